	.target	sm_90a

	.elftype	@"ET_EXEC"


//--------------------- .note.nv.tkinfo           --------------------------
	.section	.note.nv.tkinfo,"",@"SHT_NOTE"
	.sectionflags	@"SHF_NOTE_NV_TKINFO"
	.tkinfo
        /*0018*/ 	.word	0x00000002
        /*0030*/ 	.string	""
        /*0030*/ 	.string	"ptxas"
        /*0030*/ 	.string	"Cuda compilation tools, release 13.0, V13.0.88"
        /*0030*/ 	.string	"Build cuda_13.0.r13.0/compiler.36424714_0"
        /*0030*/ 	.string	"-arch sm_90a -m 64 "



//--------------------- .note.nv.cuinfo           --------------------------
	.section	.note.nv.cuinfo,"",@"SHT_NOTE"
	.sectionflags	@"SHF_NOTE_NV_CUINFO"
        /*0018*/ 	.short	0x0002
        /*001a*/ 	.short	0x005a
        /*001c*/ 	.short	0x0082
	.zero		2


//--------------------- .nv.info                  --------------------------
	.section	.nv.info,"",@"SHT_CUDA_INFO"
	.align	4


	//----- nvinfo : EIATTR_REGCOUNT
	.align		4
        /*0000*/ 	.byte	0x04, 0x2f
        /*0002*/ 	.short	(.L_15 - .L_14)
	.align		4
.L_14:
        /*0004*/ 	.word	index@(_ZN7cutlass13device_kernelINS_4fmha6kernel28FmhaKernelTmaWarpSpecializedINS1_10collective30FmhaMainloopTmaWarpSpecializedINS_12float_e4m3_tEffN4cute5tupleIJNS7_1CILi128EEENS9_ILi256EEESA_EEENS8_IJiNS9_ILi1EEENS8_IJiiEEEEEESF_NS8_IJSD_iSE_EEENS4_12CausalFusionEJEEENS4_15FmhaFwdEpilogueIS6_fNS8_IJNS9_ILi64EEESA_SB_EEEEENS2_23IndividualTileSchedulerEJEEEEEvNT_6ParamsE)
        /*0008*/ 	.word	0x000000a8


	//----- nvinfo : EIATTR_FRAME_SIZE
	.align		4
.L_15:
        /*000c*/ 	.byte	0x04, 0x11
        /*000e*/ 	.short	(.L_17 - .L_16)
	.align		4
.L_16:
        /*0010*/ 	.word	index@($__internal_0_$__cuda_sm20_rcp_rn_f32_slowpath)
        /*0014*/ 	.word	0x00000000


	//----- nvinfo : EIATTR_FRAME_SIZE
	.align		4
.L_17:
        /*0018*/ 	.byte	0x04, 0x11
        /*001a*/ 	.short	(.L_19 - .L_18)
	.align		4
.L_18:
        /*001c*/ 	.word	index@(_ZN7cutlass13device_kernelINS_4fmha6kernel28FmhaKernelTmaWarpSpecializedINS1_10collective30FmhaMainloopTmaWarpSpecializedINS_12float_e4m3_tEffN4cute5tupleIJNS7_1CILi128EEENS9_ILi256EEESA_EEENS8_IJiNS9_ILi1EEENS8_IJiiEEEEEESF_NS8_IJSD_iSE_EEENS4_12CausalFusionEJEEENS4_15FmhaFwdEpilogueIS6_fNS8_IJNS9_ILi64EEESA_SB_EEEEENS2_23IndividualTileSchedulerEJEEEEEvNT_6ParamsE)
        /*0020*/ 	.word	0x00000000


	//----- nvinfo : EIATTR_MIN_STACK_SIZE
	.align		4
.L_19:
        /*0024*/ 	.byte	0x04, 0x12
        /*0026*/ 	.short	(.L_21 - .L_20)
	.align		4
.L_20:
        /*0028*/ 	.word	index@(_ZN7cutlass13device_kernelINS_4fmha6kernel28FmhaKernelTmaWarpSpecializedINS1_10collective30FmhaMainloopTmaWarpSpecializedINS_12float_e4m3_tEffN4cute5tupleIJNS7_1CILi128EEENS9_ILi256EEESA_EEENS8_IJiNS9_ILi1EEENS8_IJiiEEEEEESF_NS8_IJSD_iSE_EEENS4_12CausalFusionEJEEENS4_15FmhaFwdEpilogueIS6_fNS8_IJNS9_ILi64EEESA_SB_EEEEENS2_23IndividualTileSchedulerEJEEEEEvNT_6ParamsE)
        /*002c*/ 	.word	0x00000000
.L_21:


//--------------------- .nv.compat                --------------------------
	.section	.nv.compat,"",@"SHT_CUDA_COMPAT_INFO"
	.align	4
        /*0000*/ 	.byte	0x02, 0x09, 0x01, 0x00, 0x02, 0x02, 0x04, 0x00, 0x02, 0x05, 0x05, 0x00, 0x03, 0x07, 0x01, 0x01
        /*0010*/ 	.byte	0x02, 0x03, 0x01, 0x00, 0x02, 0x06, 0x01, 0x00, 0x04, 0x0b, 0x08, 0x00, 0x00, 0x00, 0x00, 0x00
        /*0020*/ 	.byte	0x00, 0x00, 0x00, 0x00


//--------------------- .nv.info._ZN7cutlass13device_kernelINS_4fmha6kernel28FmhaKernelTmaWarpSpecializedINS1_10collective30FmhaMainloopTmaWarpSpecializedINS_12float_e4m3_tEffN4cute5tupleIJNS7_1CILi128EEENS9_ILi256EEESA_EEENS8_IJiNS9_ILi1EEENS8_IJiiEEEEEESF_NS8_IJSD_iSE_EEENS4_12CausalFusionEJEEENS4_15FmhaFwdEpilogueIS6_fNS8_IJNS9_ILi64EEESA_SB_EEEEENS2_23IndividualTileSchedulerEJEEEEEvNT_6ParamsE --------------------------
	.section	.nv.info._ZN7cutlass13device_kernelINS_4fmha6kernel28FmhaKernelTmaWarpSpecializedINS1_10collective30FmhaMainloopTmaWarpSpecializedINS_12float_e4m3_tEffN4cute5tupleIJNS7_1CILi128EEENS9_ILi256EEESA_EEENS8_IJiNS9_ILi1EEENS8_IJiiEEEEEESF_NS8_IJSD_iSE_EEENS4_12CausalFusionEJEEENS4_15FmhaFwdEpilogueIS6_fNS8_IJNS9_ILi64EEESA_SB_EEEEENS2_23IndividualTileSchedulerEJEEEEEvNT_6ParamsE,"",@"SHT_CUDA_INFO"
	.sectionflags	@""
	.align	4


	//----- nvinfo : EIATTR_CUDA_API_VERSION
	.align		4
        /*0000*/ 	.byte	0x04, 0x37
        /*0002*/ 	.short	(.L_23 - .L_22)
.L_22:
        /*0004*/ 	.word	0x00000082


	//----- nvinfo : EIATTR_KPARAM_INFO
	.align		4
.L_23:
        /*0008*/ 	.byte	0x04, 0x17
        /*000a*/ 	.short	(.L_25 - .L_24)
.L_24:
        /*000c*/ 	.word	0x00000000
        /*0010*/ 	.short	0x0000
        /*0012*/ 	.short	0x0070
        /*0014*/ 	.byte	0x00, 0xf0, 0x01, 0x20


	//----- nvinfo : EIATTR_SPARSE_MMA_MASK
	.align		4
.L_25:
        /*0018*/ 	.byte	0x03, 0x50
        /*001a*/ 	.short	0x0000


	//----- nvinfo : EIATTR_MAXREG_COUNT
	.align		4
        /*001c*/ 	.byte	0x03, 0x1b
        /*001e*/ 	.short	0x00a8


	//----- nvinfo : EIATTR_NUM_BARRIERS
	.align		4
        /*0020*/ 	.byte	0x02, 0x4c
        /*0022*/ 	.byte	0x02
	.zero		1


	//----- nvinfo : EIATTR_EXTERNS
	.align		4
        /*0024*/ 	.byte	0x04, 0x0f
        /*0026*/ 	.short	(.L_27 - .L_26)


	//   ....[0]....
	.align		4
.L_26:
        /*0028*/ 	.word	index@(__assertfail)


	//----- nvinfo : EIATTR_MERCURY_ISA_VERSION
	.align		4
.L_27:
        /*002c*/ 	.byte	0x03, 0x5f
        /*002e*/ 	.short	0x0101


	//----- nvinfo : EIATTR_INT_WARP_WIDE_INSTR_OFFSETS
	.align		4
        /*0030*/ 	.byte	0x04, 0x31
        /*0032*/ 	.short	(.L_29 - .L_28)


	//   ....[0]....
.L_28:
        /*0034*/ 	.word	0x000006f0


	//   ....[1]....
        /*0038*/ 	.word	0x00000700


	//   ....[2]....
        /*003c*/ 	.word	0x00000710


	//   ....[3]....
        /*0040*/ 	.word	0x00000720


	//   ....[4]....
        /*0044*/ 	.word	0x00000790


	//----- nvinfo : EIATTR_COOP_GROUP_MASK_REGIDS
	.align		4
.L_29:
        /*0048*/ 	.byte	0x04, 0x29
        /*004a*/ 	.short	(.L_31 - .L_30)


	//   ....[0]....
.L_30:
        /*004c*/ 	.word	0xffffffff


	//   ....[1]....
        /*0050*/ 	.word	0xffffffff


	//   ....[2]....
        /*0054*/ 	.word	0xffffffff


	//   ....[3]....
        /*0058*/ 	.word	0xffffffff


	//   ....[4]....
        /*005c*/ 	.word	0xffffffff


	//   ....[5]....
        /*0060*/ 	.word	0xffffffff


	//   ....[6]....
        /*0064*/ 	.word	0xffffffff


	//   ....[7]....
        /*0068*/ 	.word	0xffffffff


	//   ....[8]....
        /*006c*/ 	.word	0xffffffff


	//   ....[9]....
        /*0070*/ 	.word	0xffffffff


	//   ....[10]....
        /*0074*/ 	.word	0xffffffff


	//   ....[11]....
        /*0078*/ 	.word	0xffffffff


	//   ....[12]....
        /*007c*/ 	.word	0xffffffff


	//   ....[13]....
        /*0080*/ 	.word	0xffffffff


	//   ....[14]....
        /*0084*/ 	.word	0xffffffff


	//   ....[15]....
        /*0088*/ 	.word	0xffffffff


	//   ....[16]....
        /*008c*/ 	.word	0xffffffff


	//   ....[17]....
        /*0090*/ 	.word	0xffffffff


	//   ....[18]....
        /*0094*/ 	.word	0xffffffff


	//   ....[19]....
        /*0098*/ 	.word	0xffffffff


	//   ....[20]....
        /*009c*/ 	.word	0xffffffff


	//   ....[21]....
        /*00a0*/ 	.word	0xffffffff


	//   ....[22]....
        /*00a4*/ 	.word	0xffffffff


	//   ....[23]....
        /*00a8*/ 	.word	0xffffffff


	//   ....[24]....
        /*00ac*/ 	.word	0xffffffff


	//   ....[25]....
        /*00b0*/ 	.word	0xffffffff


	//   ....[26]....
        /*00b4*/ 	.word	0xffffffff


	//   ....[27]....
        /*00b8*/ 	.word	0xffffffff


	//   ....[28]....
        /*00bc*/ 	.word	0xffffffff


	//   ....[29]....
        /*00c0*/ 	.word	0xffffffff


	//   ....[30]....
        /*00c4*/ 	.word	0xffffffff


	//   ....[31]....
        /*00c8*/ 	.word	0xffffffff


	//   ....[32]....
        /*00cc*/ 	.word	0xffffffff


	//   ....[33]....
        /*00d0*/ 	.word	0xffffffff


	//   ....[34]....
        /*00d4*/ 	.word	0xffffffff


	//   ....[35]....
        /*00d8*/ 	.word	0xffffffff


	//   ....[36]....
        /*00dc*/ 	.word	0xffffffff


	//   ....[37]....
        /*00e0*/ 	.word	0xffffffff


	//   ....[38]....
        /*00e4*/ 	.word	0xffffffff


	//   ....[39]....
        /*00e8*/ 	.word	0xffffffff


	//   ....[40]....
        /*00ec*/ 	.word	0xffffffff


	//   ....[41]....
        /*00f0*/ 	.word	0xffffffff


	//   ....[42]....
        /*00f4*/ 	.word	0xffffffff


	//   ....[43]....
        /*00f8*/ 	.word	0xffffffff


	//   ....[44]....
        /*00fc*/ 	.word	0xffffffff


	//   ....[45]....
        /*0100*/ 	.word	0xffffffff


	//   ....[46]....
        /*0104*/ 	.word	0xffffffff


	//   ....[47]....
        /*0108*/ 	.word	0xffffffff


	//   ....[48]....
        /*010c*/ 	.word	0xffffffff


	//   ....[49]....
        /*0110*/ 	.word	0xffffffff


	//   ....[50]....
        /*0114*/ 	.word	0xffffffff


	//   ....[51]....
        /*0118*/ 	.word	0xffffffff


	//   ....[52]....
        /*011c*/ 	.word	0xffffffff


	//   ....[53]....
        /*0120*/ 	.word	0xffffffff


	//   ....[54]....
        /*0124*/ 	.word	0xffffffff


	//   ....[55]....
        /*0128*/ 	.word	0xffffffff


	//   ....[56]....
        /*012c*/ 	.word	0xffffffff


	//   ....[57]....
        /*0130*/ 	.word	0xffffffff


	//   ....[58]....
        /*0134*/ 	.word	0xffffffff


	//   ....[59]....
        /*0138*/ 	.word	0xffffffff


	//   ....[60]....
        /*013c*/ 	.word	0xffffffff


	//   ....[61]....
        /*0140*/ 	.word	0xffffffff


	//   ....[62]....
        /*0144*/ 	.word	0xffffffff


	//   ....[63]....
        /*0148*/ 	.word	0xffffffff


	//   ....[64]....
        /*014c*/ 	.word	0xffffffff


	//   ....[65]....
        /*0150*/ 	.word	0xffffffff


	//   ....[66]....
        /*0154*/ 	.word	0xffffffff


	//   ....[67]....
        /*0158*/ 	.word	0xffffffff


	//   ....[68]....
        /*015c*/ 	.word	0xffffffff


	//   ....[69]....
        /*0160*/ 	.word	0xffffffff


	//   ....[70]....
        /*0164*/ 	.word	0xffffffff


	//   ....[71]....
        /*0168*/ 	.word	0xffffffff


	//   ....[72]....
        /*016c*/ 	.word	0xffffffff


	//   ....[73]....
        /*0170*/ 	.word	0xffffffff


	//   ....[74]....
        /*0174*/ 	.word	0xffffffff


	//   ....[75]....
        /*0178*/ 	.word	0xffffffff


	//   ....[76]....
        /*017c*/ 	.word	0xffffffff


	//   ....[77]....
        /*0180*/ 	.word	0xffffffff


	//   ....[78]....
        /*0184*/ 	.word	0xffffffff


	//   ....[79]....
        /*0188*/ 	.word	0xffffffff


	//   ....[80]....
        /*018c*/ 	.word	0xffffffff


	//   ....[81]....
        /*0190*/ 	.word	0xffffffff


	//   ....[82]....
        /*0194*/ 	.word	0xffffffff


	//   ....[83]....
        /*0198*/ 	.word	0xffffffff


	//   ....[84]....
        /*019c*/ 	.word	0xffffffff


	//   ....[85]....
        /*01a0*/ 	.word	0xffffffff


	//   ....[86]....
        /*01a4*/ 	.word	0xffffffff


	//   ....[87]....
        /*01a8*/ 	.word	0xffffffff


	//   ....[88]....
        /*01ac*/ 	.word	0xffffffff


	//   ....[89]....
        /*01b0*/ 	.word	0xffffffff


	//   ....[90]....
        /*01b4*/ 	.word	0xffffffff


	//   ....[91]....
        /*01b8*/ 	.word	0xffffffff


	//   ....[92]....
        /*01bc*/ 	.word	0xffffffff


	//   ....[93]....
        /*01c0*/ 	.word	0xffffffff


	//   ....[94]....
        /*01c4*/ 	.word	0xffffffff


	//   ....[95]....
        /*01c8*/ 	.word	0xffffffff


	//   ....[96]....
        /*01cc*/ 	.word	0xffffffff


	//   ....[97]....
        /*01d0*/ 	.word	0xffffffff


	//   ....[98]....
        /*01d4*/ 	.word	0xffffffff


	//   ....[99]....
        /*01d8*/ 	.word	0xffffffff


	//   ....[100]....
        /*01dc*/ 	.word	0xffffffff


	//   ....[101]....
        /*01e0*/ 	.word	0xffffffff


	//   ....[102]....
        /*01e4*/ 	.word	0xffffffff


	//   ....[103]....
        /*01e8*/ 	.word	0xffffffff


	//   ....[104]....
        /*01ec*/ 	.word	0xffffffff


	//   ....[105]....
        /*01f0*/ 	.word	0xffffffff


	//   ....[106]....
        /*01f4*/ 	.word	0xffffffff


	//   ....[107]....
        /*01f8*/ 	.word	0xffffffff


	//   ....[108]....
        /*01fc*/ 	.word	0xffffffff


	//   ....[109]....
        /*0200*/ 	.word	0xffffffff


	//   ....[110]....
        /*0204*/ 	.word	0xffffffff


	//   ....[111]....
        /*0208*/ 	.word	0xffffffff


	//   ....[112]....
        /*020c*/ 	.word	0xffffffff


	//   ....[113]....
        /*0210*/ 	.word	0xffffffff


	//   ....[114]....
        /*0214*/ 	.word	0xffffffff


	//   ....[115]....
        /*0218*/ 	.word	0xffffffff


	//   ....[116]....
        /*021c*/ 	.word	0xffffffff


	//   ....[117]....
        /*0220*/ 	.word	0xffffffff


	//----- nvinfo : EIATTR_COOP_GROUP_INSTR_OFFSETS
	.align		4
.L_31:
        /*0224*/ 	.byte	0x04, 0x28
        /*0226*/ 	.short	(.L_33 - .L_32)


	//   ....[0]....
.L_32:
        /*0228*/ 	.word	0x00000050


	//   ....[1]....
        /*022c*/ 	.word	0x00000080


	//   ....[2]....
        /*0230*/ 	.word	0x000001b0


	//   ....[3]....
        /*0234*/ 	.word	0x00000370


	//   ....[4]....
        /*0238*/ 	.word	0x00000530


	//   ....[5]....
        /*023c*/ 	.word	0x00000690


	//   ....[6]....
        /*0240*/ 	.word	0x00002960


	//   ....[7]....
        /*0244*/ 	.word	0x00002a40


	//   ....[8]....
        /*0248*/ 	.word	0x00002a90


	//   ....[9]....
        /*024c*/ 	.word	0x00002b60


	//   ....[10]....
        /*0250*/ 	.word	0x00007610


	//   ....[11]....
        /*0254*/ 	.word	0x00007640


	//   ....[12]....
        /*0258*/ 	.word	0x00007690


	//   ....[13]....
        /*025c*/ 	.word	0x000076e0


	//   ....[14]....
        /*0260*/ 	.word	0x00007710


	//   ....[15]....
        /*0264*/ 	.word	0x00007780


	//   ....[16]....
        /*0268*/ 	.word	0x000077b0


	//   ....[17]....
        /*026c*/ 	.word	0x00007c30


	//   ....[18]....
        /*0270*/ 	.word	0x00007c90


	//   ....[19]....
        /*0274*/ 	.word	0x00007d00


	//   ....[20]....
        /*0278*/ 	.word	0x00007d40


	//   ....[21]....
        /*027c*/ 	.word	0x00007dc0


	//   ....[22]....
        /*0280*/ 	.word	0x00007df0


	//   ....[23]....
        /*0284*/ 	.word	0x00007e20


	//   ....[24]....
        /*0288*/ 	.word	0x00007e50


	//   ....[25]....
        /*028c*/ 	.word	0x00007e80


	//   ....[26]....
        /*0290*/ 	.word	0x00007eb0


	//   ....[27]....
        /*0294*/ 	.word	0x00007ee0


	//   ....[28]....
        /*0298*/ 	.word	0x00007f10


	//   ....[29]....
        /*029c*/ 	.word	0x00007f40


	//   ....[30]....
        /*02a0*/ 	.word	0x00007f70


	//   ....[31]....
        /*02a4*/ 	.word	0x00007fa0


	//   ....[32]....
        /*02a8*/ 	.word	0x00007fd0


	//   ....[33]....
        /*02ac*/ 	.word	0x00008000


	//   ....[34]....
        /*02b0*/ 	.word	0x00008030


	//   ....[35]....
        /*02b4*/ 	.word	0x00008060


	//   ....[36]....
        /*02b8*/ 	.word	0x00008090


	//   ....[37]....
        /*02bc*/ 	.word	0x000080c0


	//   ....[38]....
        /*02c0*/ 	.word	0x000080f0


	//   ....[39]....
        /*02c4*/ 	.word	0x00008120


	//   ....[40]....
        /*02c8*/ 	.word	0x00008150


	//   ....[41]....
        /*02cc*/ 	.word	0x00008180


	//   ....[42]....
        /*02d0*/ 	.word	0x00008ca0


	//   ....[43]....
        /*02d4*/ 	.word	0x00008cc0


	//   ....[44]....
        /*02d8*/ 	.word	0x0000a2a0


	//   ....[45]....
        /*02dc*/ 	.word	0x0000a390


	//   ....[46]....
        /*02e0*/ 	.word	0x0000d750


	//   ....[47]....
        /*02e4*/ 	.word	0x0000d780


	//   ....[48]....
        /*02e8*/ 	.word	0x0000d7b0


	//   ....[49]....
        /*02ec*/ 	.word	0x0000d7f0


	//   ....[50]....
        /*02f0*/ 	.word	0x0000d820


	//   ....[51]....
        /*02f4*/ 	.word	0x0000d860


	//   ....[52]....
        /*02f8*/ 	.word	0x0000d8e0


	//   ....[53]....
        /*02fc*/ 	.word	0x0000de30


	//   ....[54]....
        /*0300*/ 	.word	0x0000de70


	//   ....[55]....
        /*0304*/ 	.word	0x0000def0


	//   ....[56]....
        /*0308*/ 	.word	0x0000df50


	//   ....[57]....
        /*030c*/ 	.word	0x0000dfd0


	//   ....[58]....
        /*0310*/ 	.word	0x0000e010


	//   ....[59]....
        /*0314*/ 	.word	0x0000e190


	//   ....[60]....
        /*0318*/ 	.word	0x0000e1c0


	//   ....[61]....
        /*031c*/ 	.word	0x0000e1f0


	//   ....[62]....
        /*0320*/ 	.word	0x0000e220


	//   ....[63]....
        /*0324*/ 	.word	0x0000e250


	//   ....[64]....
        /*0328*/ 	.word	0x0000e270


	//   ....[65]....
        /*032c*/ 	.word	0x0000e280


	//   ....[66]....
        /*0330*/ 	.word	0x0000e290


	//   ....[67]....
        /*0334*/ 	.word	0x0000e2b0


	//   ....[68]....
        /*0338*/ 	.word	0x0000e2e0


	//   ....[69]....
        /*033c*/ 	.word	0x0000e310


	//   ....[70]....
        /*0340*/ 	.word	0x0000e340


	//   ....[71]....
        /*0344*/ 	.word	0x0000e370


	//   ....[72]....
        /*0348*/ 	.word	0x0000e380


	//   ....[73]....
        /*034c*/ 	.word	0x0000e3a0


	//   ....[74]....
        /*0350*/ 	.word	0x0000e3b0


	//   ....[75]....
        /*0354*/ 	.word	0x0000e3e0


	//   ....[76]....
        /*0358*/ 	.word	0x0000e400


	//   ....[77]....
        /*035c*/ 	.word	0x0000e430


	//   ....[78]....
        /*0360*/ 	.word	0x000103e0


	//   ....[79]....
        /*0364*/ 	.word	0x00010400


	//   ....[80]....
        /*0368*/ 	.word	0x00011990


	//   ....[81]....
        /*036c*/ 	.word	0x00011a90


	//   ....[82]....
        /*0370*/ 	.word	0x000154b0


	//   ....[83]....
        /*0374*/ 	.word	0x000154f0


	//   ....[84]....
        /*0378*/ 	.word	0x00015520


	//   ....[85]....
        /*037c*/ 	.word	0x00015570


	//   ....[86]....
        /*0380*/ 	.word	0x000155a0


	//   ....[87]....
        /*0384*/ 	.word	0x000155d0


	//   ....[88]....
        /*0388*/ 	.word	0x00015600


	//   ....[89]....
        /*038c*/ 	.word	0x00015640


	//   ....[90]....
        /*0390*/ 	.word	0x00015670


	//   ....[91]....
        /*0394*/ 	.word	0x00015730


	//   ....[92]....
        /*0398*/ 	.word	0x00015760


	//   ....[93]....
        /*039c*/ 	.word	0x00015790


	//   ....[94]....
        /*03a0*/ 	.word	0x000157c0


	//   ....[95]....
        /*03a4*/ 	.word	0x000157f0


	//   ....[96]....
        /*03a8*/ 	.word	0x00015820


	//   ....[97]....
        /*03ac*/ 	.word	0x00015850


	//   ....[98]....
        /*03b0*/ 	.word	0x00015880


	//   ....[99]....
        /*03b4*/ 	.word	0x000158b0


	//   ....[100]....
        /*03b8*/ 	.word	0x000158e0


	//   ....[101]....
        /*03bc*/ 	.word	0x00015900


	//   ....[102]....
        /*03c0*/ 	.word	0x00015920


	//   ....[103]....
        /*03c4*/ 	.word	0x00015930


	//   ....[104]....
        /*03c8*/ 	.word	0x00015940


	//   ....[105]....
        /*03cc*/ 	.word	0x00015950


	//   ....[106]....
        /*03d0*/ 	.word	0x00015960


	//   ....[107]....
        /*03d4*/ 	.word	0x00015970


	//   ....[108]....
        /*03d8*/ 	.word	0x00015980


	//   ....[109]....
        /*03dc*/ 	.word	0x00015990


	//   ....[110]....
        /*03e0*/ 	.word	0x000159a0


	//   ....[111]....
        /*03e4*/ 	.word	0x000159b0


	//   ....[112]....
        /*03e8*/ 	.word	0x000159c0


	//   ....[113]....
        /*03ec*/ 	.word	0x000159d0


	//   ....[114]....
        /*03f0*/ 	.word	0x000160c0


	//   ....[115]....
        /*03f4*/ 	.word	0x000160f0


	//   ....[116]....
        /*03f8*/ 	.word	0x00016140


	//   ....[117]....
        /*03fc*/ 	.word	0x00016150


	//----- nvinfo : EIATTR_REG_RECONFIG
	.align		4
.L_33:
        /*0400*/ 	.byte	0x01, 0x54
	.zero		2


	//----- nvinfo : EIATTR_SYSCALL_OFFSETS
	.align		4
        /*0404*/ 	.byte	0x04, 0x46
        /*0406*/ 	.short	(.L_35 - .L_34)


	//   ....[0]....
.L_34:
        /*0408*/ 	.word	0x00016d50


	//   ....[1]....
        /*040c*/ 	.word	0x00016eb0


	//----- nvinfo : EIATTR_MBARRIER_INSTR_OFFSETS
	.align		4
.L_35:
        /*0410*/ 	.byte	0x04, 0x39
        /*0412*/ 	.short	(.L_37 - .L_36)


	//   ....[0]....
.L_36:
        /*0414*/ 	.word	0x00000320
        /*0418*/ 	.word	0x000000ff
        /*041c*/ 	.word	0x0002c050
        /*0420*/ 	.short	0x0100
        /*0422*/ 	.byte	0x0b
	.zero		1


	//   ....[1]....
        /*0424*/ 	.word	0x00000330
        /*0428*/ 	.word	0x000000ff
        /*042c*/ 	.word	0x0002c060
        /*0430*/ 	.short	0x0100
        /*0432*/ 	.byte	0x0b
	.zero		1


	//   ....[2]....
        /*0434*/ 	.word	0x00000340
        /*0438*/ 	.word	0x000000ff
        /*043c*/ 	.word	0x0002c058
        /*0440*/ 	.short	0x0100
        /*0442*/ 	.byte	0x0b
	.zero		1


	//   ....[3]....
        /*0444*/ 	.word	0x00000350
        /*0448*/ 	.word	0x000000ff
        /*044c*/ 	.word	0x0002c068
        /*0450*/ 	.short	0x0100
        /*0452*/ 	.byte	0x0b
	.zero		1


	//   ....[4]....
        /*0454*/ 	.word	0x00000480
        /*0458*/ 	.word	0x000000ff
        /*045c*/ 	.word	0x0002c000
        /*0460*/ 	.short	0x0100
        /*0462*/ 	.byte	0x0b
	.zero		1


	//   ....[5]....
        /*0464*/ 	.word	0x00000490
        /*0468*/ 	.word	0x000000ff
        /*046c*/ 	.word	0x0002c028
        /*0470*/ 	.short	0x0100
        /*0472*/ 	.byte	0x0b
	.zero		1


	//   ....[6]....
        /*0474*/ 	.word	0x000004a0
        /*0478*/ 	.word	0x000000ff
        /*047c*/ 	.word	0x0002c008
        /*0480*/ 	.short	0x0100
        /*0482*/ 	.byte	0x0b
	.zero		1


	//   ....[7]....
        /*0484*/ 	.word	0x000004b0
        /*0488*/ 	.word	0x000000ff
        /*048c*/ 	.word	0x0002c030
        /*0490*/ 	.short	0x0100
        /*0492*/ 	.byte	0x0b
	.zero		1


	//   ....[8]....
        /*0494*/ 	.word	0x000004c0
        /*0498*/ 	.word	0x000000ff
        /*049c*/ 	.word	0x0002c010
        /*04a0*/ 	.short	0x0100
        /*04a2*/ 	.byte	0x0b
	.zero		1


	//   ....[9]....
        /*04a4*/ 	.word	0x000004d0
        /*04a8*/ 	.word	0x000000ff
        /*04ac*/ 	.word	0x0002c038
        /*04b0*/ 	.short	0x0100
        /*04b2*/ 	.byte	0x0b
	.zero		1


	//   ....[10]....
        /*04b4*/ 	.word	0x000004e0
        /*04b8*/ 	.word	0x000000ff
        /*04bc*/ 	.word	0x0002c018
        /*04c0*/ 	.short	0x0100
        /*04c2*/ 	.byte	0x0b
	.zero		1


	//   ....[11]....
        /*04c4*/ 	.word	0x000004f0
        /*04c8*/ 	.word	0x000000ff
        /*04cc*/ 	.word	0x0002c040
        /*04d0*/ 	.short	0x0100
        /*04d2*/ 	.byte	0x0b
	.zero		1


	//   ....[12]....
        /*04d4*/ 	.word	0x00000500
        /*04d8*/ 	.word	0x000000ff
        /*04dc*/ 	.word	0x0002c020
        /*04e0*/ 	.short	0x0100
        /*04e2*/ 	.byte	0x0b
	.zero		1


	//   ....[13]....
        /*04e4*/ 	.word	0x00000510
        /*04e8*/ 	.word	0x000000ff
        /*04ec*/ 	.word	0x0002c048
        /*04f0*/ 	.short	0x0100
        /*04f2*/ 	.byte	0x0b
	.zero		1


	//   ....[14]....
        /*04f4*/ 	.word	0x00000640
        /*04f8*/ 	.word	0x000000ff
        /*04fc*/ 	.word	0x0002c070
        /*0500*/ 	.short	0x0100
        /*0502*/ 	.byte	0x0b
	.zero		1


	//   ....[15]....
        /*0504*/ 	.word	0x00000650
        /*0508*/ 	.word	0x000000ff
        /*050c*/ 	.word	0x0002c080
        /*0510*/ 	.short	0x0100
        /*0512*/ 	.byte	0x0b
	.zero		1


	//   ....[16]....
        /*0514*/ 	.word	0x00000660
        /*0518*/ 	.word	0x000000ff
        /*051c*/ 	.word	0x0002c078
        /*0520*/ 	.short	0x0100
        /*0522*/ 	.byte	0x0b
	.zero		1


	//   ....[17]....
        /*0524*/ 	.word	0x00000670
        /*0528*/ 	.word	0x000000ff
        /*052c*/ 	.word	0x0002c088
        /*0530*/ 	.short	0x0100
        /*0532*/ 	.byte	0x0b
	.zero		1


	//   ....[18]....
        /*0534*/ 	.word	0x000007b0
        /*0538*/ 	.word	0x000000ff
        /*053c*/ 	.word	0x0002c090
        /*0540*/ 	.short	0x0100
        /*0542*/ 	.byte	0x08
	.zero		1


	//   ....[19]....
        /*0544*/ 	.word	0x000007c0
        /*0548*/ 	.word	0x000000ff
        /*054c*/ 	.word	0x0002c098
        /*0550*/ 	.short	0x0100
        /*0552*/ 	.byte	0x08
	.zero		1


	//   ....[20]....
        /*0554*/ 	.word	0x000007d0
        /*0558*/ 	.word	0x000000ff
        /*055c*/ 	.word	0x0002c0a0
        /*0560*/ 	.short	0x0100
        /*0562*/ 	.byte	0x08
	.zero		1


	//   ....[21]....
        /*0564*/ 	.word	0x000007e0
        /*0568*/ 	.word	0x000000ff
        /*056c*/ 	.word	0x0002c0a8
        /*0570*/ 	.short	0x0100
        /*0572*/ 	.byte	0x08
	.zero		1


	//   ....[22]....
        /*0574*/ 	.word	0x000008e0
        /*0578*/ 	.word	0x000000ff
        /*057c*/ 	.word	0x0002c0c0
        /*0580*/ 	.short	0x0100
        /*0582*/ 	.byte	0x0b
	.zero		1


	//   ....[23]....
        /*0584*/ 	.word	0x000008f0
        /*0588*/ 	.word	0x000000ff
        /*058c*/ 	.word	0x0002c0d0
        /*0590*/ 	.short	0x0100
        /*0592*/ 	.byte	0x0b
	.zero		1


	//   ....[24]....
        /*0594*/ 	.word	0x00000900
        /*0598*/ 	.word	0x000000ff
        /*059c*/ 	.word	0x0002c0c8
        /*05a0*/ 	.short	0x0100
        /*05a2*/ 	.byte	0x0b
	.zero		1


	//   ....[25]....
        /*05a4*/ 	.word	0x00000910
        /*05a8*/ 	.word	0x000000ff
        /*05ac*/ 	.word	0x0002c0d8
        /*05b0*/ 	.short	0x0100
        /*05b2*/ 	.byte	0x0b
	.zero		1


	//   ....[26]....
        /*05b4*/ 	.word	0x00000df0
        /*05b8*/ 	.word	0x000000ff
        /*05bc*/ 	.word	0x0002c050
        /*05c0*/ 	.short	0x010a
        /*05c2*/ 	.byte	0x09
	.zero		1


	//   ....[27]....
        /*05c4*/ 	.word	0x00000f40
        /*05c8*/ 	.word	0x000000ff
        /*05cc*/ 	.word	0x0002c000
        /*05d0*/ 	.short	0x010a
        /*05d2*/ 	.byte	0x24
	.zero		1


	//   ....[28]....
        /*05d4*/ 	.word	0x00000f90
        /*05d8*/ 	.word	0x000000ff
        /*05dc*/ 	.word	0xfffffff8
        /*05e0*/ 	.short	0x010a
        /*05e2*/ 	.byte	0x04
	.zero		1


	//   ....[29]....
        /*05e4*/ 	.word	0x00004cd0
        /*05e8*/ 	.word	0x00000025
        /*05ec*/ 	.word	0x00000000
        /*05f0*/ 	.short	0x0101
        /*05f2*/ 	.byte	0x11
	.zero		1


	//   ....[30]....
        /*05f4*/ 	.word	0x00008250
        /*05f8*/ 	.word	0x000000ff
        /*05fc*/ 	.word	0x0002c008
        /*0600*/ 	.short	0x010a
        /*0602*/ 	.byte	0x24
	.zero		1


	//   ....[31]....
        /*0604*/ 	.word	0x00008560
        /*0608*/ 	.word	0x000000ff
        /*060c*/ 	.word	0x00000000
        /*0610*/ 	.short	0x0101
        /*0612*/ 	.byte	0x07
	.zero		1


	//   ....[32]....
        /*0614*/ 	.word	0x000086a0
        /*0618*/ 	.word	0x000000ff
        /*061c*/ 	.word	0x0002c000
        /*0620*/ 	.short	0x010a
        /*0622*/ 	.byte	0x06
	.zero		1


	//   ....[33]....
        /*0624*/ 	.word	0x0000e230
        /*0628*/ 	.word	0x000000ff
        /*062c*/ 	.word	0x0002c000
        /*0630*/ 	.short	0x010a
        /*0632*/ 	.byte	0x06
	.zero		1


	//   ....[34]....
        /*0634*/ 	.word	0x0000e4f0
        /*0638*/ 	.word	0x000000ff
        /*063c*/ 	.word	0x0002c000
        /*0640*/ 	.short	0x010a
        /*0642*/ 	.byte	0x06
	.zero		1


	//   ....[35]....
        /*0644*/ 	.word	0x0000e7e0
        /*0648*/ 	.word	0x000000ff
        /*064c*/ 	.word	0x00000000
        /*0650*/ 	.short	0x0101
        /*0652*/ 	.byte	0x06
	.zero		1


	//   ....[36]....
        /*0654*/ 	.word	0x0000e890
        /*0658*/ 	.word	0x000000ff
        /*065c*/ 	.word	0x00000000
        /*0660*/ 	.short	0x0101
        /*0662*/ 	.byte	0x06
	.zero		1


	//   ....[37]....
        /*0664*/ 	.word	0x0000ea30
        /*0668*/ 	.word	0x000000ff
        /*066c*/ 	.word	0x0002c000
        /*0670*/ 	.short	0x010a
        /*0672*/ 	.byte	0x06
	.zero		1


	//   ....[38]....
        /*0674*/ 	.word	0x00015910
        /*0678*/ 	.word	0x000000ff
        /*067c*/ 	.word	0x0002c000
        /*0680*/ 	.short	0x010a
        /*0682*/ 	.byte	0x06
	.zero		1


	//   ....[39]....
        /*0684*/ 	.word	0x00015a10
        /*0688*/ 	.word	0x000000ff
        /*068c*/ 	.word	0x0002c000
        /*0690*/ 	.short	0x010a
        /*0692*/ 	.byte	0x06
	.zero		1


	//   ....[40]....
        /*0694*/ 	.word	0x00015f00
        /*0698*/ 	.word	0x000000ff
        /*069c*/ 	.word	0x00000000
        /*06a0*/ 	.short	0x0101
        /*06a2*/ 	.byte	0x06
	.zero		1


	//   ....[41]....
        /*06a4*/ 	.word	0x00015fb0
        /*06a8*/ 	.word	0x000000ff
        /*06ac*/ 	.word	0x00000000
        /*06b0*/ 	.short	0x0101
        /*06b2*/ 	.byte	0x06
	.zero		1


	//   ....[42]....
        /*06b4*/ 	.word	0x00016770
        /*06b8*/ 	.word	0x000000ff
        /*06bc*/ 	.word	0x00000008
        /*06c0*/ 	.short	0x010a
        /*06c2*/ 	.byte	0x04
	.zero		1


	//   ....[43]....
        /*06c4*/ 	.word	0x00017bd0
        /*06c8*/ 	.word	0x00000000
        /*06cc*/ 	.word	0x0002c090
        /*06d0*/ 	.short	0x0101
        /*06d2*/ 	.byte	0x24
	.zero		1


	//   ....[44]....
        /*06d4*/ 	.word	0x00017db0
        /*06d8*/ 	.word	0x00000005
        /*06dc*/ 	.word	0x0002c060
        /*06e0*/ 	.short	0x010a
        /*06e2*/ 	.byte	0x3f
	.zero		1


	//   ....[45]....
        /*06e4*/ 	.word	0x00018000
        /*06e8*/ 	.word	0x00000005
        /*06ec*/ 	.word	0x0002c028
        /*06f0*/ 	.short	0x010a
        /*06f2*/ 	.byte	0x3f
	.zero		1


	//   ....[46]....
        /*06f4*/ 	.word	0x00018240
        /*06f8*/ 	.word	0x00000004
        /*06fc*/ 	.word	0x0002c060
        /*0700*/ 	.short	0x010a
        /*0702*/ 	.byte	0x3f
	.zero		1


	//   ....[47]....
        /*0704*/ 	.word	0x000184b0
        /*0708*/ 	.word	0x00000002
        /*070c*/ 	.word	0x0002c028
        /*0710*/ 	.short	0x010a
        /*0712*/ 	.byte	0x3f
	.zero		1


	//   ....[48]....
        /*0714*/ 	.word	0x00018830
        /*0718*/ 	.word	0x00000007
        /*071c*/ 	.word	0x0002c028
        /*0720*/ 	.short	0x010a
        /*0722*/ 	.byte	0x3f
	.zero		1


	//   ....[49]....
        /*0724*/ 	.word	0x00018aa0
        /*0728*/ 	.word	0x00000004
        /*072c*/ 	.word	0x0002c028
        /*0730*/ 	.short	0x010a
        /*0732*/ 	.byte	0x3f
	.zero		1


	//   ....[50]....
        /*0734*/ 	.word	0x00018d70
        /*0738*/ 	.word	0x00000005
        /*073c*/ 	.word	0x0002c050
        /*0740*/ 	.short	0x010a
        /*0742*/ 	.byte	0x3f
	.zero		1


	//   ....[51]....
        /*0744*/ 	.word	0x00018dd0
        /*0748*/ 	.word	0x00000005
        /*074c*/ 	.word	0x0002c000
        /*0750*/ 	.short	0x010a
        /*0752*/ 	.byte	0x3f
	.zero		1


	//   ....[52]....
        /*0754*/ 	.word	0x00018e30
        /*0758*/ 	.word	0x00000005
        /*075c*/ 	.word	0xfffffff8
        /*0760*/ 	.short	0x010a
        /*0762*/ 	.byte	0x3f
	.zero		1


	//   ....[53]....
        /*0764*/ 	.word	0x00018e90
        /*0768*/ 	.word	0x00000003
        /*076c*/ 	.word	0x0002c008
        /*0770*/ 	.short	0x010a
        /*0772*/ 	.byte	0x3f
	.zero		1


	//   ....[54]....
        /*0774*/ 	.word	0x00018ef0
        /*0778*/ 	.word	0x0000000a
        /*077c*/ 	.word	0x0002c000
        /*0780*/ 	.short	0x010a
        /*0782*/ 	.byte	0x3f
	.zero		1


	//   ....[55]....
        /*0784*/ 	.word	0x00018f50
        /*0788*/ 	.word	0x0000000e
        /*078c*/ 	.word	0x0002c000
        /*0790*/ 	.short	0x010a
        /*0792*/ 	.byte	0x3f
	.zero		1


	//   ....[56]....
        /*0794*/ 	.word	0x00018fb0
        /*0798*/ 	.word	0x00000010
        /*079c*/ 	.word	0x0002c000
        /*07a0*/ 	.short	0x010a
        /*07a2*/ 	.byte	0x3f
	.zero		1


	//   ....[57]....
        /*07a4*/ 	.word	0x00019010
        /*07a8*/ 	.word	0x00000011
        /*07ac*/ 	.word	0x0002c000
        /*07b0*/ 	.short	0x010a
        /*07b2*/ 	.byte	0x3f
	.zero		1


	//   ....[58]....
        /*07b4*/ 	.word	0x00019070
        /*07b8*/ 	.word	0x00000003
        /*07bc*/ 	.word	0x00000008
        /*07c0*/ 	.short	0x010a
        /*07c2*/ 	.byte	0x3f
	.zero		1


	//   ....[59]....
        /*07c4*/ 	.word	0x000190c0
        /*07c8*/ 	.word	0x00000005
        /*07cc*/ 	.word	0x0002c060
        /*07d0*/ 	.short	0x010a
        /*07d2*/ 	.byte	0x3f
	.zero		1


	//   ....[60]....
        /*07d4*/ 	.word	0x00019110
        /*07d8*/ 	.word	0x00000005
        /*07dc*/ 	.word	0x0002c028
        /*07e0*/ 	.short	0x010a
        /*07e2*/ 	.byte	0x3f
	.zero		1


	//   ....[61]....
        /*07e4*/ 	.word	0x00019160
        /*07e8*/ 	.word	0x00000004
        /*07ec*/ 	.word	0x0002c060
        /*07f0*/ 	.short	0x010a
        /*07f2*/ 	.byte	0x3f
	.zero		1


	//   ....[62]....
        /*07f4*/ 	.word	0x000191b0
        /*07f8*/ 	.word	0x00000002
        /*07fc*/ 	.word	0x0002c028
        /*0800*/ 	.short	0x010a
        /*0802*/ 	.byte	0x3f
	.zero		1


	//   ....[63]....
        /*0804*/ 	.word	0x00019200
        /*0808*/ 	.word	0x00000007
        /*080c*/ 	.word	0x0002c028
        /*0810*/ 	.short	0x010a
        /*0812*/ 	.byte	0x3f
	.zero		1


	//   ....[64]....
        /*0814*/ 	.word	0x00019250
        /*0818*/ 	.word	0x00000004
        /*081c*/ 	.word	0x0002c028
        /*0820*/ 	.short	0x010a
        /*0822*/ 	.byte	0x3f
	.zero		1


	//----- nvinfo : EIATTR_NUM_MBARRIERS
	.align		4
.L_37:
        /*0824*/ 	.byte	0x03, 0x38
        /*0826*/ 	.short	0x001a


	//----- nvinfo : EIATTR_EXIT_INSTR_OFFSETS
	.align		4
        /*0828*/ 	.byte	0x04, 0x1c
        /*082a*/ 	.short	(.L_39 - .L_38)


	//   ....[0]....
.L_38:
        /*082c*/ 	.word	0x000009b0


	//   ....[1]....
        /*0830*/ 	.word	0x00017be0


	//   ....[2]....
        /*0834*/ 	.word	0x00017c20


	//   ....[3]....
        /*0838*/ 	.word	0x00018730


	//   ....[4]....
        /*083c*/ 	.word	0x00018d50


	//----- nvinfo : EIATTR_MAX_THREADS
	.align		4
.L_39:
        /*0840*/ 	.byte	0x04, 0x05
        /*0842*/ 	.short	(.L_41 - .L_40)
.L_40:
        /*0844*/ 	.word	0x00000180
        /*0848*/ 	.word	0x00000001
        /*084c*/ 	.word	0x00000001


	//----- nvinfo : EIATTR_CRS_STACK_SIZE
	.align		4
.L_41:
        /*0850*/ 	.byte	0x04, 0x1e
        /*0852*/ 	.short	(.L_43 - .L_42)
.L_42:
        /*0854*/ 	.word	0x00000000


	//----- nvinfo : EIATTR_CBANK_PARAM_SIZE
	.align		4
.L_43:
        /*0858*/ 	.byte	0x03, 0x19
        /*085a*/ 	.short	0x0870


	//----- nvinfo : EIATTR_PARAM_CBANK
	.align		4
        /*085c*/ 	.byte	0x04, 0x0a
        /*085e*/ 	.short	(.L_45 - .L_44)
	.align		4
.L_44:
        /*0860*/ 	.word	index@(.nv.constant0._ZN7cutlass13device_kernelINS_4fmha6kernel28FmhaKernelTmaWarpSpecializedINS1_10collective30FmhaMainloopTmaWarpSpecializedINS_12float_e4m3_tEffN4cute5tupleIJNS7_1CILi128EEENS9_ILi256EEESA_EEENS8_IJiNS9_ILi1EEENS8_IJiiEEEEEESF_NS8_IJSD_iSE_EEENS4_12CausalFusionEJEEENS4_15FmhaFwdEpilogueIS6_fNS8_IJNS9_ILi64EEESA_SB_EEEEENS2_23IndividualTileSchedulerEJEEEEEvNT_6ParamsE)
        /*0864*/ 	.short	0x0210
        /*0866*/ 	.short	0x0870


	//----- nvinfo : EIATTR_SW_WAR
	.align		4
.L_45:
        /*0868*/ 	.byte	0x04, 0x36
        /*086a*/ 	.short	(.L_47 - .L_46)
.L_46:
        /*086c*/ 	.word	0x00000008
.L_47:


//--------------------- .nv.callgraph             --------------------------
	.section	.nv.callgraph,"",@"SHT_CUDA_CALLGRAPH"
	.align	4
	.sectionentsize	8
	.align		4
        /*0000*/ 	.word	0x00000000
	.align		4
        /*0004*/ 	.word	0xffffffff
	.align		4
        /*0008*/ 	.word	index@(_ZN7cutlass13device_kernelINS_4fmha6kernel28FmhaKernelTmaWarpSpecializedINS1_10collective30FmhaMainloopTmaWarpSpecializedINS_12float_e4m3_tEffN4cute5tupleIJNS7_1CILi128EEENS9_ILi256EEESA_EEENS8_IJiNS9_ILi1EEENS8_IJiiEEEEEESF_NS8_IJSD_iSE_EEENS4_12CausalFusionEJEEENS4_15FmhaFwdEpilogueIS6_fNS8_IJNS9_ILi64EEESA_SB_EEEEENS2_23IndividualTileSchedulerEJEEEEEvNT_6ParamsE)
	.align		4
        /*000c*/ 	.word	index@(__assertfail)
	.align		4
        /*0010*/ 	.word	0x00000000
	.align		4
        /*0014*/ 	.word	0xfffffffe
	.align		4
        /*0018*/ 	.word	0x00000000
	.align		4
        /*001c*/ 	.word	0xfffffffd
	.align		4
        /*0020*/ 	.word	0x00000000
	.align		4
        /*0024*/ 	.word	0xfffffffc


//--------------------- .nv.constant4             --------------------------
	.section	.nv.constant4,"a",@progbits
	.align	8
	.align		8
.nv.constant4:
        /*0000*/ 	.dword	__assertfail
	.align		8
        /*0008*/ 	.dword	__unnamed_1
	.align		8
        /*0010*/ 	.dword	_ZN39_INTERNAL_b81e8454_4_k_cu_89b6ef59_29554cuda3std3__45__cpo5beginE
	.align		8
        /*0018*/ 	.dword	_ZN39_INTERNAL_b81e8454_4_k_cu_89b6ef59_29554cuda3std3__45__cpo3endE
	.align		8
        /*0020*/ 	.dword	_ZN39_INTERNAL_b81e8454_4_k_cu_89b6ef59_29554cuda3std3__45__cpo6cbeginE
	.align		8
        /*0028*/ 	.dword	_ZN39_INTERNAL_b81e8454_4_k_cu_89b6ef59_29554cuda3std3__45__cpo4cendE
	.align		8
        /*0030*/ 	.dword	_ZN39_INTERNAL_b81e8454_4_k_cu_89b6ef59_29554cuda3std3__441_GLOBAL__N__b81e8454_4_k_cu_89b6ef59_29556ignoreE
	.align		8
        /*0038*/ 	.dword	_ZN39_INTERNAL_b81e8454_4_k_cu_89b6ef59_29554cuda3std3__419piecewise_constructE
	.align		8
        /*0040*/ 	.dword	_ZN39_INTERNAL_b81e8454_4_k_cu_89b6ef59_29554cuda3std3__48in_placeE
	.align		8
        /*0048*/ 	.dword	_ZN39_INTERNAL_b81e8454_4_k_cu_89b6ef59_29554cuda3std6ranges3__45__cpo4swapE
	.align		8
        /*0050*/ 	.dword	_ZN39_INTERNAL_b81e8454_4_k_cu_89b6ef59_29554cuda3std6ranges3__45__cpo9iter_moveE
	.align		8
        /*0058*/ 	.dword	_ZN39_INTERNAL_b81e8454_4_k_cu_89b6ef59_29554cute7productE
	.align		8
        /*0060*/ 	.dword	_ZN39_INTERNAL_b81e8454_4_k_cu_89b6ef59_29554cute1_E
	.align		8
        /*0068*/ 	.dword	$str$24
	.align		8
        /*0070*/ 	.dword	$str$25


//--------------------- .text._ZN7cutlass13device_kernelINS_4fmha6kernel28FmhaKernelTmaWarpSpecializedINS1_10collective30FmhaMainloopTmaWarpSpecializedINS_12float_e4m3_tEffN4cute5tupleIJNS7_1CILi128EEENS9_ILi256EEESA_EEENS8_IJiNS9_ILi1EEENS8_IJiiEEEEEESF_NS8_IJSD_iSE_EEENS4_12CausalFusionEJEEENS4_15FmhaFwdEpilogueIS6_fNS8_IJNS9_ILi64EEESA_SB_EEEEENS2_23IndividualTileSchedulerEJEEEEEvNT_6ParamsE --------------------------
	.section	.text._ZN7cutlass13device_kernelINS_4fmha6kernel28FmhaKernelTmaWarpSpecializedINS1_10collective30FmhaMainloopTmaWarpSpecializedINS_12float_e4m3_tEffN4cute5tupleIJNS7_1CILi128EEENS9_ILi256EEESA_EEENS8_IJiNS9_ILi1EEENS8_IJiiEEEEEESF_NS8_IJSD_iSE_EEENS4_12CausalFusionEJEEENS4_15FmhaFwdEpilogueIS6_fNS8_IJNS9_ILi64EEESA_SB_EEEEENS2_23IndividualTileSchedulerEJEEEEEvNT_6ParamsE,"ax",@progbits
	.align	128
.text._ZN7cutlass13device_kernelINS_4fmha6kernel28FmhaKernelTmaWarpSpecializedINS1_10collective30FmhaMainloopTmaWarpSpecializedINS_12float_e4m3_tEffN4cute5tupleIJNS7_1CILi128EEENS9_ILi256EEESA_EEENS8_IJiNS9_ILi1EEENS8_IJiiEEEEEESF_NS8_IJSD_iSE_EEENS4_12CausalFusionEJEEENS4_15FmhaFwdEpilogueIS6_fNS8_IJNS9_ILi64EEESA_SB_EEEEENS2_23IndividualTileSchedulerEJEEEEEvNT_6ParamsE:
        .type           _ZN7cutlass13device_kernelINS_4fmha6kernel28FmhaKernelTmaWarpSpecializedINS1_10collective30FmhaMainloopTmaWarpSpecializedINS_12float_e4m3_tEffN4cute5tupleIJNS7_1CILi128EEENS9_ILi256EEESA_EEENS8_IJiNS9_ILi1EEENS8_IJiiEEEEEESF_NS8_IJSD_iSE_EEENS4_12CausalFusionEJEEENS4_15FmhaFwdEpilogueIS6_fNS8_IJNS9_ILi64EEESA_SB_EEEEENS2_23IndividualTileSchedulerEJEEEEEvNT_6ParamsE,@function
        .size           _ZN7cutlass13device_kernelINS_4fmha6kernel28FmhaKernelTmaWarpSpecializedINS1_10collective30FmhaMainloopTmaWarpSpecializedINS_12float_e4m3_tEffN4cute5tupleIJNS7_1CILi128EEENS9_ILi256EEESA_EEENS8_IJiNS9_ILi1EEENS8_IJiiEEEEEESF_NS8_IJSD_iSE_EEENS4_12CausalFusionEJEEENS4_15FmhaFwdEpilogueIS6_fNS8_IJNS9_ILi64EEESA_SB_EEEEENS2_23IndividualTileSchedulerEJEEEEEvNT_6ParamsE,(.L_x_120 - _ZN7cutlass13device_kernelINS_4fmha6kernel28FmhaKernelTmaWarpSpecializedINS1_10collective30FmhaMainloopTmaWarpSpecializedINS_12float_e4m3_tEffN4cute5tupleIJNS7_1CILi128EEENS9_ILi256EEESA_EEENS8_IJiNS9_ILi1EEENS8_IJiiEEEEEESF_NS8_IJSD_iSE_EEENS4_12CausalFusionEJEEENS4_15FmhaFwdEpilogueIS6_fNS8_IJNS9_ILi64EEESA_SB_EEEEENS2_23IndividualTileSchedulerEJEEEEEvNT_6ParamsE)
        .other          _ZN7cutlass13device_kernelINS_4fmha6kernel28FmhaKernelTmaWarpSpecializedINS1_10collective30FmhaMainloopTmaWarpSpecializedINS_12float_e4m3_tEffN4cute5tupleIJNS7_1CILi128EEENS9_ILi256EEESA_EEENS8_IJiNS9_ILi1EEENS8_IJiiEEEEEESF_NS8_IJSD_iSE_EEENS4_12CausalFusionEJEEENS4_15FmhaFwdEpilogueIS6_fNS8_IJNS9_ILi64EEESA_SB_EEEEENS2_23IndividualTileSchedulerEJEEEEEvNT_6ParamsE,@"STO_CUDA_ENTRY STV_DEFAULT"
_ZN7cutlass13device_kernelINS_4fmha6kernel28FmhaKernelTmaWarpSpecializedINS1_10collective30FmhaMainloopTmaWarpSpecializedINS_12float_e4m3_tEffN4cute5tupleIJNS7_1CILi128EEENS9_ILi256EEESA_EEENS8_IJiNS9_ILi1EEENS8_IJiiEEEEEESF_NS8_IJSD_iSE_EEENS4_12CausalFusionEJEEENS4_15FmhaFwdEpilogueIS6_fNS8_IJNS9_ILi64EEESA_SB_EEEEENS2_23IndividualTileSchedulerEJEEEEEvNT_6ParamsE:
[----:B------:R-:W1:Y:S01]  /*0000*/  LDC R1, c[0x0][0x28] ;  /* 0x00000a00ff017b82 */ /* 0x000e620000000800 */
[----:B------:R-:W2:Y:S01]  /*0010*/  S2R R3, SR_TID.X ;  /* 0x0000000000037919 */ /* 0x000ea20000002100 */
[----:B------:R-:W-:Y:S01]  /*0020*/  ELECT P1, URZ, PT ;  /* 0x00000000003f782f */ /* 0x000fe20003820000 */
[----:B------:R-:W-:Y:S01]  /*0030*/  BSSY B0, `(.L_x_0) ;  /* 0x0000017000007945 */ /* 0x000fe20003800000 */
[----:B--2---:R-:W-:-:S05]  /*0040*/  SHF.R.U32.HI R0, RZ, 0x5, R3 ;  /* 0x00000005ff007819 */ /* 0x004fca0000011603 */
[----:B------:R-:W2:Y:S02]  /*0050*/  SHFL.IDX PT, R2, R0, RZ, 0x1f ;  /* 0x00001fff00027589 */ /* 0x000ea400000e0000 */
[----:B--2---:R-:W-:Y:S02]  /*0060*/  R2UR UR4, R2 ;  /* 0x00000000020472ca */ /* 0x004fe400000e0000 */
[----:B------:R-:W-:-:S06]  /*0070*/  SHF.R.U32.HI R2, RZ, 0x7, R3 ;  /* 0x00000007ff027819 */ /* 0x000fcc0000011603 */
[----:B------:R-:W2:Y:S05]  /*0080*/  SHFL.IDX PT, R2, R2, RZ, 0x1f ;  /* 0x00001fff02027589 */ /* 0x000eaa00000e0000 */
[----:B------:R-:W-:Y:S02]  /*0090*/  USHF.R.S32.HI UR5, URZ, 0x1f, UR4 ;  /* 0x0000001f3f057899 */ /* 0x000fe40008011404 */
[----:B------:R-:W-:Y:S02]  /*00a0*/  ISETP.NE.OR P0, PT, RZ, UR4, !P1 ;  /* 0x00000004ff007c0c */ /* 0x000fe4000cf05670 */
[----:B------:R-:W-:-:S04]  /*00b0*/  ULEA.HI UR5, UR5, UR4, URZ, 0x2 ;  /* 0x0000000405057291 */ /* 0x000fc8000f8f103f */
[----:B------:R-:W-:-:S04]  /*00c0*/  ULOP3.LUT UR5, UR5, 0xfffffffc, URZ, 0xc0, !UPT ;  /* 0xfffffffc05057892 */ /* 0x000fc8000f8ec03f */
[----:B------:R-:W-:-:S03]  /*00d0*/  UIADD3 UR10, UR4, -UR5, URZ ;  /* 0x80000005040a7290 */ /* 0x000fc6000fffe03f */
[----:B-1----:R-:W-:Y:S09]  /*00e0*/  @P0 BRA `(.L_x_1) ;  /* 0x00000000002c0947 */ /* 0x002ff20003800000 */
[----:B------:R-:W-:Y:S02]  /*00f0*/  ULDC.64 UR4, c[0x0][0x198] ;  /* 0x0000660000047ab9 */ /* 0x000fe40000000a00 */
[----:B------:R-:W-:Y:S02]  /*0100*/  UIADD3 UR6, UP0, UR4, 0xf0, URZ ;  /* 0x000000f004067890 */ /* 0x000fe4000ff1e03f */
[----:B------:R-:W-:Y:S02]  /*0110*/  UIADD3 UR8, UP1, UR4, 0x1f0, URZ ;  /* 0x000001f004087890 */ /* 0x000fe4000ff3e03f */
[----:B------:R-:W-:Y:S02]  /*0120*/  UIADD3 UR4, UP2, UR4, 0x2f0, URZ ;  /* 0x000002f004047890 */ /* 0x000fe4000ff5e03f */
[----:B------:R-:W-:Y:S02]  /*0130*/  UIADD3.X UR7, URZ, UR5, URZ, UP0, !UPT ;  /* 0x000000053f077290 */ /* 0x000fe400087fe43f */
[----:B------:R-:W-:-:S02]  /*0140*/  UIADD3.X UR9, URZ, UR5, URZ, UP1, !UPT ;  /* 0x000000053f097290 */ /* 0x000fc40008ffe43f */
[----:B------:R-:W-:-:S05]  /*0150*/  UIADD3.X UR5, URZ, UR5, URZ, UP2, !UPT ;  /* 0x000000053f057290 */ /* 0x000fca00097fe43f */
[----:B------:R1:W-:Y:S02]  /*0160*/  UTMACCTL.PF [UR6] ;  /* 0x00000000060079b9 */ /* 0x0003e40008040000 */
[----:B------:R1:W-:Y:S02]  /*0170*/  UTMACCTL.PF [UR8] ;  /* 0x00000000080079b9 */ /* 0x0003e40008040000 */
[----:B------:R1:W-:Y:S02]  /*0180*/  UTMACCTL.PF [UR4] ;  /* 0x00000000040079b9 */ /* 0x0003e40008040000 */
[----:B-1----:R-:W-:Y:S01]  /*0190*/  NOP ;  /* 0x0000000000007918 */ /* 0x002fe20000000000 */
.L_x_1:
[----:B------:R-:W-:Y:S05]  /*01a0*/  BSYNC B0 ;  /* 0x0000000000007941 */ /* 0x000fea0003800000 */
.L_x_0:
[----:B------:R-:W1:Y:S01]  /*01b0*/  SHFL.IDX PT, R4, R0, RZ, 0x1f ;  /* 0x00001fff00047589 */ /* 0x000e6200000e0000 */
[----:B--2---:R-:W-:Y:S01]  /*01c0*/  R2UR UR38, R2 ;  /* 0x00000000022672ca */ /* 0x004fe200000e0000 */
[----:B------:R-:W-:-:S12]  /*01d0*/  UISETP.NE.AND UP0, UPT, UR10, 0x1, UPT ;  /* 0x000000010a00788c */ /* 0x000fd8000bf05270 */
[----:B------:R-:W-:Y:S02]  /*01e0*/  UIADD3 UR7, UR38, -0x1, URZ ;  /* 0xffffffff26077890 */ /* 0x000fe4000fffe03f */
[----:B------:R-:W-:Y:S02]  /*01f0*/  UISETP.EQ.AND UP0, UPT, UR38, URZ, !UP0 ;  /* 0x0000003f2600728c */ /* 0x000fe4000c702270 */
[----:B------:R-:W-:Y:S02]  /*0200*/  UISETP.GE.U32.AND UP1, UPT, UR7, 0x4, UPT ;  /* 0x000000040700788c */ /* 0x000fe4000bf26070 */
[----:B------:R-:W-:Y:S01]  /*0210*/  USEL UR6, URZ, 0x1, !UP0 ;  /* 0x000000013f067887 */ /* 0x000fe2000c000000 */
[----:B-1----:R-:W-:-:S03]  /*0220*/  ISETP.NE.AND P0, PT, R4, RZ, PT ;  /* 0x000000ff0400720c */ /* 0x002fc60003f05270 */
[----:B------:R-:W-:-:S10]  /*0230*/  USEL UR6, UR6, 0x2, UP1 ;  /* 0x0000000206067887 */ /* 0x000fd40008800000 */
[----:B------:R-:W-:Y:S05]  /*0240*/  @P0 BRA `(.L_x_2) ;  /* 0x0000000000480947 */ /* 0x000fea0003800000 */
[----:B------:R-:W1:Y:S01]  /*0250*/  S2UR UR11, SR_CgaCtaId ;  /* 0x00000000000b79c3 */ /* 0x000e620000008800 */
[----:B------:R-:W-:Y:S01]  /*0260*/  UMOV UR4, 0x400 ;  /* 0x0000040000047882 */ /* 0x000fe20000000000 */
[----:B------:R-:W-:Y:S01]  /*0270*/  UMOV UR5, 0x1 ;  /* 0x0000000100057882 */ /* 0x000fe20000000000 */
[----:B------:R-:W-:Y:S01]  /*0280*/  UMOV UR8, 0x80 ;  /* 0x0000008000087882 */ /* 0x000fe20000000000 */
[----:B------:R-:W-:Y:S01]  /*0290*/  ELECT P0, URZ, PT ;  /* 0x00000000003f782f */ /* 0x000fe20003800000 */
[----:B------:R-:W-:-:S04]  /*02a0*/  UIADD3 UR8, -UR8, 0x100000, URZ ;  /* 0x0010000008087890 */ /* 0x000fc8000fffe13f */
[----:B------:R-:W-:Y:S02]  /*02b0*/  USHF.L.U32 UR9, UR8, 0xb, URZ ;  /* 0x0000000b08097899 */ /* 0x000fe4000800063f */
[----:B------:R-:W-:Y:S02]  /*02c0*/  USHF.L.U32 UR8, UR8, 0x1, URZ ;  /* 0x0000000108087899 */ /* 0x000fe4000800063f */
[----:B-1----:R-:W-:Y:S02]  /*02d0*/  ULEA UR11, UR11, UR4, 0x18 ;  /* 0x000000040b0b7291 */ /* 0x002fe4000f8ec03f */
[----:B------:R-:W-:-:S04]  /*02e0*/  UIADD3 UR4, -UR5, 0x100000, URZ ;  /* 0x0010000005047890 */ /* 0x000fc8000fffe13f */
[----:B------:R-:W-:Y:S02]  /*02f0*/  USHF.L.U32 UR5, UR4, 0xb, URZ ;  /* 0x0000000b04057899 */ /* 0x000fe4000800063f */
[----:B------:R-:W-:Y:S01]  /*0300*/  USHF.L.U32 UR4, UR4, 0x1, URZ ;  /* 0x0000000104047899 */ /* 0x000fe2000800063f */
[----:B------:R-:W1:Y:S11]  /*0310*/  FENCE.VIEW.ASYNC.S ;  /* 0x00000000000073c6 */ /* 0x000e760000000000 */
[----:B-1----:R1:W2:Y:S01]  /*0320*/  SYNCS.EXCH.64 URZ, [UR11+0x2c050], UR4 ;  /* 0x02c050040b3f75b2 */ /* 0x0022a20008000100 */
[----:B------:R1:W3:Y:S01]  /*0330*/  SYNCS.EXCH.64 URZ, [UR11+0x2c060], UR8 ;  /* 0x02c060080b3f75b2 */ /* 0x0002e20008000100 */
[----:B------:R1:W4:Y:S01]  /*0340*/  SYNCS.EXCH.64 URZ, [UR11+0x2c058], UR4 ;  /* 0x02c058040b3f75b2 */ /* 0x0003220008000100 */
[----:B------:R1:W1:Y:S01]  /*0350*/  SYNCS.EXCH.64 URZ, [UR11+0x2c068], UR8 ;  /* 0x02c068080b3f75b2 */ /* 0x0002620008000100 */
[----:B------:R-:W-:Y:S01]  /*0360*/  NOP ;  /* 0x0000000000007918 */ /* 0x000fe20000000000 */
.L_x_2:
[----:B------:R-:W5:Y:S01]  /*0370*/  SHFL.IDX PT, R2, R0, RZ, 0x1f ;  /* 0x00001fff00027589 */ /* 0x000f6200000e0000 */
[----:B------:R-:W-:Y:S01]  /*0380*/  NOP ;  /* 0x0000000000007918 */ /* 0x000fe20000000000 */
[----:B-----5:R-:W-:-:S13]  /*0390*/  ISETP.NE.AND P0, PT, R2, RZ, PT ;  /* 0x000000ff0200720c */ /* 0x020fda0003f05270 */
[----:B------:R-:W-:Y:S05]  /*03a0*/  @P0 BRA `(.L_x_3) ;  /* 0x0000000000600947 */ /* 0x000fea0003800000 */
[----:B-1----:R-:W1:Y:S01]  /*03b0*/  S2UR UR5, SR_CgaCtaId ;  /* 0x00000000000579c3 */ /* 0x002e620000008800 */
[----:B------:R-:W-:Y:S01]  /*03c0*/  UMOV UR4, 0x400 ;  /* 0x0000040000047882 */ /* 0x000fe20000000000 */
[----:B------:R-:W-:Y:S01]  /*03d0*/  UMOV UR8, 0x1 ;  /* 0x0000000100087882 */ /* 0x000fe20000000000 */
[----:B------:R-:W-:Y:S01]  /*03e0*/  UMOV UR12, 0x100 ;  /* 0x00000100000c7882 */ /* 0x000fe20000000000 */
[----:B------:R-:W-:-:S04]  /*03f0*/  UIADD3 UR8, -UR8, 0x100000, URZ ;  /* 0x0010000008087890 */ /* 0x000fc8000fffe13f */
[----:B------:R-:W-:Y:S02]  /*0400*/  USHF.L.U32 UR9, UR8, 0xb, URZ ;  /* 0x0000000b08097899 */ /* 0x000fe4000800063f */
[----:B------:R-:W-:Y:S01]  /*0410*/  USHF.L.U32 UR8, UR8, 0x1, URZ ;  /* 0x0000000108087899 */ /* 0x000fe2000800063f */
[----:B------:R-:W-:Y:S01]  /*0420*/  ELECT P0, URZ, PT ;  /* 0x00000000003f782f */ /* 0x000fe20003800000 */
[----:B-1----:R-:W-:Y:S02]  /*0430*/  ULEA UR11, UR5, UR4, 0x18 ;  /* 0x00000004050b7291 */ /* 0x002fe4000f8ec03f */
[----:B------:R-:W-:-:S04]  /*0440*/  UIADD3 UR4, -UR12, 0x100000, URZ ;  /* 0x001000000c047890 */ /* 0x000fc8000fffe13f */
[----:B------:R-:W-:Y:S02]  /*0450*/  USHF.L.U32 UR5, UR4, 0xb, URZ ;  /* 0x0000000b04057899 */ /* 0x000fe4000800063f */
[----:B------:R-:W-:Y:S01]  /*0460*/  USHF.L.U32 UR4, UR4, 0x1, URZ ;  /* 0x0000000104047899 */ /* 0x000fe2000800063f */
[----:B------:R-:W1:Y:S03]  /*0470*/  FENCE.VIEW.ASYNC.S ;  /* 0x00000000000073c6 */ /* 0x000e660000000000 */
[----:B-1----:R1:W1:Y:S08]  /*0480*/  SYNCS.EXCH.64 URZ, [UR11+0x2c000], UR8 ;  /* 0x02c000080b3f75b2 */ /* 0x0022700008000100 */
[----:B------:R1:W1:Y:S01]  /*0490*/  SYNCS.EXCH.64 URZ, [UR11+0x2c028], UR4 ;  /* 0x02c028040b3f75b2 */ /* 0x0002620008000100 */
        /* <DEDUP_REMOVED lines=8> */
[----:B------:R-:W-:Y:S01]  /*0520*/  NOP ;  /* 0x0000000000007918 */ /* 0x000fe20000000000 */
.L_x_3:
        /* <DEDUP_REMOVED lines=21> */
[----:B------:R-:W-:Y:S01]  /*0680*/  NOP ;  /* 0x0000000000007918 */ /* 0x000fe20000000000 */
.L_x_4:
[----:B------:R-:W5:Y:S01]  /*0690*/  SHFL.IDX PT, R2, R0, RZ, 0x1f ;  /* 0x00001fff00027589 */ /* 0x000f6200000e0000 */
[----:B------:R-:W-:Y:S01]  /*06a0*/  ELECT P0, URZ, PT ;  /* 0x00000000003f782f */ /* 0x000fe20003800000 */
[----:B------:R-:W-:Y:S01]  /*06b0*/  NOP ;  /* 0x0000000000007918 */ /* 0x000fe20000000000 */
[----:B-1----:R-:W-:Y:S02]  /*06c0*/  UMOV UR4, 0x80 ;  /* 0x0000008000047882 */ /* 0x002fe40000000000 */
[C---:B-----5:R-:W-:Y:S02]  /*06d0*/  ISETP.NE.OR P0, PT, R2.reuse, RZ, !P0 ;  /* 0x000000ff0200720c */ /* 0x060fe40004705670 */
[----:B------:R-:W-:-:S11]  /*06e0*/  ISETP.NE.AND P2, PT, R2, RZ, PT ;  /* 0x000000ff0200720c */ /* 0x000fd60003f45270 */
[----:B------:R-:W-:Y:S01]  /*06f0*/  VOTEU.ALL UP0, P0 ;  /* 0x00000000003f7886 */ /* 0x000fe20000000000 */
[----:B------:R-:W-:Y:S01]  /*0700*/  VOTEU.ALL UP2, P0 ;  /* 0x00000000003f7886 */ /* 0x000fe20000040000 */
[----:B------:R-:W-:Y:S01]  /*0710*/  VOTEU.ALL UP3, P0 ;  /* 0x00000000003f7886 */ /* 0x000fe20000060000 */
[----:B------:R-:W-:Y:S02]  /*0720*/  VOTEU.ALL UP4, P0 ;  /* 0x00000000003f7886 */ /* 0x000fe40000080000 */
[----:B------:R-:W1:Y:S01]  /*0730*/  @!UP0 S2UR UR9, SR_CgaCtaId ;  /* 0x00000000000989c3 */ /* 0x000e620000008800 */
[----:B------:R-:W-:Y:S01]  /*0740*/  @!UP0 UMOV UR8, 0x400 ;  /* 0x0000040000088882 */ /* 0x000fe20000000000 */
[----:B------:R-:W-:-:S04]  /*0750*/  @!UP0 UIADD3 UR4, -UR4, 0x100000, URZ ;  /* 0x0010000004048890 */ /* 0x000fc8000fffe13f */
[----:B------:R-:W-:Y:S02]  /*0760*/  @!UP0 USHF.L.U32 UR5, UR4, 0xb, URZ ;  /* 0x0000000b04058899 */ /* 0x000fe4000800063f */
[----:B------:R-:W-:Y:S02]  /*0770*/  @!UP0 USHF.L.U32 UR4, UR4, 0x1, URZ ;  /* 0x0000000104048899 */ /* 0x000fe4000800063f */
[----:B-1----:R-:W-:Y:S01]  /*0780*/  @!UP0 ULEA UR8, UR9, UR8, 0x18 ;  /* 0x0000000809088291 */ /* 0x002fe2000f8ec03f */
[----:B------:R-:W-:Y:S01]  /*0790*/  VOTEU.ALL UP0, P0 ;  /* 0x00000000003f7886 */ /* 0x000fe20000000000 */
[----:B------:R-:W1:Y:S10]  /*07a0*/  FENCE.VIEW.ASYNC.S ;  /* 0x00000000000073c6 */ /* 0x000e740000000000 */
[----:B-1----:R1:W1:Y:S01]  /*07b0*/  @!UP0 SYNCS.EXCH.64 URZ, [UR8+0x2c090], UR4 ;  /* 0x02c09004083f85b2 */ /* 0x0022620008000100 */
[----:B------:R1:W1:Y:S01]  /*07c0*/  @!UP2 SYNCS.EXCH.64 URZ, [UR8+0x2c098], UR4 ;  /* 0x02c09804083fa5b2 */ /* 0x0002620008000100 */
[----:B------:R1:W1:Y:S01]  /*07d0*/  @!UP3 SYNCS.EXCH.64 URZ, [UR8+0x2c0a0], UR4 ;  /* 0x02c0a004083fb5b2 */ /* 0x0002620008000100 */
[----:B------:R1:W1:Y:S01]  /*07e0*/  @!UP4 SYNCS.EXCH.64 URZ, [UR8+0x2c0a8], UR4 ;  /* 0x02c0a804083fc5b2 */ /* 0x0002620008000100 */
[----:B------:R-:W-:Y:S01]  /*07f0*/  NOP ;  /* 0x0000000000007918 */ /* 0x000fe20000000000 */
[----:B------:R-:W-:Y:S05]  /*0800*/  @P2 BRA `(.L_x_5) ;  /* 0x0000000000482947 */ /* 0x000fea0003800000 */
[----:B-1----:R-:W1:Y:S01]  /*0810*/  S2UR UR5, SR_CgaCtaId ;  /* 0x00000000000579c3 */ /* 0x002e620000008800 */
[----:B------:R-:W-:Y:S01]  /*0820*/  UMOV UR4, 0x400 ;  /* 0x0000040000047882 */ /* 0x000fe20000000000 */
[----:B------:R-:W-:Y:S01]  /*0830*/  UMOV UR8, 0x20 ;  /* 0x0000002000087882 */ /* 0x000fe20000000000 */
[----:B------:R-:W-:Y:S01]  /*0840*/  UMOV UR9, 0x80 ;  /* 0x0000008000097882 */ /* 0x000fe20000000000 */
[----:B------:R-:W-:Y:S01]  /*0850*/  ELECT P0, URZ, PT ;  /* 0x00000000003f782f */ /* 0x000fe20003800000 */
[----:B-1----:R-:W-:Y:S02]  /*0860*/  ULEA UR11, UR5, UR4, 0x18 ;  /* 0x00000004050b7291 */ /* 0x002fe4000f8ec03f */
[----:B------:R-:W-:-:S04]  /*0870*/  UIADD3 UR4, -UR8, 0x100000, URZ ;  /* 0x0010000008047890 */ /* 0x000fc8000fffe13f */
[----:B------:R-:W-:Y:S02]  /*0880*/  USHF.L.U32 UR5, UR4, 0xb, URZ ;  /* 0x0000000b04057899 */ /* 0x000fe4000800063f */
[----:B------:R-:W-:Y:S02]  /*0890*/  USHF.L.U32 UR4, UR4, 0x1, URZ ;  /* 0x0000000104047899 */ /* 0x000fe4000800063f */
        /* <DEDUP_REMOVED lines=9> */
.L_x_5:
[----:B------:R-:W-:Y:S01]  /*0930*/  ISETP.NE.AND P0, PT, RZ, UR38, PT ;  /* 0x00000026ff007c0c */ /* 0x000fe2000bf05270 */
[----:B------:R-:W-:Y:S01]  /*0940*/  IMAD.U32 R0, RZ, RZ, UR10 ;  /* 0x0000000aff007e24 */ /* 0x000fe2000f8e00ff */
[----:B------:R-:W-:Y:S01]  /*0950*/  NOP ;  /* 0x0000000000007918 */ /* 0x000fe20000000000 */
[----:B-1234-:R-:W-:Y:S03]  /*0960*/  BAR.SYNC.DEFER_BLOCKING 0x0 ;  /* 0x0000000000007b1d */ /* 0x01efe60000010000 */
[----:B------:R-:W-:-:S07]  /*0970*/  ISETP.EQ.AND P2, PT, R0, 0x1, P1 ;  /* 0x000000010000780c */ /* 0x000fce0000f42270 */
[----:B------:R-:W-:Y:S06]  /*0980*/  @!P0 BRA `(.L_x_6) ;  /* 0x0000017000988947 */ /* 0x000fec0003800000 */
[----:B------:R-:W-:-:S06]  /*0990*/  UISETP.GT.U32.AND UP0, UPT, UR7, 0x3, UPT ;  /* 0x000000030700788c */ /* 0x000fcc000bf04070 */
[----:B------:R-:W-:-:S13]  /*09a0*/  PLOP3.LUT P0, PT, PT, PT, UP0, 0x80, 0x0 ;  /* 0x000000000000781c */ /* 0x000fda0003f0f008 */
[----:B------:R-:W-:Y:S05]  /*09b0*/  @P0 EXIT ;  /* 0x000000000000094d */ /* 0x000fea0003800000 */
.L_x_7:
[----:B------:R-:W-:-:S08]  /*09c0*/  NOP ;  /* 0x0000000000007918 */ /* 0x000fd00000000000 */
[----:B------:R-:W1:Y:S02]  /*09d0*/  USETMAXREG.TRY_ALLOC.CTAPOOL UP0, 0xf0 ;  /* 0x000000f0000079c8 */ /* 0x000e640008000600 */
[----:B-1----:R-:W-:-:S13]  /*09e0*/  PLOP3.LUT P0, PT, PT, PT, UP0, 0x80, 0x0 ;  /* 0x000000000000781c */ /* 0x002fda0003f0f008 */
[----:B------:R-:W-:Y:S05]  /*09f0*/  @!P0 BRA `(.L_x_7) ;  /* 0xfffffffc00f08947 */ /* 0x000fea000383ffff */
[----:B------:R-:W-:Y:S01]  /*0a00*/  UISETP.NE.AND UP0, UPT, UR38, 0x1, UPT ;  /* 0x000000012600788c */ /* 0x000fe2000bf05270 */
[----:B------:R-:W1:Y:S01]  /*0a10*/  S2UR UR8, SR_CTAID.X ;  /* 0x00000000000879c3 */ /* 0x000e620000002500 */
[----:B------:R-:W-:Y:S01]  /*0a20*/  UMOV UR4, URZ ;  /* 0x0000003f00047c82 */ /* 0x000fe20008000000 */
[----:B------:R-:W-:-:S03]  /*0a30*/  UMOV UR5, URZ ;  /* 0x0000003f00057c82 */ /* 0x000fc60008000000 */
[----:B------:R-:W-:-:S13]  /*0a40*/  PLOP3.LUT P0, PT, PT, PT, UP0, 0x80, 0x0 ;  /* 0x000000000000781c */ /* 0x000fda0003f0f008 */
[----:B------:R-:W-:Y:S05]  /*0a50*/  @!P0 BRA `(.L_x_8) ;  /* 0x00000000003c8947 */ /* 0x000fea0003800000 */
[----:B------:R-:W-:Y:S01]  /*0a60*/  UISETP.NE.AND UP0, UPT, UR38, 0x2, UPT ;  /* 0x000000022600788c */ /* 0x000fe2000bf05270 */
[----:B------:R-:W-:-:S05]  /*0a70*/  UMOV UR5, 0x1 ;  /* 0x0000000100057882 */ /* 0x000fca0000000000 */
[----:B------:R-:W-:-:S13]  /*0a80*/  PLOP3.LUT P1, PT, PT, PT, UP0, 0x80, 0x0 ;  /* 0x000000000000781c */ /* 0x000fda0003f2f008 */
[----:B------:R-:W-:Y:S05]  /*0a90*/  @!P1 BRA `(.L_x_8) ;  /* 0x00000000002c9947 */ /* 0x000fea0003800000 */
[----:B------:R-:W-:-:S06]  /*0aa0*/  UISETP.NE.AND UP0, UPT, UR38, 0x3, UPT ;  /* 0x000000032600788c */ /* 0x000fcc000bf05270 */
[----:B------:R-:W-:-:S13]  /*0ab0*/  PLOP3.LUT P1, PT, PT, PT, UP0, 0x80, 0x0 ;  /* 0x000000000000781c */ /* 0x000fda0003f2f008 */
[----:B------:R-:W-:Y:S05]  /*0ac0*/  @!P1 BRA `(.L_x_9) ;  /* 0x0000000000189947 */ /* 0x000fea0003800000 */
[----:B------:R-:W-:-:S11]  /*0ad0*/  UISETP.NE.AND UP0, UPT, UR38, 0x4, UPT ;  /* 0x000000042600788c */ /* 0x000fd6000bf05270 */
[----:B------:R-:W-:Y:S01]  /*0ae0*/  @!UP0 UMOV UR4, 0x1 ;  /* 0x0000000100048882 */ /* 0x000fe20000000000 */
[----:B------:R-:W-:Y:S01]  /*0af0*/  @!UP0 UMOV UR5, 0x1 ;  /* 0x0000000100058882 */ /* 0x000fe20000000000 */
[----:B------:R-:W-:Y:S01]  /*0b00*/  @UP0 UMOV UR4, URZ ;  /* 0x0000003f00040c82 */ /* 0x000fe20008000000 */
[----:B------:R-:W-:Y:S01]  /*0b10*/  @UP0 UMOV UR5, URZ ;  /* 0x0000003f00050c82 */ /* 0x000fe20008000000 */
[----:B------:R-:W-:Y:S05]  /*0b20*/  BRA `(.L_x_8) ;  /* 0x0000000000087947 */ /* 0x000fea0003800000 */
.L_x_9:
[----:B------:R-:W-:Y:S01]  /*0b30*/  UMOV UR4, 0x1 ;  /* 0x0000000100047882 */ /* 0x000fe20000000000 */
[----:B------:R-:W-:-:S05]  /*0b40*/  UMOV UR5, URZ ;  /* 0x0000003f00057c82 */ /* 0x000fca0008000000 */
.L_x_8:
[----:B------:R-:W-:Y:S05]  /*0b50*/  @!P0 BRA `(.L_x_10) ;  /* 0x0000000000408947 */ /* 0x000fea0003800000 */
[----:B------:R-:W-:-:S06]  /*0b60*/  UISETP.NE.AND UP0, UPT, UR38, 0x2, UPT ;  /* 0x000000022600788c */ /* 0x000fcc000bf05270 */
[----:B------:R-:W-:-:S13]  /*0b70*/  PLOP3.LUT P0, PT, PT, PT, UP0, 0x80, 0x0 ;  /* 0x000000000000781c */ /* 0x000fda0003f0f008 */
[----:B------:R-:W-:Y:S05]  /*0b80*/  @!P0 BRA `(.L_x_11) ;  /* 0x00000000002c8947 */ /* 0x000fea0003800000 */
[----:B------:R-:W-:-:S06]  /*0b90*/  UISETP.NE.AND UP0, UPT, UR38, 0x3, UPT ;  /* 0x000000032600788c */ /* 0x000fcc000bf05270 */
[----:B------:R-:W-:-:S13]  /*0ba0*/  PLOP3.LUT P0, PT, PT, PT, UP0, 0x80, 0x0 ;  /* 0x000000000000781c */ /* 0x000fda0003f0f008 */
[----:B------:R-:W-:Y:S05]  /*0bb0*/  @!P0 BRA `(.L_x_12) ;  /* 0x0000000000188947 */ /* 0x000fea0003800000 */
[----:B------:R-:W-:Y:S01]  /*0bc0*/  UISETP.NE.AND UP0, UPT, UR38, 0x4, UPT ;  /* 0x000000042600788c */ /* 0x000fe2000bf05270 */
[----:B-1----:R-:W-:-:S05]  /*0bd0*/  UMOV UR37, UR8 ;  /* 0x0000000800257c82 */ /* 0x002fca0008000000 */
[----:B------:R-:W-:-:S13]  /*0be0*/  PLOP3.LUT P0, PT, PT, PT, UP0, 0x80, 0x0 ;  /* 0x000000000000781c */ /* 0x000fda0003f0f008 */
[----:B------:R-:W-:Y:S05]  /*0bf0*/  @P0 BRA `(.L_x_13) ;  /* 0x00000000001c0947 */ /* 0x000fea0003800000 */
[----:B------:R-:W-:Y:S01]  /*0c00*/  ULEA UR37, UR8, 0x3, 0x1 ;  /* 0x0000000308257891 */ /* 0x000fe2000f8e083f */
[----:B------:R-:W-:Y:S11]  /*0c10*/  BRA `(.L_x_13) ;  /* 0x0000000000147947 */ /* 0x000ff60003800000 */
.L_x_12:
[----:B-1----:R-:W-:Y:S01]  /*0c20*/  ULEA UR37, UR8, 0x2, 0x1 ;  /* 0x0000000208257891 */ /* 0x002fe2000f8e083f */
[----:B------:R-:W-:Y:S11]  /*0c30*/  BRA `(.L_x_13) ;  /* 0x00000000000c7947 */ /* 0x000ff60003800000 */
.L_x_11:
[----:B-1----:R-:W-:Y:S01]  /*0c40*/  ULEA UR37, UR8, 0x1, 0x1 ;  /* 0x0000000108257891 */ /* 0x002fe2000f8e083f */
[----:B------:R-:W-:Y:S11]  /*0c50*/  BRA `(.L_x_13) ;  /* 0x0000000000047947 */ /* 0x000ff60003800000 */
.L_x_10:
[----:B-1----:R-:W-:-:S12]  /*0c60*/  USHF.L.U32 UR37, UR8, 0x1, URZ ;  /* 0x0000000108257899 */ /* 0x002fd8000800063f */
.L_x_13:
[----:B------:R-:W-:-:S04]  /*0c70*/  ULOP3.LUT UR9, UR6, 0x1, URZ, 0xfc, !UPT ;  /* 0x0000000106097892 */ /* 0x000fc8000f8efc3f */
[----:B------:R-:W-:-:S06]  /*0c80*/  UISETP.NE.AND UP0, UPT, UR9, 0x3, UPT ;  /* 0x000000030900788c */ /* 0x000fcc000bf05270 */
[----:B------:R-:W-:-:S13]  /*0c90*/  PLOP3.LUT P0, PT, PT, PT, UP0, 0x80, 0x0 ;  /* 0x000000000000781c */ /* 0x000fda0003f0f008 */
[----:B------:R-:W-:Y:S05]  /*0ca0*/  @!P0 BRA `(.L_x_14) ;  /* 0x0000000000048947 */ /* 0x000fea0003800000 */
[----:B------:R-:W-:Y:S01]  /*0cb0*/  BPT.TRAP 0x1 ;  /* 0x000000040000795c */ /* 0x000fe20000300000 */
.L_x_14:
[----:B------:R-:W1:Y:S01]  /*0cc0*/  S2UR UR9, SR_CgaCtaId ;  /* 0x00000000000979c3 */ /* 0x000e620000008800 */
[----:B------:R-:W-:Y:S01]  /*0cd0*/  UMOV UR36, 0x400 ;  /* 0x0000040000247882 */ /* 0x000fe20000000000 */
[----:B------:R-:W-:Y:S01]  /*0ce0*/  IMAD.U32 R8, RZ, RZ, UR4 ;  /* 0x00000004ff087e24 */ /* 0x000fe2000f8e00ff */
[----:B------:R-:W-:Y:S01]  /*0cf0*/  SHF.R.S32.HI R0, RZ, 0x1f, R3 ;  /* 0x0000001fff007819 */ /* 0x000fe20000011403 */
[----:B------:R-:W-:-:S03]  /*0d00*/  ULEA UR4, UR8, 0x17f, 0x7 ;  /* 0x0000017f08047891 */ /* 0x000fc6000f8e383f */
[----:B------:R-:W-:Y:S01]  /*0d10*/  LEA.HI R0, R0, R3, RZ, 0x7 ;  /* 0x0000000300007211 */ /* 0x000fe200078f38ff */
[----:B------:R-:W2:Y:S01]  /*0d20*/  LDC R2, c[0x0][0x28c] ;  /* 0x0000a300ff027b82 */ /* 0x000ea20000000800 */
[----:B------:R-:W-:Y:S01]  /*0d30*/  SHF.L.U32 R8, R8, 0x1f, RZ ;  /* 0x0000001f08087819 */ /* 0x000fe200000006ff */
[----:B------:R-:W-:Y:S01]  /*0d40*/  USHF.R.U32.HI UR4, URZ, 0x8, UR4 ;  /* 0x000000083f047899 */ /* 0x000fe20008011604 */
[----:B------:R-:W-:-:S05]  /*0d50*/  LOP3.LUT R0, R0, 0xffffff80, RZ, 0xc0, !PT ;  /* 0xffffff8000007812 */ /* 0x000fca00078ec0ff */
[----:B------:R-:W-:-:S05]  /*0d60*/  IMAD.IADD R0, R3, 0x1, -R0 ;  /* 0x0000000103007824 */ /* 0x000fca00078e0a00 */
[----:B------:R-:W-:Y:S01]  /*0d70*/  SHF.R.S32.HI R7, RZ, 0x1f, R0 ;  /* 0x0000001fff077819 */ /* 0x000fe20000011400 */
[----:B-1----:R-:W-:-:S03]  /*0d80*/  ULEA UR36, UR9, UR36, 0x18 ;  /* 0x0000002409247291 */ /* 0x002fc6000f8ec03f */
[----:B------:R-:W-:Y:S01]  /*0d90*/  LEA.HI R4, R7, R0, RZ, 0x2 ;  /* 0x0000000007047211 */ /* 0x000fe200078f10ff */
[----:B------:R-:W-:-:S03]  /*0da0*/  ULEA UR9, UR5, UR36, 0x3 ;  /* 0x0000002405097291 */ /* 0x000fc6000f8e183f */
[--C-:B------:R-:W-:Y:S02]  /*0db0*/  SHF.R.S32.HI R6, RZ, 0x2, R4.reuse ;  /* 0x00000002ff067819 */ /* 0x100fe40000011404 */
[----:B------:R-:W-:Y:S01]  /*0dc0*/  SHF.R.S32.HI R5, RZ, 0x1f, R4 ;  /* 0x0000001fff057819 */ /* 0x000fe20000011404 */
[----:B--2---:R-:W-:-:S03]  /*0dd0*/  VIADD R2, R2, 0xff ;  /* 0x000000ff02027836 */ /* 0x004fc60000000000 */
[----:B------:R-:W-:Y:S01]  /*0de0*/  LEA.HI R5, R5, R6, RZ, 0x3 ;  /* 0x0000000605057211 */ /* 0x000fe200078f18ff */
[----:B------:R-:W1:Y:S03]  /*0df0*/  SYNCS.PHASECHK.TRANS64.TRYWAIT P1, [UR9+0x2c050], R8 ;  /* 0x02c05008ff0075a7 */ /* 0x000e660008020149 */
[----:B------:R-:W-:Y:S02]  /*0e00*/  LOP3.LUT R9, R5, 0xfffffff8, RZ, 0xc0, !PT ;  /* 0xfffffff805097812 */ /* 0x000fe400078ec0ff */
[----:B------:R-:W-:-:S03]  /*0e10*/  SHF.R.S32.HI R5, RZ, 0x1f, R2 ;  /* 0x0000001fff057819 */ /* 0x000fc60000011402 */
[----:B------:R-:W-:Y:S01]  /*0e20*/  IMAD.IADD R9, R6, 0x1, -R9 ;  /* 0x0000000106097824 */ /* 0x000fe200078e0a09 */
[----:B------:R-:W-:Y:S02]  /*0e30*/  LEA.HI R5, R5, R2, RZ, 0x8 ;  /* 0x0000000205057211 */ /* 0x000fe400078f40ff */
[----:B------:R-:W-:Y:S02]  /*0e40*/  LEA.HI R6, R7, R0, RZ, 0x5 ;  /* 0x0000000007067211 */ /* 0x000fe400078f28ff */
[----:B------:R-:W-:Y:S02]  /*0e50*/  LOP3.LUT R7, R4, 0x7ffffffc, RZ, 0xc0, !PT ;  /* 0x7ffffffc04077812 */ /* 0x000fe400078ec0ff */
[----:B------:R-:W-:Y:S02]  /*0e60*/  SHF.R.S32.HI R5, RZ, 0x8, R5 ;  /* 0x00000008ff057819 */ /* 0x000fe40000011405 */
[----:B------:R-:W-:Y:S01]  /*0e70*/  SHF.R.S32.HI R6, RZ, 0x5, R6 ;  /* 0x00000005ff067819 */ /* 0x000fe20000011406 */
[----:B------:R-:W-:Y:S01]  /*0e80*/  IMAD.IADD R7, R0, 0x1, -R7 ;  /* 0x0000000100077824 */ /* 0x000fe200078e0a07 */
[----:B------:R-:W-:-:S03]  /*0e90*/  VIMNMX R12, R5, UR4, PT ;  /* 0x00000004050c7c48 */ /* 0x000fc6000bfe0100 */
[----:B------:R-:W-:Y:S02]  /*0ea0*/  IMAD R0, R6, 0x10, R9 ;  /* 0x0000001006007824 */ /* 0x000fe400078e0209 */
[----:B------:R-:W-:Y:S01]  /*0eb0*/  IMAD.U32 R9, RZ, RZ, UR37 ;  /* 0x00000025ff097e24 */ /* 0x000fe2000f8e00ff */
[----:B-1----:R-:W-:Y:S06]  /*0ec0*/  @!P1 BRA `(.L_x_15) ;  /* 0x0000017c00a49947 */ /* 0x002fec0003800000 */
.L_x_102:
[----:B------:R-:W-:Y:S02]  /*0ed0*/  IMAD.SHL.U32 R17, R7, 0x2, RZ ;  /* 0x0000000207117824 */ /* 0x000fe400078e00ff */
[----:B------:R-:W-:Y:S01]  /*0ee0*/  IMAD R0, R9, 0x40, R0 ;  /* 0x0000004009007824 */ /* 0x000fe200078e0200 */
[----:B------:R-:W-:Y:S06]  /*0ef0*/  @!P0 BRA `(.L_x_16) ;  /* 0x0000000000048947 */ /* 0x000fec0003800000 */
[----:B------:R-:W-:Y:S01]  /*0f00*/  BPT.TRAP 0x1 ;  /* 0x000000040000795c */ /* 0x000fe20000300000 */
.L_x_16:
[----:B------:R-:W-:Y:S01]  /*0f10*/  SHF.L.U32 R6, RZ, 0x1f, RZ ;  /* 0x0000001fff067819 */ /* 0x000fe200000006ff */
[----:B------:R-:W-:Y:S01]  /*0f20*/  UIADD3 UR17, UR36, 0x2c090, URZ ;  /* 0x0002c09024117890 */ /* 0x000fe2000fffe03f */
[----:B------:R-:W-:Y:S02]  /*0f30*/  ISETP.NE.AND P2, PT, RZ, UR7, PT ;  /* 0x00000007ff007c0c */ /* 0x000fe4000bf45270 */
[----:B------:R-:W2:Y:S02]  /*0f40*/  SYNCS.PHASECHK.TRANS64.TRYWAIT P1, [UR36+0x2c000], R6 ;  /* 0x02c00006ff0075a7 */ /* 0x000ea40008020164 */
[----:B--2---:R-:W-:Y:S09]  /*0f50*/  @!P1 BRA `(.L_x_17) ;  /* 0x0000017c00989947 */ /* 0x004ff20003800000 */
.L_x_103:
[----:B------:R-:W-:Y:S01]  /*0f60*/  ULEA UR4, UR38, UR17, 0x3 ;  /* 0x0000001126047291 */ /* 0x000fe2000f8e183f */
[----:B------:R-:W-:-:S04]  /*0f70*/  SEL R2, RZ, 0x1, P2 ;  /* 0x00000001ff027807 */ /* 0x000fc80001000000 */
[----:B------:R-:W-:-:S04]  /*0f80*/  SHF.L.U32 R2, R2, 0x1f, RZ ;  /* 0x0000001f02027819 */ /* 0x000fc800000006ff */
[----:B------:R-:W2:Y:S02]  /*0f90*/  SYNCS.PHASECHK.TRANS64.TRYWAIT P1, [UR4+-0x8], R2 ;  /* 0xfffff802ff0075a7 */ /* 0x000ea40008020144 */
[----:B--2---:R-:W-:Y:S05]  /*0fa0*/  @!P1 BRA `(.L_x_18) ;  /* 0x0000017c009c9947 */ /* 0x004fea0003800000 */
.L_x_104:
[----:B------:R-:W-:Y:S01]  /*0fb0*/  USHF.R.U32.HI UR4, URZ, 0x4, UR36 ;  /* 0x000000043f047899 */ /* 0x000fe20008011624 */
[----:B------:R-:W-:Y:S01]  /*0fc0*/  WARPGROUP.ARRIVE ;  /* 0x00000000000079c5 */ /* 0x000fe20000000000 */
[----:B------:R-:W-:Y:S01]  /*0fd0*/  UIADD3 UR8, UR36, 0x4000, URZ ;  /* 0x0000400024087890 */ /* 0x000fe2000fffe03f */
[C---:B-1----:R-:W-:Y:S01]  /*0fe0*/  VIADD R5, R17.reuse, 0x8 ;  /* 0x0000000811057836 */ /* 0x042fe20000000000 */
[----:B------:R-:W-:Y:S01]  /*0ff0*/  ULOP3.LUT UR4, UR4, 0x3fff, URZ, 0xc0, !UPT ;  /* 0x00003fff04047892 */ /* 0x000fe2000f8ec03f */
[C---:B------:R-:W-:Y:S01]  /*1000*/  VIADD R7, R17.reuse, 0x9 ;  /* 0x0000000911077836 */ /* 0x040fe20000000000 */
[----:B------:R-:W-:Y:S01]  /*1010*/  USHF.R.U32.HI UR8, URZ, 0x4, UR8 ;  /* 0x000000043f087899 */ /* 0x000fe20008011608 */
[C---:B------:R-:W-:Y:S01]  /*1020*/  ISETP.GE.AND P3, PT, R0.reuse, R17, PT ;  /* 0x000000110000720c */ /* 0x040fe20003f66270 */
[----:B------:R-:W-:Y:S01]  /*1030*/  ULOP3.LUT UR4, UR4, 0x10000, URZ, 0xfc, !UPT ;  /* 0x0001000004047892 */ /* 0x000fe2000f8efc3f */
[C---:B------:R-:W-:Y:S01]  /*1040*/  ISETP.GE.AND P5, PT, R0.reuse, R5, PT ;  /* 0x000000050000720c */ /* 0x040fe20003fa6270 */
[----:B------:R-:W-:Y:S01]  /*1050*/  ULOP3.LUT UR8, UR8, 0x3fff, URZ, 0xc0, !UPT ;  /* 0x00003fff08087892 */ /* 0x000fe2000f8ec03f */
[C---:B------:R-:W-:Y:S01]  /*1060*/  VIADD R5, R17.reuse, 0x18 ;  /* 0x0000001811057836 */ /* 0x040fe20000000000 */
[----:B------:R-:W-:Y:S01]  /*1070*/  ULEA UR4, UR5, UR4, 0x9 ;  /* 0x0000000405047291 */ /* 0x000fe2000f8e483f */
[C---:B------:R-:W-:Y:S01]  /*1080*/  ISETP.GE.AND P6, PT, R0.reuse, R7, PT ;  /* 0x000000070000720c */ /* 0x040fe20003fc6270 */
[----:B------:R-:W-:Y:S01]  /*1090*/  ULOP3.LUT UR16, UR8, 0x10000, URZ, 0xfc, !UPT ;  /* 0x0001000008107892 */ /* 0x000fe2000f8efc3f */
[C---:B------:R-:W-:Y:S01]  /*10a0*/  ISETP.GT.AND P4, PT, R0.reuse, R17, PT ;  /* 0x000000110000720c */ /* 0x040fe20003f84270 */
[----:B------:R-:W-:Y:S01]  /*10b0*/  UMOV UR5, 0x40000040 ;  /* 0x4000004000057882 */ /* 0x000fe20000000000 */
[----:B------:R-:W-:Y:S01]  /*10c0*/  UMOV UR11, 0x40000040 ;  /* 0x40000040000b7882 */ /* 0x000fe20000000000 */
[----:B------:R-:W-:Y:S01]  /*10d0*/  UMOV UR9, UR5 ;  /* 0x0000000500097c82 */ /* 0x000fe20008000000 */
[----:B------:R-:W-:Y:S01]  /*10e0*/  UMOV UR8, UR4 ;  /* 0x0000000400087c82 */ /* 0x000fe20008000000 */
[----:B------:R-:W-:Y:S01]  /*10f0*/  UIADD3 UR12, UR4, 0x4, URZ ;  /* 0x00000004040c7890 */ /* 0x000fe2000fffe03f */
[C---:B------:R-:W-:Y:S01]  /*1100*/  VIADD R7, R17.reuse, 0x19 ;  /* 0x0000001911077836 */ /* 0x040fe20000000000 */
[----:B------:R-:W-:Y:S01]  /*1110*/  UMOV UR10, UR16 ;  /* 0x00000010000a7c82 */ /* 0x000fe20008000000 */
[----:B------:R-:W-:Y:S01]  /*1120*/  UIADD3 UR14, UR16, 0x4, URZ ;  /* 0x00000004100e7890 */ /* 0x000fe2000fffe03f */
[----:B------:R-:W-:Y:S01]  /*1130*/  QGMMA.64x256x32.F32.E4M3.E4M3 R24, gdesc[UR8], RZ, !UPT, gsb0 ;  /* 0x03e00000081879f3 */ /* 0x000fe2000c0008ff */
[----:B------:R-:W-:Y:S01]  /*1140*/  UIADD3 UR8, UR4, 0x2, URZ ;  /* 0x0000000204087890 */ /* 0x000fe2000fffe03f */
[C---:B------:R-:W-:Y:S01]  /*1150*/  VIADD R9, R17.reuse, 0x10 ;  /* 0x0000001011097836 */ /* 0x040fe20000000000 */
[----:B------:R-:W-:Y:S01]  /*1160*/  UIADD3 UR10, UR16, 0x2, URZ ;  /* 0x00000002100a7890 */ /* 0x000fe2000fffe03f */
[C---:B------:R-:W-:Y:S01]  /*1170*/  VIADD R11, R17.reuse, 0x11 ;  /* 0x00000011110b7836 */ /* 0x040fe20000000000 */
[----:B------:R-:W-:Y:S01]  /*1180*/  UMOV UR9, 0x40000040 ;  /* 0x4000004000097882 */ /* 0x000fe20000000000 */
[----:B------:R-:W-:Y:S01]  /*1190*/  UMOV UR11, 0x40000040 ;  /* 0x40000040000b7882 */ /* 0x000fe20000000000 */
[----:B------:R-:W-:Y:S01]  /*11a0*/  UMOV UR13, 0x40000040 ;  /* 0x40000040000d7882 */ /* 0x000fe20000000000 */
[----:B------:R-:W-:Y:S01]  /*11b0*/  UMOV UR15, 0x40000040 ;  /* 0x40000040000f7882 */ /* 0x000fe20000000000 */
[----:B------:R-:W-:Y:S01]  /*11c0*/  UIADD3 UR20, UR4, 0x6, URZ ;  /* 0x0000000604147890 */ /* 0x000fe2000fffe03f */
[C---:B------:R-:W-:Y:S01]  /*11d0*/  ISETP.GE.AND P1, PT, R0.reuse, R9, PT ;  /* 0x000000090000720c */ /* 0x040fe20003f26270 */
[----:B------:R-:W-:Y:S01]  /*11e0*/  UIADD3 UR22, UR16, 0x6, URZ ;  /* 0x0000000610167890 */ /* 0x000fe2000fffe03f */
[----:B------:R-:W-:Y:S01]  /*11f0*/  ISETP.GE.AND P2, PT, R0, R11, PT ;  /* 0x0000000b0000720c */ /* 0x000fe20003f46270 */
[----:B------:R-:W-:Y:S01]  /*1200*/  UMOV UR21, 0x40000040 ;  /* 0x4000004000157882 */ /* 0x000fe20000000000 */
[----:B------:R-:W-:Y:S01]  /*1210*/  UMOV UR23, 0x40000040 ;  /* 0x4000004000177882 */ /* 0x000fe20000000000 */
[C---:B------:R-:W-:Y:S01]  /*1220*/  VIADD R9, R17.reuse, 0x39 ;  /* 0x0000003911097836 */ /* 0x040fe20000000000 */
[----:B------:R-:W-:Y:S01]  /*1230*/  USHF.L.U32 UR7, UR7, 0x3, URZ ;  /* 0x0000000307077899 */ /* 0x000fe2000800063f */
[----:B------:R-:W-:-:S02]  /*1240*/  VIADD R11, R17, 0x41 ;  /* 0x00000041110b7836 */ /* 0x000fc40000000000 */
[C---:B------:R-:W-:Y:S01]  /*1250*/  VIADD R13, R17.reuse, 0x49 ;  /* 0x00000049110d7836 */ /* 0x040fe20000000000 */
[----:B------:R-:W-:Y:S01]  /*1260*/  ULOP3.LUT UR7, UR7, 0x8, URZ, 0xc, !UPT ;  /* 0x0000000807077892 */ /* 0x000fe2000f8e0c3f */
[----:B------:R-:W-:Y:S02]  /*1270*/  VIADD R15, R17, 0x51 ;  /* 0x00000051110f7836 */ /* 0x000fe40000000000 */
[----:B------:R-:W-:Y:S01]  /*1280*/  IMAD.MOV.U32 R215, RZ, RZ, RZ ;  /* 0x000000ffffd77224 */ /* 0x000fe200078e00ff */
[----:B------:R-:W-:Y:S02]  /*1290*/  WARPGROUP.DEPBAR.LE gsb0, 0x0 ;  /* 0x00008000000079c5 */ /* 0x000fe40000010000 */
[----:B------:R-:W-:-:S06]  /*12a0*/  WARPGROUP.ARRIVE ;  /* 0x00000000000079c5 */ /* 0x000fcc0000000000 */
[----:B------:R-:W-:Y:S01]  /*12b0*/  QGMMA.64x256x32.F32.E4M3.E4M3 R24, gdesc[UR8], R24, gsb0 ;  /* 0x03e00000081879f3 */ /* 0x000fe20008000818 */
[----:B------:R-:W-:Y:S01]  /*12c0*/  ULDC UR10, c[0x0][0x604] ;  /* 0x00018100000a7ab9 */ /* 0x000fe20000000800 */
[----:B------:R-:W-:Y:S01]  /*12d0*/  ULDC UR11, c[0x0][0x604] ;  /* 0x00018100000b7ab9 */ /* 0x000fe20000000800 */
[----:B------:R-:W-:Y:S02]  /*12e0*/  WARPGROUP.DEPBAR.LE gsb0, 0x0 ;  /* 0x00008000000079c5 */ /* 0x000fe40000010000 */
[----:B------:R-:W-:-:S15]  /*12f0*/  WARPGROUP.ARRIVE ;  /* 0x00000000000079c5 */ /* 0x000fde0000000000 */
[----:B------:R-:W-:-:S08]  /*1300*/  NOP ;  /* 0x0000000000007918 */ /* 0x000fd00000000000 */
[----:B------:R-:W-:Y:S03]  /*1310*/  QGMMA.64x256x32.F32.E4M3.E4M3 R24, gdesc[UR12], R24, gsb0 ;  /* 0x03e000000c1879f3 */ /* 0x000fe60008000818 */
[----:B------:R-:W-:Y:S02]  /*1320*/  WARPGROUP.DEPBAR.LE gsb0, 0x0 ;  /* 0x00008000000079c5 */ /* 0x000fe40000010000 */
[----:B------:R-:W-:-:S15]  /*1330*/  WARPGROUP.ARRIVE ;  /* 0x00000000000079c5 */ /* 0x000fde0000000000 */
[----:B------:R-:W-:-:S08]  /*1340*/  NOP ;  /* 0x0000000000007918 */ /* 0x000fd00000000000 */
[----:B------:R-:W-:Y:S03]  /*1350*/  QGMMA.64x256x32.F32.E4M3.E4M3 R24, gdesc[UR20], R24, gsb0 ;  /* 0x03e00000141879f3 */ /* 0x000fe60008000818 */
[----:B------:R-:W-:Y:S02]  /*1360*/  WARPGROUP.DEPBAR.LE gsb0, 0x0 ;  /* 0x00008000000079c5 */ /* 0x000fe40000010000 */
[----:B------:R-:W-:Y:S02]  /*1370*/  FSEL R24, R24, -INF , P3 ;  /* 0xff80000018187808 */ /* 0x000fe40001800000 */
[----:B------:R-:W-:Y:S02]  /*1380*/  FSEL R152, R30, -INF , P3 ;  /* 0xff8000001e987808 */ /* 0x000fe40001800000 */
[----:B------:R-:W-:Y:S01]  /*1390*/  ISETP.GE.AND P3, PT, R0, R5, PT ;  /* 0x000000050000720c */ /* 0x000fe20003f66270 */
[----:B------:R-:W-:Y:S01]  /*13a0*/  VIADD R5, R17, 0x20 ;  /* 0x0000002011057836 */ /* 0x000fe20000000000 */
[----:B------:R-:W-:-:S02]  /*13b0*/  FSEL R25, R25, -INF , P4 ;  /* 0xff80000019197808 */ /* 0x000fc40002000000 */
[----:B------:R-:W-:Y:S02]  /*13c0*/  FSEL R31, R31, -INF , P4 ;  /* 0xff8000001f1f7808 */ /* 0x000fe40002000000 */
[----:B------:R-:W-:Y:S01]  /*13d0*/  ISETP.GE.AND P4, PT, R0, R7, PT ;  /* 0x000000070000720c */ /* 0x000fe20003f86270 */
[C---:B------:R-:W-:Y:S01]  /*13e0*/  VIADD R7, R17.reuse, 0x21 ;  /* 0x0000002111077836 */ /* 0x040fe20000000000 */
        /* <DEDUP_REMOVED lines=15> */
[----:B------:R-:W-:Y:S01]  /*14e0*/  VIADD R7, R17, 0x31 ;  /* 0x0000003111077836 */ /* 0x000fe20000000000 */
[----:B------:R-:W-:Y:S02]  /*14f0*/  FSEL R36, R36, -INF , P3 ;  /* 0xff80000024247808 */ /* 0x000fe40001800000 */
[----:B------:R-:W-:Y:S02]  /*1500*/  FSEL R33, R42, -INF , P3 ;  /* 0xff8000002a217808 */ /* 0x000fe40001800000 */
[----:B------:R-:W-:Y:S02]  /*1510*/  ISETP.GE.AND P3, PT, R0, R5, PT ;  /* 0x000000050000720c */ /* 0x000fe40003f66270 */
        /* <DEDUP_REMOVED lines=9> */
[C---:B------:R-:W-:Y:S01]  /*15b0*/  ISETP.GE.AND P6, PT, R0.reuse, R9, PT ;  /* 0x000000090000720c */ /* 0x040fe20003fc6270 */
[----:B------:R-:W-:Y:S01]  /*15c0*/  VIADD R9, R17, 0x40 ;  /* 0x0000004011097836 */ /* 0x000fe20000000000 */
[----:B------:R-:W-:Y:S02]  /*15d0*/  FSEL R10, R45, -INF , P2 ;  /* 0xff8000002d0a7808 */ /* 0x000fe40001000000 */
[----:B------:R-:W-:Y:S02]  /*15e0*/  FSEL R51, R51, -INF , P2 ;  /* 0xff80000033337808 */ /* 0x000fe40001000000 */
[----:B------:R-:W-:Y:S02]  /*15f0*/  ISETP.GE.AND P2, PT, R0, R11, PT ;  /* 0x0000000b0000720c */ /* 0x000fe40003f46270 */
[----:B------:R-:W-:-:S02]  /*1600*/  FSEL R11, R49, -INF , P4 ;  /* 0xff800000310b7808 */ /* 0x000fc40002000000 */
[----:B------:R-:W-:Y:S02]  /*1610*/  FSEL R55, R55, -INF , P4 ;  /* 0xff80000037377808 */ /* 0x000fe40002000000 */
[C---:B------:R-:W-:Y:S02]  /*1620*/  ISETP.GE.AND P4, PT, R0.reuse, R13, PT ;  /* 0x0000000d0000720c */ /* 0x040fe40003f86270 */
[----:B------:R-:W-:Y:S02]  /*1630*/  FSEL R13, R53, -INF , P6 ;  /* 0xff800000350d7808 */ /* 0x000fe40003000000 */
[----:B------:R-:W-:Y:S02]  /*1640*/  FSEL R59, R59, -INF , P6 ;  /* 0xff8000003b3b7808 */ /* 0x000fe40003000000 */
[----:B------:R-:W-:Y:S01]  /*1650*/  ISETP.GE.AND P6, PT, R0, R15, PT ;  /* 0x0000000f0000720c */ /* 0x000fe20003fc6270 */
[----:B------:R-:W-:Y:S01]  /*1660*/  VIADD R15, R17, 0x59 ;  /* 0x00000059110f7836 */ /* 0x000fe20000000000 */
[----:B------:R-:W-:-:S02]  /*1670*/  FSEL R14, R57, -INF , P2 ;  /* 0xff800000390e7808 */ /* 0x000fc40001000000 */
[----:B------:R-:W-:Y:S02]  /*1680*/  FSEL R63, R63, -INF , P2 ;  /* 0xff8000003f3f7808 */ /* 0x000fe40001000000 */
[C---:B------:R-:W-:Y:S01]  /*1690*/  ISETP.GE.AND P2, PT, R0.reuse, R15, PT ;  /* 0x0000000f0000720c */ /* 0x040fe20003f46270 */
[----:B------:R-:W-:Y:S01]  /*16a0*/  VIADD R15, R17, 0x61 ;  /* 0x00000061110f7836 */ /* 0x000fe20000000000 */
        /* <DEDUP_REMOVED lines=26> */
[----:B------:R-:W-:Y:S02]  /*1850*/  ISETP.GE.AND P6, PT, R0, R15, PT ;  /* 0x0000000f0000720c */ /* 0x000fe40003fc6270 */
[----:B------:R-:W-:-:S02]  /*1860*/  FMNMX R15, R24, R25, !PT ;  /* 0x00000019180f7209 */ /* 0x000fc40007800000 */
[----:B------:R-:W-:Y:S02]  /*1870*/  FSEL R52, R52, -INF , P5 ;  /* 0xff80000034347808 */ /* 0x000fe40002800000 */
[----:B------:R-:W-:Y:S02]  /*1880*/  FSEL R49, R58, -INF , P5 ;  /* 0xff8000003a317808 */ /* 0x000fe40002800000 */
[----:B------:R-:W-:Y:S01]  /*1890*/  ISETP.GE.AND P5, PT, R0, R9, PT ;  /* 0x000000090000720c */ /* 0x000fe20003fa6270 */
[----:B------:R-:W-:Y:S01]  /*18a0*/  VIADD R9, R17, 0x58 ;  /* 0x0000005811097836 */ /* 0x000fe20000000000 */
[----:B------:R-:W-:Y:S02]  /*18b0*/  FMNMX R2, R28, R15, !PT ;  /* 0x0000000f1c027209 */ /* 0x000fe40007800000 */
[----:B------:R-:W-:Y:S02]  /*18c0*/  FSEL R56, R56, -INF , P1 ;  /* 0xff80000038387808 */ /* 0x000fe40000800000 */
[----:B------:R-:W-:-:S02]  /*18d0*/  FSEL R53, R62, -INF , P1 ;  /* 0xff8000003e357808 */ /* 0x000fc40000800000 */
[----:B------:R-:W-:Y:S01]  /*18e0*/  ISETP.GE.AND P1, PT, R0, R9, PT ;  /* 0x000000090000720c */ /* 0x000fe20003f26270 */
[----:B------:R-:W-:Y:S01]  /*18f0*/  VIADD R9, R17, 0x60 ;  /* 0x0000006011097836 */ /* 0x000fe20000000000 */
[----:B------:R-:W-:Y:S02]  /*1900*/  FMNMX R15, R29, R2, !PT ;  /* 0x000000021d0f7209 */ /* 0x000fe40007800000 */
[----:B------:R-:W-:Y:S02]  /*1910*/  FSEL R60, R60, -INF , P3 ;  /* 0xff8000003c3c7808 */ /* 0x000fe40001800000 */
[----:B------:R-:W-:Y:S02]  /*1920*/  FMNMX R15, R32, R15, !PT ;  /* 0x0000000f200f7209 */ /* 0x000fe40007800000 */
[----:B------:R-:W-:Y:S02]  /*1930*/  FSEL R57, R66, -INF , P3 ;  /* 0xff80000042397808 */ /* 0x000fe40001800000 */
[----:B------:R-:W-:Y:S01]  /*1940*/  ISETP.GE.AND P3, PT, R0, R9, PT ;  /* 0x000000090000720c */ /* 0x000fe20003f66270 */
[----:B------:R-:W-:Y:S01]  /*1950*/  VIADD R9, R17, 0x68 ;  /* 0x0000006811097836 */ /* 0x000fe20000000000 */
[----:B------:R-:W-:-:S02]  /*1960*/  FMNMX R15, R4, R15, !PT ;  /* 0x0000000f040f7209 */ /* 0x000fc40007800000 */
[----:B------:R-:W-:Y:S02]  /*1970*/  FSEL R64, R64, -INF , P5 ;  /* 0xff80000040407808 */ /* 0x000fe40002800000 */
[----:B------:R-:W-:Y:S02]  /*1980*/  FSEL R61, R70, -INF , P5 ;  /* 0xff800000463d7808 */ /* 0x000fe40002800000 */
[----:B------:R-:W-:Y:S01]  /*1990*/  ISETP.GE.AND P5, PT, R0, R9, PT ;  /* 0x000000090000720c */ /* 0x000fe20003fa6270 */
[----:B------:R-:W-:Y:S01]  /*19a0*/  VIADD R9, R17, 0x70 ;  /* 0x0000007011097836 */ /* 0x000fe20000000000 */
[----:B------:R-:W-:Y:S02]  /*19b0*/  FMNMX R2, R36, R15, !PT ;  /* 0x0000000f24027209 */ /* 0x000fe40007800000 */
[----:B------:R-:W-:Y:S02]  /*19c0*/  FSEL R68, R68, -INF , P1 ;  /* 0xff80000044447808 */ /* 0x000fe40000800000 */
[----:B------:R-:W-:Y:S01]  /*19d0*/  FMNMX R15, R5, R2, !PT ;  /* 0x00000002050f7209 */ /* 0x000fe20007800000 */
[----:B------:R-:W-:Y:S01]  /*19e0*/  VIADD R2, R0, 0x8 ;  /* 0x0000000800027836 */ /* 0x000fe20000000000 */
[----:B------:R-:W-:-:S02]  /*19f0*/  FSEL R74, R74, -INF , P1 ;  /* 0xff8000004a4a7808 */ /* 0x000fc40000800000 */
[----:B------:R-:W-:Y:S01]  /*1a00*/  ISETP.GE.AND P1, PT, R0, R9, PT ;  /* 0x000000090000720c */ /* 0x000fe20003f26270 */
[C---:B------:R-:W-:Y:S01]  /*1a10*/  VIADD R9, R17.reuse, 0x78 ;  /* 0x0000007811097836 */ /* 0x040fe20000000000 */
[----:B------:R-:W-:Y:S02]  /*1a20*/  FMNMX R8, R40, R15, !PT ;  /* 0x0000000f28087209 */ /* 0x000fe40007800000 */
[----:B------:R-:W-:Y:S02]  /*1a30*/  FSEL R72, R72, -INF , P3 ;  /* 0xff80000048487808 */ /* 0x000fe40001800000 */
[----:B------:R-:W-:Y:S02]  /*1a40*/  FSEL R78, R78, -INF , P3 ;  /* 0xff8000004e4e7808 */ /* 0x000fe40001800000 */
[----:B------:R-:W-:Y:S01]  /*1a50*/  ISETP.GE.AND P3, PT, R0, R9, PT ;  /* 0x000000090000720c */ /* 0x000fe20003f66270 */
[----:B------:R-:W-:Y:S01]  /*1a60*/  VIADD R9, R17, 0x80 ;  /* 0x0000008011097836 */ /* 0x000fe20000000000 */
[----:B------:R-:W-:-:S02]  /*1a70*/  FMNMX R15, R7, R8, !PT ;  /* 0x00000008070f7209 */ /* 0x000fc40007800000 */
[----:B------:R-:W-:Y:S02]  /*1a80*/  FSEL R38, R89, -INF , P6 ;  /* 0xff80000059267808 */ /* 0x000fe40003000000 */
[----:B------:R-:W-:Y:S02]  /*1a90*/  FSEL R95, R95, -INF , P6 ;  /* 0xff8000005f5f7808 */ /* 0x000fe40003000000 */
[----:B------:R-:W-:Y:S02]  /*1aa0*/  ISETP.GE.AND P6, PT, R2, R17, PT ;  /* 0x000000110200720c */ /* 0x000fe40003fc6270 */
[----:B------:R-:W-:Y:S02]  /*1ab0*/  FMNMX R15, R44, R15, !PT ;  /* 0x0000000f2c0f7209 */ /* 0x000fe40007800000 */
[----:B------:R-:W-:Y:S02]  /*1ac0*/  FSEL R76, R76, -INF , P5 ;  /* 0xff8000004c4c7808 */ /* 0x000fe40002800000 */
[----:B------:R-:W-:-:S02]  /*1ad0*/  FSEL R82, R82, -INF , P5 ;  /* 0xff80000052527808 */ /* 0x000fc40002800000 */
[----:B------:R-:W-:Y:S01]  /*1ae0*/  ISETP.GE.AND P5, PT, R0, R9, PT ;  /* 0x000000090000720c */ /* 0x000fe20003fa6270 */
[C---:B------:R-:W-:Y:S01]  /*1af0*/  VIADD R9, R17.reuse, 0x88 ;  /* 0x0000008811097836 */ /* 0x040fe20000000000 */
[----:B------:R-:W-:Y:S02]  /*1b00*/  FSEL R8, R26, -INF , P6 ;  /* 0xff8000001a087808 */ /* 0x000fe40003000000 */
[----:B------:R-:W-:Y:S02]  /*1b10*/  ISETP.GT.AND P6, PT, R2, R17, PT ;  /* 0x000000110200720c */ /* 0x000fe40003fc4270 */
[----:B------:R-:W-:Y:S01]  /*1b20*/  FMNMX R23, R10, R15, !PT ;  /* 0x0000000f0a177209 */ /* 0x000fe20007800000 */
[----:B------:R-:W-:Y:S01]  /*1b30*/  VIADD R15, R17, 0xa1 ;  /* 0x000000a1110f7836 */ /* 0x000fe20000000000 */
[----:B------:R-:W-:Y:S02]  /*1b40*/  FSEL R80, R80, -INF , P1 ;  /* 0xff80000050507808 */ /* 0x000fe40000800000 */
[----:B------:R-:W-:-:S02]  /*1b50*/  FSEL R86, R86, -INF , P1 ;  /* 0xff80000056567808 */ /* 0x000fc40000800000 */
[----:B------:R-:W-:Y:S02]  /*1b60*/  FSEL R157, R27, -INF , P6 ;  /* 0xff8000001b9d7808 */ /* 0x000fe40003000000 */
[----:B------:R-:W-:Y:S01]  /*1b70*/  ISETP.GE.AND P1, PT, R0, R9, PT ;  /* 0x000000090000720c */ /* 0x000fe20003f26270 */
[----:B------:R-:W-:Y:S01]  /*1b80*/  VIADD R9, R17, 0x89 ;  /* 0x0000008911097836 */ /* 0x000fe20000000000 */
[----:B------:R-:W-:Y:S02]  /*1b90*/  FMNMX R46, R48, R23, !PT ;  /* 0x00000017302e7209 */ /* 0x000fe40007800000 */
[----:B------:R-:W-:Y:S02]  /*1ba0*/  FMNMX R23, R8, R157, !PT ;  /* 0x0000009d08177209 */ /* 0x000fe40007800000 */
[----:B------:R-:W-:Y:S02]  /*1bb0*/  FMNMX R27, R11, R46, !PT ;  /* 0x0000002e0b1b7209 */ /* 0x000fe40007800000 */
[----:B------:R-:W-:-:S02]  /*1bc0*/  FSEL R22, R81, -INF , P2 ;  /* 0xff80000051167808 */ /* 0x000fc40001000000 */
[----:B------:R-:W-:Y:S02]  /*1bd0*/  FSEL R87, R87, -INF , P2 ;  /* 0xff80000057577808 */ /* 0x000fe40001000000 */
[----:B------:R-:W-:Y:S01]  /*1be0*/  ISETP.GE.AND P2, PT, R0, R9, PT ;  /* 0x000000090000720c */ /* 0x000fe20003f46270 */
[----:B------:R-:W-:Y:S01]  /*1bf0*/  VIADD R9, R17, 0x90 ;  /* 0x0000009011097836 */ /* 0x000fe20000000000 */
[----:B------:R-:W-:Y:S02]  /*1c00*/  FMNMX R46, R152, R23, !PT ;  /* 0x00000017982e7209 */ /* 0x000fe40007800000 */
[----:B------:R-:W-:Y:S02]  /*1c10*/  FMNMX R50, R52, R27, !PT ;  /* 0x0000001b34327209 */ /* 0x000fe40007800000 */
[----:B------:R-:W-:Y:S02]  /*1c20*/  FSEL R26, R93, -INF , P2 ;  /* 0xff8000005d1a7808 */ /* 0x000fe40001000000 */
[----:B------:R-:W-:-:S02]  /*1c30*/  FSEL R99, R99, -INF , P2 ;  /* 0xff80000063637808 */ /* 0x000fc40001000000 */
[----:B------:R-:W-:Y:S02]  /*1c40*/  ISETP.GE.AND P2, PT, R0, R15, PT ;  /* 0x0000000f0000720c */ /* 0x000fe40003f46270 */
[----:B------:R-:W-:Y:S02]  /*1c50*/  FMNMX R46, R31, R46, !PT ;  /* 0x0000002e1f2e7209 */ /* 0x000fe40007800000 */
[----:B------:R-:W-:Y:S02]  /*1c60*/  FMNMX R15, R13, R50, !PT ;  /* 0x000000320d0f7209 */ /* 0x000fe40007800000 */
[----:B------:R-:W-:Y:S02]  /*1c70*/  FMNMX R50, R153, R46, !PT ;  /* 0x0000002e99327209 */ /* 0x000fe40007800000 */
[----:B------:R-:W-:Y:S02]  /*1c80*/  FMNMX R23, R56, R15, !PT ;  /* 0x0000000f38177209 */ /* 0x000fe40007800000 */
[----:B------:R-:W-:-:S02]  /*1c90*/  FMNMX R15, R35, R50, !PT ;  /* 0x00000032230f7209 */ /* 0x000fc40007800000 */
[----:B------:R-:W-:Y:S02]  /*1ca0*/  FMNMX R23, R14, R23, !PT ;  /* 0x000000170e177209 */ /* 0x000fe40007800000 */
[----:B------:R-:W-:Y:S02]  /*1cb0*/  FMNMX R50, R154, R15, !PT ;  /* 0x0000000f9a327209 */ /* 0x000fe40007800000 */
        /* <DEDUP_REMOVED lines=12> */
[----:B------:R-:W-:Y:S02]  /*1d80*/  FMNMX R23, R18, R23, !PT ;  /* 0x0000001712177209 */ /* 0x000fe40007800000 */
[----:B------:R-:W-:Y:S01]  /*1d90*/  ISETP.GE.AND P4, PT, R0, R9, PT ;  /* 0x000000090000720c */ /* 0x000fe20003f86270 */
[----:B------:R-:W-:Y:S01]  /*1da0*/  VIADD R9, R17, 0x98 ;  /* 0x0000009811097836 */ /* 0x000fe20000000000 */
        /* <DEDUP_REMOVED lines=16> */
[----:B------:R-:W-:Y:S01]  /*1eb0*/  ISETP.GE.AND P6, PT, R0, R9, PT ;  /* 0x000000090000720c */ /* 0x000fe20003fc6270 */
[----:B------:R-:W-:Y:S01]  /*1ec0*/  VIADD R9, R17, 0xa8 ;  /* 0x000000a811097836 */ /* 0x000fe20000000000 */
[----:B------:R-:W-:-:S02]  /*1ed0*/  FMNMX R58, R45, R58, !PT ;  /* 0x0000003a2d3a7209 */ /* 0x000fc40007800000 */
[----:B------:R-:W-:Y:S02]  /*1ee0*/  FMNMX R62, R76, R15, !PT ;  /* 0x0000000f4c3e7209 */ /* 0x000fe40007800000 */
[----:B------:R-:W-:Y:S02]  /*1ef0*/  FMNMX R58, R55, R58, !PT ;  /* 0x0000003a373a7209 */ /* 0x000fe40007800000 */
[----:B------:R-:W-:Y:S02]  /*1f00*/  FSEL R96, R96, -INF , P3 ;  /* 0xff80000060607808 */ /* 0x000fe40001800000 */
[----:B------:R-:W-:Y:S02]  /*1f10*/  FSEL R102, R102, -INF , P3 ;  /* 0xff80000066667808 */ /* 0x000fe40001800000 */
[----:B------:R-:W-:Y:S02]  /*1f20*/  FMNMX R15, R21, R62, !PT ;  /* 0x0000003e150f7209 */ /* 0x000fe40007800000 */
[----:B------:R-:W-:Y:S01]  /*1f30*/  ISETP.GE.AND P3, PT, R0, R9, PT ;  /* 0x000000090000720c */ /* 0x000fe20003f66270 */
[----:B------:R-:W-:Y:S01]  /*1f40*/  VIADD R9, R17, 0xa9 ;  /* 0x000000a911097836 */ /* 0x000fe20000000000 */
[----:B------:R-:W-:-:S02]  /*1f50*/  FMNMX R62, R49, R58, !PT ;  /* 0x0000003a313e7209 */ /* 0x000fc40007800000 */
[----:B------:R-:W-:Y:S02]  /*1f60*/  FMNMX R15, R80, R15, !PT ;  /* 0x0000000f500f7209 */ /* 0x000fe40007800000 */
[----:B------:R-:W-:Y:S02]  /*1f70*/  FSEL R46, R97, -INF , P4 ;  /* 0xff800000612e7808 */ /* 0x000fe40002000000 */
[----:B------:R-:W-:Y:S02]  /*1f80*/  FSEL R103, R103, -INF , P4 ;  /* 0xff80000067677808 */ /* 0x000fe40002000000 */
[----:B------:R-:W-:Y:S01]  /*1f90*/  ISETP.GE.AND P4, PT, R0, R9, PT ;  /* 0x000000090000720c */ /* 0x000fe20003f86270 */
[----:B------:R-:W-:Y:S01]  /*1fa0*/  VIADD R9, R17, 0xb0 ;  /* 0x000000b011097836 */ /* 0x000fe20000000000 */
[----:B------:R-:W-:Y:S02]  /*1fb0*/  FMNMX R62, R59, R62, !PT ;  /* 0x0000003e3b3e7209 */ /* 0x000fe40007800000 */
[----:B------:R-:W-:-:S02]  /*1fc0*/  FMNMX R15, R22, R15, !PT ;  /* 0x0000000f160f7209 */ /* 0x000fc40007800000 */
        /* <DEDUP_REMOVED lines=105> */
[----:B------:R-:W-:Y:S02]  /*2660*/  FSEL R134, R129, -INF , P2 ;  /* 0xff80000081867808 */ /* 0x000fe40001000000 */
[----:B------:R-:W-:Y:S02]  /*2670*/  FMNMX R23, R128, R23, !PT ;  /* 0x0000001780177209 */ /* 0x000fe40007800000 */
[----:B------:R-:W-:Y:S02]  /*2680*/  FSEL R93, R135, -INF , P2 ;  /* 0xff800000875d7808 */ /* 0x000fe40001000000 */
[----:B------:R-:W-:Y:S01]  /*2690*/  ISETP.GE.AND P2, PT, R0, R9, PT ;  /* 0x000000090000720c */ /* 0x000fe20003f46270 */
[----:B------:R-:W-:Y:S01]  /*26a0*/  VIADD R9, R17, 0xf0 ;  /* 0x000000f011097836 */ /* 0x000fe20000000000 */
[----:B------:R-:W-:Y:S02]  /*26b0*/  FMNMX R15, R65, R66, !PT ;  /* 0x00000042410f7209 */ /* 0x000fe40007800000 */
[----:B------:R-:W-:-:S02]  /*26c0*/  FSEL R132, R132, -INF , P3 ;  /* 0xff80000084847808 */ /* 0x000fc40001800000 */
        /* <DEDUP_REMOVED lines=26> */
[----:B------:R-:W-:Y:S02]  /*2870*/  ISETP.GE.AND P4, PT, R0, R9, PT ;  /* 0x000000090000720c */ /* 0x000fe40003f86270 */
[----:B------:R-:W-:Y:S02]  /*2880*/  FMNMX R66, R77, R66, !PT ;  /* 0x000000424d427209 */ /* 0x000fe40007800000 */
[----:B------:R-:W-:-:S02]  /*2890*/  FSEL R144, R144, -INF , P3 ;  /* 0xff80000090907808 */ /* 0x000fc40001800000 */
[----:B------:R-:W-:Y:S02]  /*28a0*/  FMNMX R9, R141, R70, !PT ;  /* 0x000000468d097209 */ /* 0x000fe40007800000 */
[----:B------:R-:W-:Y:S02]  /*28b0*/  FMNMX R66, R81, R66, !PT ;  /* 0x0000004251427209 */ /* 0x000fe40007800000 */
[----:B------:R-:W-:Y:S02]  /*28c0*/  FSEL R145, R145, -INF , P4 ;  /* 0xff80000091917808 */ /* 0x000fe40002000000 */
        /* <DEDUP_REMOVED lines=8> */
[----:B------:R-:W-:Y:S01]  /*2950*/  FSEL R142, R142, -INF , P5 ;  /* 0xff8000008e8e7808 */ /* 0x000fe20002800000 */
[----:B------:R-:W1:Y:S01]  /*2960*/  SHFL.BFLY PT, R70, R15, 0x1, 0x1f ;  /* 0x0c201f000f467f89 */ /* 0x000e6200000e0000 */
[----:B------:R-:W-:-:S02]  /*2970*/  FMNMX R9, R131, R66, !PT ;  /* 0x0000004283097209 */ /* 0x000fc40007800000 */
[----:B------:R-:W-:Y:S02]  /*2980*/  FSEL R105, R143, -INF , P1 ;  /* 0xff8000008f697808 */ /* 0x000fe40000800000 */
[----:B------:R-:W-:Y:S02]  /*2990*/  FMNMX R66, R92, R9, !PT ;  /* 0x000000095c427209 */ /* 0x000fe40007800000 */
[----:B------:R-:W-:Y:S02]  /*29a0*/  FSEL R146, R146, -INF , P6 ;  /* 0xff80000092927808 */ /* 0x000fe40003000000 */
[----:B------:R-:W-:Y:S02]  /*29b0*/  FMNMX R9, R93, R66, !PT ;  /* 0x000000425d097209 */ /* 0x000fe40007800000 */
[----:B------:R-:W-:Y:S02]  /*29c0*/  FSEL R147, R147, -INF , P2 ;  /* 0xff80000093937808 */ /* 0x000fe40001000000 */
[----:B------:R-:W-:-:S02]  /*29d0*/  FMNMX R66, R138, R9, !PT ;  /* 0x000000098a427209 */ /* 0x000fc40007800000 */
[----:B------:R-:W-:Y:S02]  /*29e0*/  FSEL R150, R150, -INF , P3 ;  /* 0xff80000096967808 */ /* 0x000fe40001800000 */
[----:B------:R-:W-:Y:S02]  /*29f0*/  FMNMX R9, R97, R66, !PT ;  /* 0x0000004261097209 */ /* 0x000fe40007800000 */
[----:B------:R-:W-:Y:S02]  /*2a00*/  FSEL R129, R151, -INF , P4 ;  /* 0xff80000097817808 */ /* 0x000fe40002000000 */
[----:B------:R-:W-:Y:S02]  /*2a10*/  FMNMX R66, R142, R9, !PT ;  /* 0x000000098e427209 */ /* 0x000fe40007800000 */
[----:B-1----:R-:W-:Y:S02]  /*2a20*/  FMNMX R70, R15, R70, !PT ;  /* 0x000000460f467209 */ /* 0x002fe40007800000 */
[----:B------:R-:W-:-:S03]  /*2a30*/  FMNMX R9, R105, R66, !PT ;  /* 0x0000004269097209 */ /* 0x000fc60007800000 */
[----:B------:R-:W1:Y:S01]  /*2a40*/  SHFL.BFLY PT, R23, R70, 0x2, 0x1f ;  /* 0x0c401f0046177f89 */ /* 0x000e6200000e0000 */
[----:B------:R-:W-:-:S04]  /*2a50*/  FMNMX R66, R146, R9, !PT ;  /* 0x0000000992427209 */ /* 0x000fc80007800000 */
[----:B------:R-:W-:-:S04]  /*2a60*/  FMNMX R9, R147, R66, !PT ;  /* 0x0000004293097209 */ /* 0x000fc80007800000 */
[----:B------:R-:W-:-:S04]  /*2a70*/  FMNMX R66, R150, R9, !PT ;  /* 0x0000000996427209 */ /* 0x000fc80007800000 */
[----:B------:R-:W-:-:S05]  /*2a80*/  FMNMX R66, R129, R66, !PT ;  /* 0x0000004281427209 */ /* 0x000fca0007800000 */
[----:B------:R-:W2:Y:S01]  /*2a90*/  SHFL.BFLY PT, R15, R66, 0x1, 0x1f ;  /* 0x0c201f00420f7f89 */ /* 0x000ea200000e0000 */
[----:B-1----:R-:W-:-:S04]  /*2aa0*/  FMNMX R9, R70, R23, !PT ;  /* 0x0000001746097209 */ /* 0x002fc80007800000 */
[----:B------:R-:W-:-:S04]  /*2ab0*/  FSETP.NEU.AND P1, PT, R9, -INF , PT ;  /* 0xff8000000900780b */ /* 0x000fc80003f2d000 */
[----:B------:R-:W-:-:S05]  /*2ac0*/  FSEL R163, R9, RZ, P1 ;  /* 0x000000ff09a37208 */ /* 0x000fca0000800000 */
[----:B------:R-:W-:Y:S01]  /*2ad0*/  FMUL R163, R163, UR10 ;  /* 0x0000000aa3a37c20 */ /* 0x000fe20008400000 */
[----:B------:R-:W-:-:S03]  /*2ae0*/  ULDC UR10, c[0x0][0x604] ;  /* 0x00018100000a7ab9 */ /* 0x000fc60000000800 */
[--C-:B------:R-:W-:Y:S01]  /*2af0*/  FFMA R101, R24, UR10, -R163.reuse ;  /* 0x0000000a18657c23 */ /* 0x100fe200080008a3 */
[----:B------:R-:W-:Y:S01]  /*2b00*/  ULDC UR10, c[0x0][0x604] ;  /* 0x00018100000a7ab9 */ /* 0x000fe20000000800 */
[----:B--2---:R-:W-:Y:S01]  /*2b10*/  FMNMX R15, R66, R15, !PT ;  /* 0x0000000f420f7209 */ /* 0x004fe20007800000 */
[--C-:B------:R-:W-:Y:S01]  /*2b20*/  FFMA R25, R25, UR10, -R163.reuse ;  /* 0x0000000a19197c23 */ /* 0x100fe200080008a3 */
[----:B------:R-:W-:Y:S01]  /*2b30*/  ULDC UR10, c[0x0][0x604] ;  /* 0x00018100000a7ab9 */ /* 0x000fe20000000800 */
[----:B------:R-:W-:Y:S01]  /*2b40*/  FSETP.GEU.AND P1, PT, R101, -126, PT ;  /* 0xc2fc00006500780b */ /* 0x000fe20003f2e000 */
[--C-:B------:R-:W-:Y:S01]  /*2b50*/  FFMA R28, R28, UR10, -R163.reuse ;  /* 0x0000000a1c1c7c23 */ /* 0x100fe200080008a3 */
[----:B------:R-:W1:Y:S01]  /*2b60*/  SHFL.BFLY PT, R24, R15, 0x2, 0x1f ;  /* 0x0c401f000f187f89 */ /* 0x000e6200000e0000 */
[----:B------:R-:W-:Y:S01]  /*2b70*/  FSETP.GEU.AND P2, PT, R25, -126, PT ;  /* 0xc2fc00001900780b */ /* 0x000fe20003f4e000 */
[----:B------:R-:W-:Y:S02]  /*2b80*/  ULDC UR10, c[0x0][0x604] ;  /* 0x00018100000a7ab9 */ /* 0x000fe40000000800 */
[----:B------:R-:W-:Y:S01]  /*2b90*/  FFMA R29, R29, UR10, -R163 ;  /* 0x0000000a1d1d7c23 */ /* 0x000fe200080008a3 */
[----:B------:R-:W-:Y:S01]  /*2ba0*/  FSETP.GEU.AND P3, PT, R28, -126, PT ;  /* 0xc2fc00001c00780b */ /* 0x000fe20003f6e000 */
[----:B------:R-:W-:-:S02]  /*2bb0*/  ULDC UR10, c[0x0][0x604] ;  /* 0x00018100000a7ab9 */ /* 0x000fc40000000800 */
[--C-:B------:R-:W-:Y:S01]  /*2bc0*/  FFMA R32, R32, UR10, -R163.reuse ;  /* 0x0000000a20207c23 */ /* 0x100fe200080008a3 */
[----:B------:R-:W-:Y:S01]  /*2bd0*/  ULDC UR10, c[0x0][0x604] ;  /* 0x00018100000a7ab9 */ /* 0x000fe20000000800 */
[----:B------:R-:W-:Y:S01]  /*2be0*/  FSETP.GEU.AND P4, PT, R29, -126, PT ;  /* 0xc2fc00001d00780b */ /* 0x000fe20003f8e000 */
[----:B------:R-:W-:Y:S01]  /*2bf0*/  @!P1 FMUL R101, R101, 0.5 ;  /* 0x3f00000065659820 */ /* 0x000fe20000400000 */
[--C-:B------:R-:W-:Y:S01]  /*2c00*/  FFMA R4, R4, UR10, -R163.reuse ;  /* 0x0000000a04047c23 */ /* 0x100fe200080008a3 */
[----:B------:R-:W-:Y:S01]  /*2c10*/  ULDC UR10, c[0x0][0x604] ;  /* 0x00018100000a7ab9 */ /* 0x000fe20000000800 */
[----:B------:R-:W-:Y:S01]  /*2c20*/  @!P2 FMUL R25, R25, 0.5 ;  /* 0x3f0000001919a820 */ /* 0x000fe20000400000 */
[--C-:B------:R-:W-:Y:S01]  /*2c30*/  FFMA R36, R36, UR10, -R163.reuse ;  /* 0x0000000a24247c23 */ /* 0x100fe200080008a3 */
[----:B------:R-:W-:Y:S01]  /*2c40*/  ULDC UR10, c[0x0][0x604] ;  /* 0x00018100000a7ab9 */ /* 0x000fe20000000800 */
[----:B------:R-:W2:Y:S01]  /*2c50*/  MUFU.EX2 R101, R101 ;  /* 0x0000006500657308 */ /* 0x000ea20000000800 */
[----:B------:R-:W-:Y:S01]  /*2c60*/  FFMA R5, R5, UR10, -R163 ;  /* 0x0000000a05057c23 */ /* 0x000fe200080008a3 */
[----:B------:R-:W-:Y:S01]  /*2c70*/  @!P3 FMUL R28, R28, 0.5 ;  /* 0x3f0000001c1cb820 */ /* 0x000fe20000400000 */
[----:B------:R-:W-:Y:S01]  /*2c80*/  FSETP.GEU.AND P5, PT, R32, -126, PT ;  /* 0xc2fc00002000780b */ /* 0x000fe20003fae000 */
[----:B------:R-:W-:-:S02]  /*2c90*/  ULDC UR10, c[0x0][0x604] ;  /* 0x00018100000a7ab9 */ /* 0x000fc40000000800 */
[--C-:B------:R-:W-:Y:S01]  /*2ca0*/  FFMA R40, R40, UR10, -R163.reuse ;  /* 0x0000000a28287c23 */ /* 0x100fe200080008a3 */
[----:B-1----:R-:W-:Y:S01]  /*2cb0*/  FMNMX R15, R15, R24, !PT ;  /* 0x000000180f0f7209 */ /* 0x002fe20007800000 */
[----:B------:R-:W1:Y:S01]  /*2cc0*/  MUFU.EX2 R125, R25 ;  /* 0x00000019007d7308 */ /* 0x000e620000000800 */
[----:B------:R-:W-:Y:S01]  /*2cd0*/  ULDC UR10, c[0x0][0x604] ;  /* 0x00018100000a7ab9 */ /* 0x000fe20000000800 */
[----:B------:R-:W-:Y:S01]  /*2ce0*/  @!P4 FMUL R29, R29, 0.5 ;  /* 0x3f0000001d1dc820 */ /* 0x000fe20000400000 */
[----:B------:R-:W-:Y:S01]  /*2cf0*/  FSETP.NEU.AND P6, PT, R15, -INF , PT ;  /* 0xff8000000f00780b */ /* 0x000fe20003fcd000 */
[--C-:B------:R-:W-:Y:S01]  /*2d00*/  FFMA R7, R7, UR10, -R163.reuse ;  /* 0x0000000a07077c23 */ /* 0x100fe200080008a3 */
[----:B------:R-:W-:Y:S02]  /*2d10*/  ULDC UR10, c[0x0][0x604] ;  /* 0x00018100000a7ab9 */ /* 0x000fe40000000800 */
[----:B------:R-:W-:Y:S01]  /*2d20*/  FSEL R160, R15, RZ, P6 ;  /* 0x000000ff0fa07208 */ /* 0x000fe20003000000 */
[----:B------:R-:W3:Y:S01]  /*2d30*/  MUFU.EX2 R121, R28 ;  /* 0x0000001c00797308 */ /* 0x000ee20000000800 */
[----:B--2---:R-:W-:Y:S01]  /*2d40*/  @!P1 FMUL R101, R101, R101 ;  /* 0x0000006565659220 */ /* 0x004fe20000400000 */
[----:B------:R-:W-:Y:S01]  /*2d50*/  FSETP.GEU.AND P1, PT, R36, -126, PT ;  /* 0xc2fc00002400780b */ /* 0x000fe20003f2e000 */
[----:B------:R-:W-:Y:S01]  /*2d60*/  @!P5 FMUL R32, R32, 0.5 ;  /* 0x3f0000002020d820 */ /* 0x000fe20000400000 */
[----:B------:R-:W-:Y:S01]  /*2d70*/  FSETP.GEU.AND P6, PT, R4, -126, PT ;  /* 0xc2fc00000400780b */ /* 0x000fe20003fce000 */
[----:B------:R-:W-:Y:S01]  /*2d80*/  FFMA R44, R44, UR10, -R163 ;  /* 0x0000000a2c2c7c23 */ /* 0x000fe200080008a3 */
[----:B------:R-:W-:-:S02]  /*2d90*/  ULDC UR10, c[0x0][0x604] ;  /* 0x00018100000a7ab9 */ /* 0x000fc40000000800 */
[----:B------:R-:W2:Y:S01]  /*2da0*/  MUFU.EX2 R113, R32 ;  /* 0x0000002000717308 */ /* 0x000ea20000000800 */
[----:B-1----:R-:W-:Y:S01]  /*2db0*/  @!P2 FMUL R125, R125, R125 ;  /* 0x0000007d7d7da220 */ /* 0x002fe20000400000 */
[----:B------:R-:W-:Y:S01]  /*2dc0*/  FSETP.GEU.AND P2, PT, R5, -126, PT ;  /* 0xc2fc00000500780b */ /* 0x000fe20003f4e000 */
[--C-:B------:R-:W-:Y:S01]  /*2dd0*/  FFMA R10, R10, UR10, -R163.reuse ;  /* 0x0000000a0a0a7c23 */ /* 0x100fe200080008a3 */
[----:B------:R-:W-:Y:S02]  /*2de0*/  ULDC UR10, c[0x0][0x604] ;  /* 0x00018100000a7ab9 */ /* 0x000fe40000000800 */
[----:B------:R-:W-:Y:S01]  /*2df0*/  FFMA R48, R48, UR10, -R163 ;  /* 0x0000000a30307c23 */ /* 0x000fe200080008a3 */
[----:B------:R-:W-:Y:S01]  /*2e00*/  @!P1 FMUL R36, R36, 0.5 ;  /* 0x3f00000024249820 */ /* 0x000fe20000400000 */
[----:B------:R-:W1:Y:S01]  /*2e10*/  MUFU.EX2 R117, R29 ;  /* 0x0000001d00757308 */ /* 0x000e620000000800 */
[----:B------:R-:W-:Y:S01]  /*2e20*/  @!P6 FMUL R4, R4, 0.5 ;  /* 0x3f0000000404e820 */ /* 0x000fe20000400000 */
[----:B---3--:R-:W-:Y:S01]  /*2e30*/  @!P3 FMUL R121, R121, R121 ;  /* 0x000000797979b220 */ /* 0x008fe20000400000 */
[----:B------:R-:W-:Y:S01]  /*2e40*/  FSETP.GEU.AND P3, PT, R40, -126, PT ;  /* 0xc2fc00002800780b */ /* 0x000fe20003f6e000 */
[----:B------:R-:W-:-:S02]  /*2e50*/  ULDC UR10, c[0x0][0x604] ;  /* 0x00018100000a7ab9 */ /* 0x000fc40000000800 */
[--C-:B------:R-:W-:Y:S01]  /*2e60*/  FFMA R11, R11, UR10, -R163.reuse ;  /* 0x0000000a0b0b7c23 */ /* 0x100fe200080008a3 */
[----:B------:R-:W-:Y:S01]  /*2e70*/  @!P2 FMUL R5, R5, 0.5 ;  /* 0x3f0000000505a820 */ /* 0x000fe20000400000 */
[----:B------:R-:W3:Y:S01]  /*2e80*/  MUFU.EX2 R109, R36 ;  /* 0x00000024006d7308 */ /* 0x000ee20000000800 */
[----:B--2---:R-:W-:Y:S01]  /*2e90*/  @!P5 FMUL R113, R113, R113 ;  /* 0x000000717171d220 */ /* 0x004fe20000400000 */
[----:B------:R-:W-:Y:S01]  /*2ea0*/  FSETP.GEU.AND P5, PT, R44, -126, PT ;  /* 0xc2fc00002c00780b */ /* 0x000fe20003fae000 */
[----:B------:R-:W-:Y:S02]  /*2eb0*/  ULDC UR10, c[0x0][0x604] ;  /* 0x00018100000a7ab9 */ /* 0x000fe40000000800 */
[--C-:B------:R-:W-:Y:S01]  /*2ec0*/  FFMA R52, R52, UR10, -R163.reuse ;  /* 0x0000000a34347c23 */ /* 0x100fe200080008a3 */
[----:B------:R-:W-:Y:S02]  /*2ed0*/  ULDC UR10, c[0x0][0x604] ;  /* 0x00018100000a7ab9 */ /* 0x000fe40000000800 */
[----:B------:R-:W2:Y:S01]  /*2ee0*/  MUFU.EX2 R89, R4 ;  /* 0x0000000400597308 */ /* 0x000ea20000000800 */
[----:B------:R-:W-:Y:S01]  /*2ef0*/  @!P3 FMUL R40, R40, 0.5 ;  /* 0x3f0000002828b820 */ /* 0x000fe20000400000 */
[----:B-1----:R-:W-:Y:S01]  /*2f00*/  @!P4 FMUL R117, R117, R117 ;  /* 0x000000757575c220 */ /* 0x002fe20000400000 */
[----:B------:R-:W-:Y:S01]  /*2f10*/  FSETP.GEU.AND P4, PT, R7, -126, PT ;  /* 0xc2fc00000700780b */ /* 0x000fe20003f8e000 */
[----:B------:R-:W-:Y:S01]  /*2f20*/  FFMA R13, R13, UR10, -R163 ;  /* 0x0000000a0d0d7c23 */ /* 0x000fe200080008a3 */
[----:B------:R-:W-:-:S02]  /*2f30*/  ULDC UR10, c[0x0][0x604] ;  /* 0x00018100000a7ab9 */ /* 0x000fc40000000800 */
[----:B------:R-:W-:Y:S01]  /*2f40*/  @!P5 FMUL R44, R44, 0.5 ;  /* 0x3f0000002c2cd820 */ /* 0x000fe20000400000 */
[----:B------:R-:W1:Y:S01]  /*2f50*/  MUFU.EX2 R73, R5 ;  /* 0x0000000500497308 */ /* 0x000e620000000800 */
[----:B---3--:R-:W-:Y:S01]  /*2f60*/  @!P1 FMUL R109, R109, R109 ;  /* 0x0000006d6d6d9220 */ /* 0x008fe20000400000 */
[----:B------:R-:W-:Y:S01]  /*2f70*/  FSETP.GEU.AND P1, PT, R48, -126, PT ;  /* 0xc2fc00003000780b */ /* 0x000fe20003f2e000 */
[--C-:B------:R-:W-:Y:S01]  /*2f80*/  FFMA R56, R56, UR10, -R163.reuse ;  /* 0x0000000a38387c23 */ /* 0x100fe200080008a3 */
[----:B------:R-:W-:Y:S02]  /*2f90*/  ULDC UR10, c[0x0][0x604] ;  /* 0x00018100000a7ab9 */ /* 0x000fe40000000800 */
[--C-:B------:R-:W-:Y:S01]  /*2fa0*/  FFMA R14, R14, UR10, -R163.reuse ;  /* 0x0000000a0e0e7c23 */ /* 0x100fe200080008a3 */
[----:B------:R-:W-:Y:S01]  /*2fb0*/  ULDC UR10, c[0x0][0x604] ;  /* 0x00018100000a7ab9 */ /* 0x000fe20000000800 */
[----:B------:R-:W3:Y:S01]  /*2fc0*/  MUFU.EX2 R107, R40 ;  /* 0x00000028006b7308 */ /* 0x000ee20000000800 */
[----:B--2---:R-:W-:Y:S01]  /*2fd0*/  @!P6 FMUL R89, R89, R89 ;  /* 0x000000595959e220 */ /* 0x004fe20000400000 */
[----:B------:R-:W-:Y:S01]  /*2fe0*/  FSETP.GEU.AND P6, PT, R10, -126, PT ;  /* 0xc2fc00000a00780b */ /* 0x000fe20003fce000 */
[----:B------:R-:W-:Y:S01]  /*2ff0*/  @!P4 FMUL R7, R7, 0.5 ;  /* 0x3f0000000707c820 */ /* 0x000fe20000400000 */
[----:B------:R-:W-:Y:S01]  /*3000*/  FFMA R60, R60, UR10, -R163 ;  /* 0x0000000a3c3c7c23 */ /* 0x000fe200080008a3 */
[----:B------:R-:W-:-:S02]  /*3010*/  ULDC UR10, c[0x0][0x604] ;  /* 0x00018100000a7ab9 */ /* 0x000fc40000000800 */
[----:B------:R-:W-:Y:S01]  /*3020*/  @!P1 FMUL R48, R48, 0.5 ;  /* 0x3f00000030309820 */ /* 0x000fe20000400000 */
        /* <DEDUP_REMOVED lines=8> */
[----:B---3--:R-:W-:Y:S01]  /*30b0*/  @!P3 FMUL R107, R107, R107 ;  /* 0x0000006b6b6bb220 */ /* 0x008fe20000400000 */
[----:B------:R-:W-:Y:S01]  /*30c0*/  FSETP.GEU.AND P3, PT, R52, -126, PT ;  /* 0xc2fc00003400780b */ /* 0x000fe20003f6e000 */
[----:B------:R-:W-:-:S02]  /*30d0*/  ULDC UR10, c[0x0][0x604] ;  /* 0x00018100000a7ab9 */ /* 0x000fc40000000800 */
[--C-:B------:R-:W-:Y:S01]  /*30e0*/  FFMA R18, R18, UR10, -R163.reuse ;  /* 0x0000000a12127c23 */ /* 0x100fe200080008a3 */
[----:B------:R-:W-:Y:S01]  /*30f0*/  ULDC UR10, c[0x0][0x604] ;  /* 0x00018100000a7ab9 */ /* 0x000fe20000000800 */
[----:B------:R-:W-:Y:S01]  /*3100*/  @!P2 FMUL R11, R11, 0.5 ;  /* 0x3f0000000b0ba820 */ /* 0x000fe20000400000 */
[----:B------:R-:W3:Y:S01]  /*3110*/  MUFU.EX2 R127, R10 ;  /* 0x0000000a007f7308 */ /* 0x000ee20000000800 */
[----:B--2---:R-:W-:Y:S01]  /*3120*/  @!P5 FMUL R119, R119, R119 ;  /* 0x000000777777d220 */ /* 0x004fe20000400000 */
[----:B------:R-:W-:Y:S01]  /*3130*/  FSETP.GEU.AND P5, PT, R56, -126, PT ;  /* 0xc2fc00003800780b */ /* 0x000fe20003fae000 */
[--C-:B------:R-:W-:Y:S01]  /*3140*/  FFMA R29, R68, UR10, -R163.reuse ;  /* 0x0000000a441d7c23 */ /* 0x100fe200080008a3 */
[----:B------:R-:W-:Y:S02]  /*3150*/  ULDC UR10, c[0x0][0x604] ;  /* 0x00018100000a7ab9 */ /* 0x000fe40000000800 */
[----:B------:R-:W-:Y:S01]  /*3160*/  FFMA R19, R19, UR10, -R163 ;  /* 0x0000000a13137c23 */ /* 0x000fe200080008a3 */
[----:B------:R-:W-:Y:S01]  /*3170*/  @!P3 FMUL R52, R52, 0.5 ;  /* 0x3f0000003434b820 */ /* 0x000fe20000400000 */
[----:B------:R-:W2:Y:S01]  /*3180*/  MUFU.EX2 R139, R11 ;  /* 0x0000000b008b7308 */ /* 0x000ea20000000800 */
[----:B-1----:R-:W-:Y:S01]  /*3190*/  @!P1 FMUL R135, R135, R135 ;  /* 0x0000008787879220 */ /* 0x002fe20000400000 */
[----:B------:R-:W-:Y:S01]  /*31a0*/  FSETP.GEU.AND P1, PT, R60, -126, PT ;  /* 0xc2fc00003c00780b */ /* 0x000fe20003f2e000 */
[----:B------:R-:W-:-:S02]  /*31b0*/  ULDC UR10, c[0x0][0x604] ;  /* 0x00018100000a7ab9 */ /* 0x000fc40000000800 */
[--C-:B------:R-:W-:Y:S01]  /*31c0*/  FFMA R27, R72, UR10, -R163.reuse ;  /* 0x0000000a481b7c23 */ /* 0x100fe200080008a3 */
[----:B------:R-:W-:Y:S01]  /*31d0*/  ULDC UR10, c[0x0][0x604] ;  /* 0x00018100000a7ab9 */ /* 0x000fe20000000800 */
[----:B------:R-:W-:Y:S01]  /*31e0*/  @!P5 FMUL R56, R56, 0.5 ;  /* 0x3f0000003838d820 */ /* 0x000fe20000400000 */
[----:B------:R-:W1:Y:S01]  /*31f0*/  MUFU.EX2 R111, R7 ;  /* 0x00000007006f7308 */ /* 0x000e620000000800 */
[----:B---3--:R-:W-:Y:S01]  /*3200*/  @!P6 FMUL R127, R127, R127 ;  /* 0x0000007f7f7fe220 */ /* 0x008fe20000400000 */
[----:B------:R-:W-:Y:S01]  /*3210*/  FSETP.GEU.AND P6, PT, R14, -126, PT ;  /* 0xc2fc00000e00780b */ /* 0x000fe20003fce000 */
[--C-:B------:R-:W-:Y:S01]  /*3220*/  FFMA R20, R20, UR10, -R163.reuse ;  /* 0x0000000a14147c23 */ /* 0x100fe200080008a3 */
[----:B------:R-:W-:Y:S02]  /*3230*/  ULDC UR10, c[0x0][0x604] ;  /* 0x00018100000a7ab9 */ /* 0x000fe40000000800 */
[----:B------:R-:W-:Y:S01]  /*3240*/  FFMA R23, R76, UR10, -R163 ;  /* 0x0000000a4c177c23 */ /* 0x000fe200080008a3 */
[----:B------:R-:W-:Y:S01]  /*3250*/  @!P1 FMUL R60, R60, 0.5 ;  /* 0x3f0000003c3c9820 */ /* 0x000fe20000400000 */
[----:B------:R-:W3:Y:S01]  /*3260*/  MUFU.EX2 R143, R52 ;  /* 0x00000034008f7308 */ /* 0x000ee20000000800 */
[----:B--2---:R-:W-:Y:S01]  /*3270*/  @!P2 FMUL R139, R139, R139 ;  /* 0x0000008b8b8ba220 */ /* 0x004fe20000400000 */
[----:B------:R-:W-:Y:S01]  /*3280*/  FSETP.GEU.AND P2, PT, R16, -126, PT ;  /* 0xc2fc00001000780b */ /* 0x000fe20003f4e000 */
[----:B------:R-:W-:-:S02]  /*3290*/  ULDC UR10, c[0x0][0x604] ;  /* 0x00018100000a7ab9 */ /* 0x000fc40000000800 */
[----:B------:R-:W-:Y:S01]  /*32a0*/  FFMA R21, R21, UR10, -R163 ;  /* 0x0000000a15157c23 */ /* 0x000fe200080008a3 */
[----:B------:R-:W-:Y:S01]  /*32b0*/  ULDC UR10, c[0x0][0x604] ;  /* 0x00018100000a7ab9 */ /* 0x000fe20000000800 */
[----:B------:R-:W-:Y:S01]  /*32c0*/  @!P6 FMUL R14, R14, 0.5 ;  /* 0x3f0000000e0ee820 */ /* 0x000fe20000400000 */
[----:B------:R-:W2:Y:S01]  /*32d0*/  MUFU.EX2 R159, R60 ;  /* 0x0000003c009f7308 */ /* 0x000ea20000000800 */
[----:B-1----:R-:W-:Y:S01]  /*32e0*/  @!P4 FMUL R111, R111, R111 ;  /* 0x0000006f6f6fc220 */ /* 0x002fe20000400000 */
[----:B------:R-:W-:-:S05]  /*32f0*/  FSETP.GEU.AND P4, PT, R13, -126, PT ;  /* 0xc2fc00000d00780b */ /* 0x000fca0003f8e000 */
[----:B------:R-:W-:Y:S01]  /*3300*/  @!P2 FMUL R16, R16, 0.5 ;  /* 0x3f0000001010a820 */ /* 0x000fe20000400000 */
[----:B------:R-:W1:Y:S01]  /*3310*/  MUFU.EX2 R151, R56 ;  /* 0x0000003800977308 */ /* 0x000e620000000800 */
[----:B---3--:R-:W-:Y:S01]  /*3320*/  @!P3 FMUL R143, R143, R143 ;  /* 0x0000008f8f8fb220 */ /* 0x008fe20000400000 */
[----:B------:R-:W-:-:S05]  /*3330*/  FSETP.GEU.AND P3, PT, R64, -126, PT ;  /* 0xc2fc00004000780b */ /* 0x000fca0003f6e000 */
[----:B------:R-:W-:Y:S01]  /*3340*/  @!P4 FMUL R13, R13, 0.5 ;  /* 0x3f0000000d0dc820 */ /* 0x000fe20000400000 */
[----:B------:R-:W3:Y:S01]  /*3350*/  MUFU.EX2 R155, R14 ;  /* 0x0000000e009b7308 */ /* 0x000ee20000000800 */
[----:B--2---:R-:W-:Y:S01]  /*3360*/  @!P1 FMUL R159, R159, R159 ;  /* 0x0000009f9f9f9220 */ /* 0x004fe20000400000 */
[----:B------:R-:W-:-:S05]  /*3370*/  FSETP.GEU.AND P1, PT, R27, -126, PT ;  /* 0xc2fc00001b00780b */ /* 0x000fca0003f2e000 */
        /* <DEDUP_REMOVED lines=17> */
[----:B------:R1:W4:Y:S01]  /*3490*/  MUFU.EX2 R40, R19 ;  /* 0x0000001300287308 */ /* 0x0003220000000800 */
[----:B---3--:R-:W-:Y:S01]  /*34a0*/  @!P3 FMUL R167, R167, R167 ;  /* 0x000000a7a7a7b220 */ /* 0x008fe20000400000 */
[----:B------:R-:W-:-:S05]  /*34b0*/  FSETP.GEU.AND P3, PT, R23, -126, PT ;  /* 0xc2fc00001700780b */ /* 0x000fca0003f6e000 */
[----:B------:R-:W-:Y:S01]  /*34c0*/  @!P4 FMUL R18, R18, 0.5 ;  /* 0x3f0000001212c820 */ /* 0x000fe20000400000 */
[----:B------:R-:W3:Y:S01]  /*34d0*/  MUFU.EX2 R29, R29 ;  /* 0x0000001d001d7308 */ /* 0x000ee20000000800 */
[--C-:B-1----:R-:W-:Y:S01]  /*34e0*/  FFMA R19, R80, UR10, -R163.reuse ;  /* 0x0000000a50137c23 */ /* 0x102fe200080008a3 */
[----:B------:R-:W-:Y:S01]  /*34f0*/  ULDC UR10, c[0x0][0x604] ;  /* 0x00018100000a7ab9 */ /* 0x000fe20000000800 */
[----:B--2---:R-:W-:Y:S01]  /*3500*/  @!P1 FMUL R27, R27, R27 ;  /* 0x0000001b1b1b9220 */ /* 0x004fe20000400000 */
[--C-:B------:R-:W-:Y:S01]  /*3510*/  FFMA R13, R22, UR10, -R163.reuse ;  /* 0x0000000a160d7c23 */ /* 0x100fe200080008a3 */
[----:B------:R-:W-:Y:S02]  /*3520*/  ULDC UR10, c[0x0][0x604] ;  /* 0x00018100000a7ab9 */ /* 0x000fe40000000800 */
[--C-:B------:R-:W-:Y:S01]  /*3530*/  FFMA R11, R84, UR10, -R163.reuse ;  /* 0x0000000a540b7c23 */ /* 0x100fe200080008a3 */
[----:B------:R-:W1:Y:S01]  /*3540*/  MUFU.EX2 R25, R20 ;  /* 0x0000001400197308 */ /* 0x000e620000000800 */
[----:B------:R-:W-:Y:S01]  /*3550*/  ULDC UR10, c[0x0][0x604] ;  /* 0x00018100000a7ab9 */ /* 0x000fe20000000800 */
[----:B------:R-:W-:Y:S01]  /*3560*/  @!P3 FMUL R23, R23, 0.5 ;  /* 0x3f0000001717b820 */ /* 0x000fe20000400000 */
[--C-:B------:R-:W-:Y:S01]  /*3570*/  FFMA R7, R30, UR10, -R163.reuse ;  /* 0x0000000a1e077c23 */ /* 0x100fe200080008a3 */
[----:B----4-:R-:W-:Y:S01]  /*3580*/  @!P6 FMUL R40, R40, R40 ;  /* 0x000000282828e220 */ /* 0x010fe20000400000 */
[----:B------:R-:W-:Y:S01]  /*3590*/  FSETP.GEU.AND P6, PT, R13, -126, PT ;  /* 0xc2fc00000d00780b */ /* 0x000fe20003fce000 */
[----:B------:R-:W-:Y:S01]  /*35a0*/  ULDC UR10, c[0x0][0x604] ;  /* 0x00018100000a7ab9 */ /* 0x000fe20000000800 */
[----:B------:R-:W-:Y:S01]  /*35b0*/  FSETP.GEU.AND P1, PT, R11, -126, PT ;  /* 0xc2fc00000b00780b */ /* 0x000fe20003f2e000 */
[----:B------:R-:W2:Y:S01]  /*35c0*/  MUFU.EX2 R170, R18 ;  /* 0x0000001200aa7308 */ /* 0x000ea20000000800 */
[----:B---3--:R-:W-:Y:S01]  /*35d0*/  @!P5 FMUL R29, R29, R29 ;  /* 0x0000001d1d1dd220 */ /* 0x008fe20000400000 */
[----:B------:R-:W-:Y:S01]  /*35e0*/  FSETP.GEU.AND P5, PT, R19, -126, PT ;  /* 0xc2fc00001300780b */ /* 0x000fe20003fae000 */
[--C-:B------:R-:W-:Y:S01]  /*35f0*/  FFMA R4, R34, UR10, -R163.reuse ;  /* 0x0000000a22047c23 */ /* 0x100fe200080008a3 */
[----:B------:R-:W-:Y:S01]  /*3600*/  ULDC UR10, c[0x0][0x604] ;  /* 0x00018100000a7ab9 */ /* 0x000fe20000000800 */
[----:B------:R-:W-:Y:S01]  /*3610*/  F2FP.SATFINITE.E4M3.F32.PACK_AB_MERGE_C R179, R215, R40, RZ ;  /* 0x00000028d7b3723e */ /* 0x000fe200048070ff */
[--C-:B------:R-:W-:Y:S01]  /*3620*/  FFMA R38, R38, UR10, -R163.reuse ;  /* 0x0000000a26267c23 */ /* 0x100fe200080008a3 */
[----:B------:R-:W-:Y:S01]  /*3630*/  ULDC UR10, c[0x0][0x604] ;  /* 0x00018100000a7ab9 */ /* 0x000fe20000000800 */
[----:B------:R-:W3:Y:S01]  /*3640*/  MUFU.EX2 R23, R23 ;  /* 0x0000001700177308 */ /* 0x000ee20000000800 */
[----:B-1----:R-:W-:Y:S01]  /*3650*/  @!P2 FMUL R25, R25, R25 ;  /* 0x000000191919a220 */ /* 0x002fe20000400000 */
[----:B------:R-:W-:Y:S01]  /*3660*/  FSETP.GEU.AND P2, PT, R7, -126, PT ;  /* 0xc2fc00000700780b */ /* 0x000fe20003f4e000 */
[----:B------:R-:W-:Y:S01]  /*3670*/  @!P6 FMUL R13, R13, 0.5 ;  /* 0x3f0000000d0de820 */ /* 0x000fe20000400000 */
[----:B------:R-:W-:Y:S01]  /*3680*/  @!P1 FMUL R11, R11, 0.5 ;  /* 0x3f0000000b0b9820 */ /* 0x000fe20000400000 */
[--C-:B------:R-:W-:Y:S01]  /*3690*/  FFMA R14, R42, UR10, -R163.reuse ;  /* 0x0000000a2a0e7c23 */ /* 0x100fe200080008a3 */
[----:B------:R-:W-:Y:S01]  /*36a0*/  ULDC UR10, c[0x0][0x604] ;  /* 0x00018100000a7ab9 */ /* 0x000fe20000000800 */
[----:B------:R-:W-:Y:S01]  /*36b0*/  @!P5 FMUL R19, R19, 0.5 ;  /* 0x3f0000001313d820 */ /* 0x000fe20000400000 */
[----:B------:R-:W-:Y:S01]  /*36c0*/  FFMA R26, R26, UR10, -R163 ;  /* 0x0000000a1a1a7c23 */ /* 0x000fe200080008a3 */
[----:B--2---:R-:W-:Y:S01]  /*36d0*/  @!P4 FMUL R170, R170, R170 ;  /* 0x000000aaaaaac220 */ /* 0x004fe20000400000 */
[----:B------:R-:W-:Y:S01]  /*36e0*/  FSETP.GEU.AND P4, PT, R21, -126, PT ;  /* 0xc2fc00001500780b */ /* 0x000fe20003f8e000 */
[----:B------:R-:W1:Y:S01]  /*36f0*/  MUFU.EX2 R13, R13 ;  /* 0x0000000d000d7308 */ /* 0x000e620000000800 */
[----:B------:R-:W-:-:S02]  /*3700*/  ULDC UR10, c[0x0][0x604] ;  /* 0x00018100000a7ab9 */ /* 0x000fc40000000800 */
[--C-:B------:R-:W-:Y:S01]  /*3710*/  FFMA R10, R96, UR10, -R163.reuse ;  /* 0x0000000a600a7c23 */ /* 0x100fe200080008a3 */
[----:B------:R-:W-:Y:S01]  /*3720*/  @!P2 FMUL R7, R7, 0.5 ;  /* 0x3f0000000707a820 */ /* 0x000fe20000400000 */
[----:B------:R-:W-:Y:S01]  /*3730*/  ULDC UR10, c[0x0][0x604] ;  /* 0x00018100000a7ab9 */ /* 0x000fe20000000800 */
[----:B---3--:R-:W-:Y:S01]  /*3740*/  @!P3 FMUL R23, R23, R23 ;  /* 0x000000171717b220 */ /* 0x008fe20000400000 */
[----:B------:R-:W-:Y:S01]  /*3750*/  FSETP.GEU.AND P3, PT, R4, -126, PT ;  /* 0xc2fc00000400780b */ /* 0x000fe20003f6e000 */
[----:B------:R-:W2:Y:S01]  /*3760*/  MUFU.EX2 R11, R11 ;  /* 0x0000000b000b7308 */ /* 0x000ea20000000800 */
[--C-:B------:R-:W-:Y:S01]  /*3770*/  FFMA R46, R46, UR10, -R163.reuse ;  /* 0x0000000a2e2e7c23 */ /* 0x100fe200080008a3 */
[----:B------:R-:W-:Y:S02]  /*3780*/  ULDC UR10, c[0x0][0x604] ;  /* 0x00018100000a7ab9 */ /* 0x000fe40000000800 */
[----:B------:R-:W-:Y:S01]  /*3790*/  @!P4 FMUL R21, R21, 0.5 ;  /* 0x3f0000001515c820 */ /* 0x000fe20000400000 */
[----:B------:R-:W-:Y:S01]  /*37a0*/  FFMA R18, R100, UR10, -R163 ;  /* 0x0000000a64127c23 */ /* 0x000fe200080008a3 */
[----:B------:R-:W-:-:S02]  /*37b0*/  ULDC UR10, c[0x0][0x604] ;  /* 0x00018100000a7ab9 */ /* 0x000fc40000000800 */
[----:B------:R-:W3:Y:S01]  /*37c0*/  MUFU.EX2 R19, R19 ;  /* 0x0000001300137308 */ /* 0x000ee20000000800 */
[----:B-1----:R-:W-:Y:S01]  /*37d0*/  @!P6 FMUL R13, R13, R13 ;  /* 0x0000000d0d0de220 */ /* 0x002fe20000400000 */
[----:B------:R-:W-:Y:S01]  /*37e0*/  FSETP.GEU.AND P6, PT, R26, -126, PT ;  /* 0xc2fc00001a00780b */ /* 0x000fe20003fce000 */
[--C-:B------:R-:W-:Y:S01]  /*37f0*/  FFMA R50, R50, UR10, -R163.reuse ;  /* 0x0000000a32327c23 */ /* 0x100fe200080008a3 */
[----:B------:R-:W-:Y:S01]  /*3800*/  @!P3 FMUL R4, R4, 0.5 ;  /* 0x3f0000000404b820 */ /* 0x000fe20000400000 */
[----:B------:R-:W-:Y:S02]  /*3810*/  ULDC UR10, c[0x0][0x604] ;  /* 0x00018100000a7ab9 */ /* 0x000fe40000000800 */
[----:B------:R-:W-:Y:S01]  /*3820*/  FFMA R16, R104, UR10, -R163 ;  /* 0x0000000a68107c23 */ /* 0x000fe200080008a3 */
[----:B------:R-:W1:Y:S01]  /*3830*/  MUFU.EX2 R7, R7 ;  /* 0x0000000700077308 */ /* 0x000e620000000800 */
[----:B--2---:R-:W-:Y:S01]  /*3840*/  @!P1 FMUL R11, R11, R11 ;  /* 0x0000000b0b0b9220 */ /* 0x004fe20000400000 */
[----:B------:R-:W-:Y:S01]  /*3850*/  FSETP.GEU.AND P1, PT, R10, -126, PT ;  /* 0xc2fc00000a00780b */ /* 0x000fe20003f2e000 */
[----:B------:R-:W-:-:S02]  /*3860*/  ULDC UR10, c[0x0][0x604] ;  /* 0x00018100000a7ab9 */ /* 0x000fc40000000800 */
[--C-:B------:R-:W-:Y:S01]  /*3870*/  FFMA R54, R54, UR10, -R163.reuse ;  /* 0x0000000a36367c23 */ /* 0x100fe200080008a3 */
[----:B------:R-:W-:Y:S01]  /*3880*/  ULDC UR10, c[0x0][0x604] ;  /* 0x00018100000a7ab9 */ /* 0x000fe20000000800 */
[----:B------:R-:W-:Y:S01]  /*3890*/  @!P6 FMUL R26, R26, 0.5 ;  /* 0x3f0000001a1ae820 */ /* 0x000fe20000400000 */
[----:B------:R-:W2:Y:S01]  /*38a0*/  MUFU.EX2 R21, R21 ;  /* 0x0000001500157308 */ /* 0x000ea20000000800 */
[----:B---3--:R-:W-:Y:S01]  /*38b0*/  @!P5 FMUL R19, R19, R19 ;  /* 0x000000131313d220 */ /* 0x008fe20000400000 */
[----:B------:R-:W-:Y:S01]  /*38c0*/  FSETP.GEU.AND P5, PT, R14, -126, PT ;  /* 0xc2fc00000e00780b */ /* 0x000fe20003fae000 */
[--C-:B------:R-:W-:Y:S01]  /*38d0*/  FFMA R20, R108, UR10, -R163.reuse ;  /* 0x0000000a6c147c23 */ /* 0x100fe200080008a3 */
[----:B------:R-:W-:Y:S02]  /*38e0*/  ULDC UR10, c[0x0][0x604] ;  /* 0x00018100000a7ab9 */ /* 0x000fe40000000800 */
[----:B------:R-:W-:Y:S01]  /*38f0*/  FFMA R58, R58, UR10, -R163 ;  /* 0x0000000a3a3a7c23 */ /* 0x000fe200080008a3 */
[----:B------:R-:W-:Y:S01]  /*3900*/  @!P1 FMUL R10, R10, 0.5 ;  /* 0x3f0000000a0a9820 */ /* 0x000fe20000400000 */
[----:B------:R-:W3:Y:S01]  /*3910*/  MUFU.EX2 R4, R4 ;  /* 0x0000000400047308 */ /* 0x000ee20000000800 */
[----:B-1----:R-:W-:Y:S01]  /*3920*/  @!P2 FMUL R7, R7, R7 ;  /* 0x000000070707a220 */ /* 0x002fe20000400000 */
[----:B------:R-:W-:Y:S01]  /*3930*/  FSETP.GEU.AND P2, PT, R46, -126, PT ;  /* 0xc2fc00002e00780b */ /* 0x000fe20003f4e000 */
[----:B------:R-:W-:-:S02]  /*3940*/  ULDC UR10, c[0x0][0x604] ;  /* 0x00018100000a7ab9 */ /* 0x000fc40000000800 */
[--C-:B------:R-:W-:Y:S01]  /*3950*/  FFMA R24, R112, UR10, -R163.reuse ;  /* 0x0000000a70187c23 */ /* 0x100fe200080008a3 */
[----:B------:R-:W-:Y:S01]  /*3960*/  ULDC UR10, c[0x0][0x604] ;  /* 0x00018100000a7ab9 */ /* 0x000fe20000000800 */
[----:B------:R-:W-:Y:S01]  /*3970*/  @!P5 FMUL R14, R14, 0.5 ;  /* 0x3f0000000e0ed820 */ /* 0x000fe20000400000 */
[----:B------:R1:W4:Y:S01]  /*3980*/  MUFU.EX2 R70, R26 ;  /* 0x0000001a00467308 */ /* 0x0003220000000800 */
[----:B--2---:R-:W-:Y:S01]  /*3990*/  @!P4 FMUL R21, R21, R21 ;  /* 0x000000151515c220 */ /* 0x004fe20000400000 */
[----:B------:R-:W-:Y:S01]  /*39a0*/  FSETP.GEU.AND P4, PT, R38, -126, PT ;  /* 0xc2fc00002600780b */ /* 0x000fe20003f8e000 */
[----:B------:R-:W-:Y:S01]  /*39b0*/  FFMA R62, R62, UR10, -R163 ;  /* 0x0000000a3e3e7c23 */ /* 0x000fe200080008a3 */
[----:B------:R-:W-:-:S03]  /*39c0*/  ULDC UR10, c[0x0][0x604] ;  /* 0x00018100000a7ab9 */ /* 0x000fc60000000800 */
[----:B------:R-:W-:Y:S01]  /*39d0*/  @!P2 FMUL R46, R46, 0.5 ;  /* 0x3f0000002e2ea820 */ /* 0x000fe20000400000 */
[----:B------:R-:W2:Y:S01]  /*39e0*/  MUFU.EX2 R10, R10 ;  /* 0x0000000a000a7308 */ /* 0x000ea20000000800 */
[----:B---3--:R-:W-:Y:S01]  /*39f0*/  @!P3 FMUL R4, R4, R4 ;  /* 0x000000040404b220 */ /* 0x008fe20000400000 */
[----:B------:R-:W-:Y:S01]  /*3a00*/  FSETP.GEU.AND P3, PT, R18, -126, PT ;  /* 0xc2fc00001200780b */ /* 0x000fe20003f6e000 */
[--C-:B-1----:R-:W-:Y:S01]  /*3a10*/  FFMA R26, R116, UR10, -R163.reuse ;  /* 0x0000000a741a7c23 */ /* 0x102fe200080008a3 */
[----:B------:R-:W-:Y:S02]  /*3a20*/  ULDC UR10, c[0x0][0x604] ;  /* 0x00018100000a7ab9 */ /* 0x000fe40000000800 */
[----:B------:R-:W-:Y:S01]  /*3a30*/  FFMA R60, R122, UR10, -R163 ;  /* 0x0000000a7a3c7c23 */ /* 0x000fe200080008a3 */
[----:B------:R-:W-:Y:S01]  /*3a40*/  @!P4 FMUL R38, R38, 0.5 ;  /* 0x3f0000002626c820 */ /* 0x000fe20000400000 */
[----:B------:R-:W1:Y:S01]  /*3a50*/  MUFU.EX2 R68, R46 ;  /* 0x0000002e00447308 */ /* 0x000e620000000800 */
[----:B----4-:R-:W-:Y:S01]  /*3a60*/  @!P6 FMUL R70, R70, R70 ;  /* 0x000000464646e220 */ /* 0x010fe20000400000 */
        /* <DEDUP_REMOVED lines=15> */
[----:B------:R-:W-:-:S04]  /*3b60*/  ULDC UR10, c[0x0][0x604] ;  /* 0x00018100000a7ab9 */ /* 0x000fc80000000800 */
        /* <DEDUP_REMOVED lines=9> */
[----:B------:R2:W4:Y:S01]  /*3c00*/  MUFU.EX2 R64, R58 ;  /* 0x0000003a00407308 */ /* 0x0005220000000800 */
[----:B-1----:R-:W-:Y:S01]  /*3c10*/  @!P3 FMUL R18, R18, R18 ;  /* 0x000000121212b220 */ /* 0x002fe20000400000 */
[----:B------:R-:W-:-:S05]  /*3c20*/  FSETP.GEU.AND P3, PT, R24, -126, PT ;  /* 0xc2fc00001800780b */ /* 0x000fca0003f6e000 */
[----:B------:R-:W-:Y:S01]  /*3c30*/  @!P4 FMUL R50, R50, 0.5 ;  /* 0x3f0000003232c820 */ /* 0x000fe20000400000 */
[----:B------:R-:W1:Y:S01]  /*3c40*/  MUFU.EX2 R20, R20 ;  /* 0x0000001400147308 */ /* 0x000e620000000800 */
[----:B---3--:R-:W-:Y:S01]  /*3c50*/  @!P6 FMUL R46, R46, R46 ;  /* 0x0000002e2e2ee220 */ /* 0x008fe20000400000 */
[----:B------:R-:W-:Y:S01]  /*3c60*/  FSETP.GEU.AND P6, PT, R60, -126, PT ;  /* 0xc2fc00003c00780b */ /* 0x000fe20003fce000 */
[--C-:B--2---:R-:W-:Y:S01]  /*3c70*/  FFMA R58, R156, UR10, -R163.reuse ;  /* 0x0000000a9c3a7c23 */ /* 0x104fe200080008a3 */
[----:B------:R-:W-:Y:S02]  /*3c80*/  ULDC UR10, c[0x0][0x604] ;  /* 0x00018100000a7ab9 */ /* 0x000fe40000000800 */
[----:B------:R-:W-:Y:S01]  /*3c90*/  FFMA R32, R128, UR10, -R163 ;  /* 0x0000000a80207c23 */ /* 0x000fe200080008a3 */
[----:B------:R-:W-:Y:S01]  /*3ca0*/  @!P3 FMUL R24, R24, 0.5 ;  /* 0x3f0000001818b820 */ /* 0x000fe20000400000 */
[----:B------:R-:W2:Y:S01]  /*3cb0*/  MUFU.EX2 R16, R16 ;  /* 0x0000001000107308 */ /* 0x000ea20000000800 */
[----:B----4-:R-:W-:Y:S01]  /*3cc0*/  @!P2 FMUL R64, R64, R64 ;  /* 0x000000404040a220 */ /* 0x010fe20000400000 */
[----:B------:R-:W-:Y:S01]  /*3cd0*/  FSETP.GEU.AND P2, PT, R44, -126, PT ;  /* 0xc2fc00002c00780b */ /* 0x000fe20003f4e000 */
[----:B------:R-:W-:-:S02]  /*3ce0*/  ULDC UR10, c[0x0][0x604] ;  /* 0x00018100000a7ab9 */ /* 0x000fc40000000800 */
[--C-:B------:R-:W-:Y:S01]  /*3cf0*/  FFMA R56, R134, UR10, -R163.reuse ;  /* 0x0000000a86387c23 */ /* 0x100fe200080008a3 */
[----:B------:R-:W-:Y:S01]  /*3d00*/  ULDC UR10, c[0x0][0x604] ;  /* 0x00018100000a7ab9 */ /* 0x000fe20000000800 */
[----:B------:R-:W-:Y:S01]  /*3d10*/  @!P6 FMUL R60, R60, 0.5 ;  /* 0x3f0000003c3ce820 */ /* 0x000fe20000400000 */
[----:B------:R-:W3:Y:S01]  /*3d20*/  MUFU.EX2 R66, R50 ;  /* 0x0000003200427308 */ /* 0x000ee20000000800 */
[----:B-1----:R-:W-:Y:S01]  /*3d30*/  @!P1 FMUL R20, R20, R20 ;  /* 0x0000001414149220 */ /* 0x002fe20000400000 */
[----:B------:R-:W-:Y:S01]  /*3d40*/  FSETP.GEU.AND P1, PT, R22, -126, PT ;  /* 0xc2fc00001600780b */ /* 0x000fe20003f2e000 */
[--C-:B------:R-:W-:Y:S01]  /*3d50*/  FFMA R34, R132, UR10, -R163.reuse ;  /* 0x0000000a84227c23 */ /* 0x100fe200080008a3 */
[----:B------:R-:W-:Y:S02]  /*3d60*/  ULDC UR10, c[0x0][0x604] ;  /* 0x00018100000a7ab9 */ /* 0x000fe40000000800 */
[----:B------:R-:W-:Y:S01]  /*3d70*/  FFMA R5, R133, UR10, -R163 ;  /* 0x0000000a85057c23 */ /* 0x000fe200080008a3 */
[----:B------:R-:W-:Y:S01]  /*3d80*/  @!P2 FMUL R44, R44, 0.5 ;  /* 0x3f0000002c2ca820 */ /* 0x000fe20000400000 */
        /* <DEDUP_REMOVED lines=21> */
[----:B------:R-:W1:Y:S01]  /*3ee0*/  MUFU.EX2 R22, R22 ;  /* 0x0000001600167308 */ /* 0x000e620000000800 */
[----:B--2---:R-:W-:Y:S01]  /*3ef0*/  @!P6 FMUL R60, R60, R60 ;  /* 0x0000003c3c3ce220 */ /* 0x004fe20000400000 */
[----:B------:R-:W-:Y:S01]  /*3f00*/  FSETP.GEU.AND P6, PT, R56, -126, PT ;  /* 0xc2fc00003800780b */ /* 0x000fe20003fce000 */
[--C-:B------:R-:W-:Y:S01]  /*3f10*/  FFMA R38, R144, UR10, -R163.reuse ;  /* 0x0000000a90267c23 */ /* 0x100fe200080008a3 */
[----:B------:R-:W-:Y:S02]  /*3f20*/  ULDC UR10, c[0x0][0x604] ;  /* 0x00018100000a7ab9 */ /* 0x000fe40000000800 */
[----:B------:R-:W-:Y:S01]  /*3f30*/  FFMA R52, R145, UR10, -R163 ;  /* 0x0000000a91347c23 */ /* 0x000fe200080008a3 */
[----:B------:R-:W-:Y:S01]  /*3f40*/  @!P3 FMUL R28, R28, 0.5 ;  /* 0x3f0000001c1cb820 */ /* 0x000fe20000400000 */
[----:B------:R-:W2:Y:S01]  /*3f50*/  MUFU.EX2 R26, R26 ;  /* 0x0000001a001a7308 */ /* 0x000ea20000000800 */
[----:B---3--:R-:W-:Y:S01]  /*3f60*/  @!P2 FMUL R44, R44, R44 ;  /* 0x0000002c2c2ca220 */ /* 0x008fe20000400000 */
        /* <DEDUP_REMOVED lines=8> */
[----:B------:R-:W-:Y:S01]  /*3ff0*/  FFMA R50, R149, UR10, -R163 ;  /* 0x0000000a95327c23 */ /* 0x000fe200080008a3 */
[----:B------:R-:W-:Y:S02]  /*4000*/  ULDC UR10, c[0x0][0x604] ;  /* 0x00018100000a7ab9 */ /* 0x000fe40000000800 */
[----:B------:R-:W-:Y:S01]  /*4010*/  FMUL R164, R160, UR10 ;  /* 0x0000000aa0a47c20 */ /* 0x000fe20008400000 */
        /* <DEDUP_REMOVED lines=25> */
[----:B------:R-:W-:Y:S01]  /*41b0*/  FFMA R153, R153, UR10, -R164 ;  /* 0x0000000a99997c23 */ /* 0x000fe200080008a4 */
[----:B------:R-:W-:Y:S01]  /*41c0*/  ULDC UR10, c[0x0][0x604] ;  /* 0x00018100000a7ab9 */ /* 0x000fe20000000800 */
[----:B------:R-:W-:Y:S01]  /*41d0*/  FADD R168, R170, R56 ;  /* 0x00000038aaa87221 */ /* 0x000fe20000000000 */
[--C-:B------:R-:W-:Y:S01]  /*41e0*/  FFMA R35, R35, UR10, -R164.reuse ;  /* 0x0000000a23237c23 */ /* 0x100fe200080008a4 */
[----:B------:R-:W-:Y:S01]  /*41f0*/  @!P3 FMUL R30, R30, 0.5 ;  /* 0x3f0000001e1eb820 */ /* 0x000fe20000400000 */
[----:B------:R-:W2:Y:S01]  /*4200*/  MUFU.EX2 R32, R32 ;  /* 0x0000002000207308 */ /* 0x000ea20000000800 */
[----:B---3--:R-:W-:Y:S01]  /*4210*/  @!P2 FMUL R5, R5, R5 ;  /* 0x000000050505a220 */ /* 0x008fe20000400000 */
[----:B------:R-:W-:Y:S01]  /*4220*/  FSETP.GEU.AND P2, PT, R52, -126, PT ;  /* 0xc2fc00003400780b */ /* 0x000fe20003f4e000 */
[----:B------:R-:W-:Y:S01]  /*4230*/  ULDC UR10, c[0x0][0x604] ;  /* 0x00018100000a7ab9 */ /* 0x000fe20000000800 */
[----:B------:R-:W-:Y:S01]  /*4240*/  F2FP.SATFINITE.E4M3.F32.PACK_AB_MERGE_C R56, R215, R56, RZ ;  /* 0x00000038d738723e */ /* 0x000fe200048070ff */
[--C-:B------:R-:W-:Y:S01]  /*4250*/  FFMA R154, R154, UR10, -R164.reuse ;  /* 0x0000000a9a9a7c23 */ /* 0x100fe200080008a4 */
[----:B------:R-:W-:Y:S01]  /*4260*/  ULDC UR10, c[0x0][0x604] ;  /* 0x00018100000a7ab9 */ /* 0x000fe20000000800 */
[----:B------:R-:W-:Y:S01]  /*4270*/  @!P6 FMUL R54, R54, 0.5 ;  /* 0x3f0000003636e820 */ /* 0x000fe20000400000 */
[----:B------:R-:W3:Y:S01]  /*4280*/  MUFU.EX2 R58, R58 ;  /* 0x0000003a003a7308 */ /* 0x000ee20000000800 */
[----:B-1----:R-:W-:Y:S01]  /*4290*/  @!P1 FMUL R34, R34, R34 ;  /* 0x0000002222229220 */ /* 0x002fe20000400000 */
[----:B------:R-:W-:Y:S01]  /*42a0*/  FSETP.GEU.AND P1, PT, R38, -126, PT ;  /* 0xc2fc00002600780b */ /* 0x000fe20003f2e000 */
[----:B------:R-:W-:Y:S01]  /*42b0*/  FFMA R72, R39, UR10, -R164 ;  /* 0x0000000a27487c23 */ /* 0x000fe200080008a4 */
[----:B------:R-:W-:Y:S01]  /*42c0*/  ULDC UR10, c[0x0][0x604] ;  /* 0x00018100000a7ab9 */ /* 0x000fe20000000800 */
[----:B------:R-:W-:Y:S01]  /*42d0*/  FADD R184, R29, R34 ;  /* 0x000000221db87221 */ /* 0x000fe20000000000 */
[--C-:B------:R-:W-:Y:S01]  /*42e0*/  FFMA R141, R33, UR10, -R164.reuse ;  /* 0x0000000a218d7c23 */ /* 0x100fe200080008a4 */
[----:B------:R-:W-:Y:S01]  /*42f0*/  @!P2 FMUL R52, R52, 0.5 ;  /* 0x3f0000003434a820 */ /* 0x000fe20000400000 */
[----:B------:R-:W1:Y:S01]  /*4300*/  MUFU.EX2 R30, R30 ;  /* 0x0000001e001e7308 */ /* 0x000e620000000800 */
[----:B--2---:R-:W-:Y:S01]  /*4310*/  @!P5 FMUL R32, R32, R32 ;  /* 0x000000202020d220 */ /* 0x004fe20000400000 */
[----:B------:R-:W-:Y:S01]  /*4320*/  FSETP.GEU.AND P5, PT, R36, -126, PT ;  /* 0xc2fc00002400780b */ /* 0x000fe20003fae000 */
[----:B------:R-:W-:Y:S01]  /*4330*/  ULDC UR10, c[0x0][0x604] ;  /* 0x00018100000a7ab9 */ /* 0x000fe20000000800 */
[----:B------:R-:W-:Y:S01]  /*4340*/  F2FP.SATFINITE.E4M3.F32.PACK_AB_MERGE_C R29, R215, R29, RZ ;  /* 0x0000001dd71d723e */ /* 0x000fe200048070ff */
[--C-:B------:R-:W-:Y:S01]  /*4350*/  FFMA R43, R43, UR10, -R164.reuse ;  /* 0x0000000a2b2b7c23 */ /* 0x100fe200080008a4 */
[----:B------:R-:W-:Y:S01]  /*4360*/  ULDC UR10, c[0x0][0x604] ;  /* 0x00018100000a7ab9 */ /* 0x000fe20000000800 */
[----:B------:R-:W-:Y:S01]  /*4370*/  @!P1 FMUL R38, R38, 0.5 ;  /* 0x3f00000026269820 */ /* 0x000fe20000400000 */
[----:B------:R-:W2:Y:S01]  /*4380*/  MUFU.EX2 R54, R54 ;  /* 0x0000003600367308 */ /* 0x000ea20000000800 */
[----:B---3--:R-:W-:Y:S01]  /*4390*/  @!P4 FMUL R58, R58, R58 ;  /* 0x0000003a3a3ac220 */ /* 0x008fe20000400000 */
[----:B------:R-:W-:Y:S01]  /*43a0*/  FSETP.GEU.AND P4, PT, R42, -126, PT ;  /* 0xc2fc00002a00780b */ /* 0x000fe20003f8e000 */
[--C-:B------:R-:W-:Y:S01]  /*43b0*/  FFMA R37, R37, UR10, -R164.reuse ;  /* 0x0000000a25257c23 */ /* 0x100fe200080008a4 */
[----:B------:R-:W-:Y:S01]  /*43c0*/  ULDC UR10, c[0x0][0x604] ;  /* 0x00018100000a7ab9 */ /* 0x000fe20000000800 */
[----:B------:R-:W-:Y:S01]  /*43d0*/  LOP3.LUT R29, R29, 0xff, RZ, 0xc0, !PT ;  /* 0x000000ff1d1d7812 */ /* 0x000fe200078ec0ff */
[----:B------:R-:W-:Y:S01]  /*43e0*/  FFMA R47, R47, UR10, -R164 ;  /* 0x0000000a2f2f7c23 */ /* 0x000fe200080008a4 */
[----:B------:R-:W-:Y:S01]  /*43f0*/  @!P5 FMUL R36, R36, 0.5 ;  /* 0x3f0000002424d820 */ /* 0x000fe20000400000 */
[----:B------:R-:W3:Y:S01]  /*4400*/  MUFU.EX2 R52, R52 ;  /* 0x0000003400347308 */ /* 0x000ee20000000800 */
[----:B-1----:R-:W-:Y:S01]  /*4410*/  @!P3 FMUL R30, R30, R30 ;  /* 0x0000001e1e1eb220 */ /* 0x002fe20000400000 */
[----:B------:R-:W-:Y:S01]  /*4420*/  FSETP.GEU.AND P3, PT, R136, -126, PT ;  /* 0xc2fc00008800780b */ /* 0x000fe20003f6e000 */
[----:B------:R-:W-:Y:S01]  /*4430*/  ULDC UR10, c[0x0][0x604] ;  /* 0x00018100000a7ab9 */ /* 0x000fe20000000800 */
[----:B------:R-:W-:Y:S01]  /*4440*/  FADD R166, R167, R32 ;  /* 0x00000020a7a67221 */ /* 0x000fe20000000000 */
        /* <DEDUP_REMOVED lines=38> */
[----:B------:R-:W-:Y:S01]  /*46b0*/  FFMA R63, R63, UR10, -R164 ;  /* 0x0000000a3f3f7c23 */ /* 0x000fe200080008a4 */
[----:B------:R-:W-:Y:S01]  /*46c0*/  ULDC UR10, c[0x0][0x604] ;  /* 0x00018100000a7ab9 */ /* 0x000fe20000000800 */
[----:B------:R-:W-:Y:S01]  /*46d0*/  FADD R192, R25, R42 ;  /* 0x0000002a19c07221 */ /* 0x000fe20000000000 */
[--C-:B------:R-:W-:Y:S01]  /*46e0*/  FFMA R57, R57, UR10, -R164.reuse ;  /* 0x0000000a39397c23 */ /* 0x100fe200080008a4 */
[----:B------:R-:W-:Y:S01]  /*46f0*/  @!P5 FMUL R162, R162, 0.5 ;  /* 0x3f000000a2a2d820 */ /* 0x000fe20000400000 */
[----:B------:R-:W3:Y:S01]  /*4700*/  MUFU.EX2 R160, R152 ;  /* 0x0000009800a07308 */ /* 0x000ee20000000800 */
[----:B-1----:R-:W-:Y:S01]  /*4710*/  @!P3 FMUL R8, R8, R8 ;  /* 0x000000080808b220 */ /* 0x002fe20000400000 */
[----:B------:R-:W-:Y:S01]  /*4720*/  FSETP.GEU.AND P3, PT, R153, -126, PT ;  /* 0xc2fc00009900780b */ /* 0x000fe20003f6e000 */
[----:B------:R-:W-:Y:S01]  /*4730*/  ULDC UR10, c[0x0][0x604] ;  /* 0x00018100000a7ab9 */ /* 0x000fe20000000800 */
[----:B------:R-:W-:Y:S01]  /*4740*/  F2FP.SATFINITE.E4M3.F32.PACK_AB_MERGE_C R25, R215, R25, RZ ;  /* 0x00000019d719723e */ /* 0x000fe200048070ff */
        /* <DEDUP_REMOVED lines=31> */
[----:B------:R-:W-:Y:S01]  /*4940*/  LOP3.LUT R11, R11, 0xff, RZ, 0xc0, !PT ;  /* 0x000000ff0b0b7812 */ /* 0x000fe200078ec0ff */
[--C-:B------:R-:W-:Y:S01]  /*4950*/  FFMA R79, R79, UR10, -R164.reuse ;  /* 0x0000000a4f4f7c23 */ /* 0x100fe200080008a4 */
[----:B------:R-:W-:Y:S01]  /*4960*/  ULDC UR10, c[0x0][0x604] ;  /* 0x00018100000a7ab9 */ /* 0x000fe20000000800 */
[----:B------:R-:W-:Y:S01]  /*4970*/  @!P2 FMUL R43, R43, 0.5 ;  /* 0x3f0000002b2ba820 */ /* 0x000fe20000400000 */
[----:B------:R2:W4:Y:S01]  /*4980*/  MUFU.EX2 R33, R72 ;  /* 0x0000004800217308 */ /* 0x0005220000000800 */
[----:B---3--:R-:W-:Y:S01]  /*4990*/  @!P4 FMUL R50, R50, R50 ;  /* 0x000000323232c220 */ /* 0x008fe20000400000 */
[----:B------:R-:W-:Y:S01]  /*49a0*/  FSETP.GEU.AND P4, PT, R35, -126, PT ;  /* 0xc2fc00002300780b */ /* 0x000fe20003f8e000 */
[----:B------:R-:W-:Y:S01]  /*49b0*/  FFMA R82, R82, UR10, -R164 ;  /* 0x0000000a52527c23 */ /* 0x000fe200080008a4 */
[----:B------:R-:W-:Y:S01]  /*49c0*/  ULDC UR10, c[0x0][0x604] ;  /* 0x00018100000a7ab9 */ /* 0x000fe20000000800 */
[----:B------:R-:W-:Y:S01]  /*49d0*/  FADD R187, R7, R50 ;  /* 0x0000003207bb7221 */ /* 0x000fe20000000000 */
[----:B------:R-:W-:Y:S01]  /*49e0*/  F2FP.SATFINITE.E4M3.F32.PACK_AB_MERGE_C R7, R215, R7, RZ ;  /* 0x00000007d707723e */ /* 0x000fe200048070ff */
[----:B------:R-:W-:Y:S01]  /*49f0*/  @!P5 FMUL R154, R154, 0.5 ;  /* 0x3f0000009a9ad820 */ /* 0x000fe20000400000 */
[----:B------:R-:W3:Y:S01]  /*4a00*/  MUFU.EX2 R144, R43 ;  /* 0x0000002b00907308 */ /* 0x000ee20000000800 */
[----:B-1----:R-:W-:Y:S01]  /*4a10*/  @!P3 FMUL R153, R153, R153 ;  /* 0x000000999999b220 */ /* 0x002fe20000400000 */
[----:B------:R-:W-:Y:S01]  /*4a20*/  FSETP.GEU.AND P3, PT, R37, -126, PT ;  /* 0xc2fc00002500780b */ /* 0x000fe20003f6e000 */
[----:B--2---:R-:W-:Y:S01]  /*4a30*/  FFMA R72, R83, UR10, -R164 ;  /* 0x0000000a53487c23 */ /* 0x004fe200080008a4 */
[----:B------:R-:W-:Y:S01]  /*4a40*/  ULDC UR10, c[0x0][0x604] ;  /* 0x00018100000a7ab9 */ /* 0x000fe20000000800 */
[----:B------:R-:W-:Y:S01]  /*4a50*/  F2FP.SATFINITE.E4M3.F32.PACK_AB_MERGE_C R23, R215, R23, RZ ;  /* 0x00000017d717723e */ /* 0x000fe200048070ff */
[----:B------:R-:W-:Y:S01]  /*4a60*/  FADD R206, R19, R38 ;  /* 0x0000002613ce7221 */ /* 0x000fe20000000000 */
[----:B------:R-:W-:Y:S01]  /*4a70*/  @!P4 FMUL R35, R35, 0.5 ;  /* 0x3f0000002323c820 */ /* 0x000fe20000400000 */
[----:B------:R-:W1:Y:S01]  /*4a80*/  MUFU.EX2 R141, R141 ;  /* 0x0000008d008d7308 */ /* 0x000e620000000800 */
[----:B----4-:R-:W-:Y:S01]  /*4a90*/  @!P6 FMUL R33, R33, R33 ;  /* 0x000000212121e220 */ /* 0x010fe20000400000 */
[----:B------:R-:W-:Y:S01]  /*4aa0*/  FSETP.GEU.AND P6, PT, R51, -126, PT ;  /* 0xc2fc00003300780b */ /* 0x000fe20003fce000 */
[----:B------:R-:W-:Y:S01]  /*4ab0*/  FADD R186, R40, R5 ;  /* 0x0000000528ba7221 */ /* 0x000fe20000000000 */
[----:B------:R-:W-:Y:S01]  /*4ac0*/  F2FP.SATFINITE.E4M3.F32.PACK_AB_MERGE_C R8, R215, R8, RZ ;  /* 0x00000008d708723e */ /* 0x000fe200048070ff */
[----:B------:R-:W-:Y:S01]  /*4ad0*/  FADD R190, R27, R30 ;  /* 0x0000001e1bbe7221 */ /* 0x000fe20000000000 */
[----:B------:R-:W-:Y:S01]  /*4ae0*/  F2FP.SATFINITE.E4M3.F32.PACK_AB_MERGE_C R50, R215, R50, RZ ;  /* 0x00000032d732723e */ /* 0x000fe200048070ff */
[----:B------:R-:W-:Y:S01]  /*4af0*/  @!P3 FMUL R37, R37, 0.5 ;  /* 0x3f0000002525b820 */ /* 0x000fe20000400000 */
[----:B------:R-:W2:Y:S01]  /*4b00*/  MUFU.EX2 R152, R154 ;  /* 0x0000009a00987308 */ /* 0x000ea20000000800 */
[----:B---3--:R-:W-:Y:S01]  /*4b10*/  @!P2 FMUL R144, R144, R144 ;  /* 0x000000909090a220 */ /* 0x008fe20000400000 */
[----:B------:R-:W-:-:S02]  /*4b20*/  FSETP.GEU.AND P2, PT, R55, -126, PT ;  /* 0xc2fc00003700780b */ /* 0x000fc40003f4e000 */
[C---:B------:R-:W-:Y:S02]  /*4b30*/  F2FP.SATFINITE.E4M3.F32.PACK_AB_MERGE_C R19, R215.reuse, R19, RZ ;  /* 0x00000013d713723e */ /* 0x040fe400048070ff */
[----:B------:R-:W-:Y:S01]  /*4b40*/  F2FP.SATFINITE.E4M3.F32.PACK_AB_MERGE_C R34, R215, R34, RZ ;  /* 0x00000022d722723e */ /* 0x000fe200048070ff */
[----:B------:R-:W-:Y:S01]  /*4b50*/  @!P6 FMUL R51, R51, 0.5 ;  /* 0x3f0000003333e820 */ /* 0x000fe20000400000 */
[----:B------:R3:W4:Y:S01]  /*4b60*/  MUFU.EX2 R39, R35 ;  /* 0x0000002300277308 */ /* 0x0007220000000800 */
[----:B-1----:R-:W-:Y:S01]  /*4b70*/  @!P1 FMUL R141, R141, R141 ;  /* 0x0000008d8d8d9220 */ /* 0x002fe20000400000 */
[----:B------:R-:W-:Y:S02]  /*4b80*/  FSETP.GEU.AND P1, PT, R45, -126, PT ;  /* 0xc2fc00002d00780b */ /* 0x000fe40003f2e000 */
[----:B------:R-:W-:Y:S02]  /*4b90*/  F2FP.SATFINITE.E4M3.F32.PACK_AB_MERGE_C R5, R215, R5, RZ ;  /* 0x00000005d705723e */ /* 0x000fe400048070ff */
[----:B------:R-:W-:Y:S01]  /*4ba0*/  LOP3.LUT R23, R23, 0xff, RZ, 0xc0, !PT ;  /* 0x000000ff17177812 */ /* 0x000fe200078ec0ff */
[----:B------:R-:W-:Y:S01]  /*4bb0*/  @!P2 FMUL R55, R55, 0.5 ;  /* 0x3f0000003737a820 */ /* 0x000fe20000400000 */
[----:B------:R1:W5:Y:S01]  /*4bc0*/  MUFU.EX2 R133, R37 ;  /* 0x0000002500857308 */ /* 0x0003620000000800 */
[----:B--2---:R-:W-:Y:S01]  /*4bd0*/  @!P5 FMUL R152, R152, R152 ;  /* 0x000000989898d220 */ /* 0x004fe20000400000 */
[----:B------:R-:W-:-:S02]  /*4be0*/  FSETP.GEU.AND P5, PT, R41, -126, PT ;  /* 0xc2fc00002900780b */ /* 0x000fc40003fae000 */
[----:B---3--:R-:W-:Y:S02]  /*4bf0*/  LOP3.LUT R35, R3, 0x3, RZ, 0xc0, !PT ;  /* 0x0000000303237812 */ /* 0x008fe400078ec0ff */
[----:B------:R-:W-:Y:S01]  /*4c00*/  LOP3.LUT R8, R8, 0xff, RZ, 0xc0, !PT ;  /* 0x000000ff08087812 */ /* 0x000fe200078ec0ff */
[----:B------:R-:W-:Y:S01]  /*4c10*/  @!P1 FMUL R45, R45, 0.5 ;  /* 0x3f0000002d2d9820 */ /* 0x000fe20000400000 */
[----:B------:R2:W3:Y:S01]  /*4c20*/  MUFU.EX2 R137, R51 ;  /* 0x0000003300897308 */ /* 0x0004e20000000800 */
[----:B----4-:R-:W-:Y:S01]  /*4c30*/  @!P4 FMUL R39, R39, R39 ;  /* 0x000000272727c220 */ /* 0x010fe20000400000 */
[----:B------:R-:W-:Y:S01]  /*4c40*/  FSETP.GEU.AND P4, PT, R47, -126, PT ;  /* 0xc2fc00002f00780b */ /* 0x000fe20003f8e000 */
[----:B------:R-:W-:Y:S01]  /*4c50*/  VIADD R35, R35, 0xffffffff ;  /* 0xffffffff23237836 */ /* 0x000fe20000000000 */
[----:B------:R-:W-:Y:S01]  /*4c60*/  LOP3.LUT R19, R19, 0xff, RZ, 0xc0, !PT ;  /* 0x000000ff13137812 */ /* 0x000fe200078ec0ff */
[----:B-1----:R-:W-:Y:S01]  /*4c70*/  IMAD.U32 R37, RZ, RZ, UR7 ;  /* 0x00000007ff257e24 */ /* 0x002fe2000f8e00ff */
[----:B------:R-:W-:Y:S01]  /*4c80*/  F2FP.SATFINITE.E4M3.F32.PACK_AB_MERGE_C R32, R215, R32, RZ ;  /* 0x00000020d720723e */ /* 0x000fe200048070ff */
[----:B------:R-:W-:Y:S01]  /*4c90*/  @!P5 FMUL R41, R41, 0.5 ;  /* 0x3f0000002929d820 */ /* 0x000fe20000400000 */
[----:B------:R1:W4:Y:S01]  /*4ca0*/  MUFU.EX2 R145, R55 ;  /* 0x0000003700917308 */ /* 0x0003220000000800 */
[----:B-----5:R-:W-:Y:S01]  /*4cb0*/  @!P3 FMUL R133, R133, R133 ;  /* 0x000000858585b220 */ /* 0x020fe20000400000 */
[----:B------:R-:W-:Y:S01]  /*4cc0*/  FSETP.GEU.AND P3, PT, R49, -126, PT ;  /* 0xc2fc00003100780b */ /* 0x000fe20003f6e000 */
[----:B------:R5:W-:Y:S01]  /*4cd0*/  SYNCS.ARRIVE.TRANS64.A1T0 RZ, [R37+UR17], RZ ;  /* 0x000000ff25ff79a7 */ /* 0x000be20008100011 */
[----:B--2---:R-:W-:-:S02]  /*4ce0*/  F2FP.SATFINITE.E4M3.F32.PACK_AB_MERGE_C R51, R215, R153, RZ ;  /* 0x00000099d733723e */ /* 0x004fc400048070ff */
[----:B------:R-:W-:Y:S01]  /*4cf0*/  LOP3.LUT R34, R34, 0xff, RZ, 0xc0, !PT ;  /* 0x000000ff22227812 */ /* 0x000fe200078ec0ff */
[----:B------:R-:W-:Y:S01]  /*4d00*/  @!P4 FMUL R47, R47, 0.5 ;  /* 0x3f0000002f2fc820 */ /* 0x000fe20000400000 */
[----:B------:R-:W2:Y:S01]  /*4d10*/  MUFU.EX2 R149, R45 ;  /* 0x0000002d00957308 */ /* 0x000ea20000000800 */
[----:B---3--:R-:W-:Y:S01]  /*4d20*/  @!P6 FMUL R137, R137, R137 ;  /* 0x000000898989e220 */ /* 0x008fe20000400000 */
[----:B------:R-:W-:Y:S02]  /*4d30*/  FSETP.GEU.AND P6, PT, R63, -126, PT ;  /* 0xc2fc00003f00780b */ /* 0x000fe40003fce000 */
[C---:B-----5:R-:W-:Y:S02]  /*4d40*/  F2FP.SATFINITE.E4M3.F32.PACK_AB_MERGE_C R37, R215.reuse, R158, RZ ;  /* 0x0000009ed725723e */ /* 0x060fe400048070ff */
[----:B-1----:R-:W-:Y:S01]  /*4d50*/  F2FP.SATFINITE.E4M3.F32.PACK_AB_MERGE_C R55, R215, R107, RZ ;  /* 0x0000006bd737723e */ /* 0x002fe200048070ff */
[----:B------:R-:W-:Y:S01]  /*4d60*/  @!P3 FMUL R49, R49, 0.5 ;  /* 0x3f0000003131b820 */ /* 0x000fe20000400000 */
[----:B------:R1:W3:Y:S01]  /*4d70*/  MUFU.EX2 R140, R41 ;  /* 0x00000029008c7308 */ /* 0x0002e20000000800 */
[----:B----4-:R-:W-:Y:S01]  /*4d80*/  @!P2 FMUL R145, R145, R145 ;  /* 0x000000919191a220 */ /* 0x010fe20000400000 */
[----:B------:R-:W-:-:S02]  /*4d90*/  FSETP.GEU.AND P2, PT, R67, -126, PT ;  /* 0xc2fc00004300780b */ /* 0x000fc40003f4e000 */
[----:B------:R-:W-:Y:S02]  /*4da0*/  LOP3.LUT R5, R5, 0xffff, RZ, 0xc0, !PT ;  /* 0x0000ffff05057812 */ /* 0x000fe400078ec0ff */
[----:B------:R-:W-:Y:S01]  /*4db0*/  LOP3.LUT R37, R37, 0xffff, RZ, 0xc0, !PT ;  /* 0x0000ffff25257812 */ /* 0x000fe200078ec0ff */
[----:B------:R-:W-:Y:S01]  /*4dc0*/  @!P6 FMUL R63, R63, 0.5 ;  /* 0x3f0000003f3fe820 */ /* 0x000fe20000400000 */
[----:B------:R4:W5:Y:S01]  /*4dd0*/  MUFU.EX2 R136, R47 ;  /* 0x0000002f00887308 */ /* 0x0009620000000800 */
[----:B--2---:R-:W-:Y:S01]  /*4de0*/  @!P1 FMUL R149, R149, R149 ;  /* 0x0000009595959220 */ /* 0x004fe20000400000 */
[----:B------:R-:W-:Y:S01]  /*4df0*/  FSETP.GEU.AND P1, PT, R57, -126, PT ;  /* 0xc2fc00003900780b */ /* 0x000fe20003f2e000 */
[----:B------:R-:W-:Y:S01]  /*4e00*/  IMAD.SHL.U32 R37, R37, 0x1000000, RZ ;  /* 0x0100000025257824 */ /* 0x000fe200078e00ff */
[C---:B-1----:R-:W-:Y:S02]  /*4e10*/  F2FP.SATFINITE.E4M3.F32.PACK_AB_MERGE_C R41, R215.reuse, R162, RZ ;  /* 0x000000a2d729723e */ /* 0x042fe400048070ff */
[----:B------:R-:W-:Y:S01]  /*4e20*/  F2FP.SATFINITE.E4M3.F32.PACK_AB_MERGE_C R30, R215, R30, RZ ;  /* 0x0000001ed71e723e */ /* 0x000fe200048070ff */
[----:B------:R-:W-:Y:S01]  /*4e30*/  @!P2 FMUL R67, R67, 0.5 ;  /* 0x3f0000004343a820 */ /* 0x000fe20000400000 */
[----:B------:R1:W2:Y:S01]  /*4e40*/  MUFU.EX2 R156, R49 ;  /* 0x00000031009c7308 */ /* 0x0002a20000000800 */
[----:B---3--:R-:W-:Y:S01]  /*4e50*/  @!P5 FMUL R140, R140, R140 ;  /* 0x0000008c8c8cd220 */ /* 0x008fe20000400000 */
[----:B------:R-:W-:-:S02]  /*4e60*/  FSETP.GEU.AND P5, PT, R53, -126, PT ;  /* 0xc2fc00003500780b */ /* 0x000fc40003fae000 */
[C---:B----4-:R-:W-:Y:S02]  /*4e70*/  F2FP.SATFINITE.E4M3.F32.PACK_AB_MERGE_C R47, R215.reuse, R160, RZ ;  /* 0x000000a0d72f723e */ /* 0x050fe400048070ff */
[----:B------:R-:W-:Y:S01]  /*4e80*/  F2FP.SATFINITE.E4M3.F32.PACK_AB_MERGE_C R42, R215, R42, RZ ;  /* 0x0000002ad72a723e */ /* 0x000fe200048070ff */
[----:B------:R-:W-:Y:S01]  /*4e90*/  @!P1 FMUL R57, R57, 0.5 ;  /* 0x3f00000039399820 */ /* 0x000fe20000400000 */
[----:B------:R3:W4:Y:S01]  /*4ea0*/  MUFU.EX2 R165, R63 ;  /* 0x0000003f00a57308 */ /* 0x0007220000000800 */
[----:B-----5:R-:W-:Y:S01]  /*4eb0*/  @!P4 FMUL R136, R136, R136 ;  /* 0x000000888888c220 */ /* 0x020fe20000400000 */
[----:B------:R-:W-:Y:S02]  /*4ec0*/  FSETP.GEU.AND P4, PT, R59, -126, PT ;  /* 0xc2fc00003b00780b */ /* 0x000fe40003f8e000 */
[----:B-1----:R-:W-:Y:S02]  /*4ed0*/  F2FP.SATFINITE.E4M3.F32.PACK_AB_MERGE_C R49, R215, R152, RZ ;  /* 0x00000098d731723e */ /* 0x002fe400048070ff */
[----:B------:R-:W-:Y:S01]  /*4ee0*/  LOP3.LUT R32, R32, 0xff, RZ, 0xc0, !PT ;  /* 0x000000ff20207812 */ /* 0x000fe200078ec0ff */
[----:B------:R-:W-:Y:S01]  /*4ef0*/  @!P5 FMUL R53, R53, 0.5 ;  /* 0x3f0000003535d820 */ /* 0x000fe20000400000 */
[----:B------:R1:W5:Y:S01]  /*4f00*/  MUFU.EX2 R177, R67 ;  /* 0x0000004300b17308 */ /* 0x0003620000000800 */
[----:B--2---:R-:W-:Y:S01]  /*4f10*/  @!P3 FMUL R156, R156, R156 ;  /* 0x0000009c9c9cb220 */ /* 0x004fe20000400000 */
[----:B------:R-:W-:-:S02]  /*4f20*/  FSETP.GEU.AND P3, PT, R61, -126, PT ;  /* 0xc2fc00003d00780b */ /* 0x000fc40003f6e000 */
[----:B---3--:R-:W-:Y:S02]  /*4f30*/  F2FP.SATFINITE.E4M3.F32.PACK_AB_MERGE_C R63, R215, R125, RZ ;  /* 0x0000007dd73f723e */ /* 0x008fe400048070ff */
[----:B------:R-:W-:Y:S01]  /*4f40*/  PRMT R34, R5, 0x7604, R34 ;  /* 0x0000760405227816 */ /* 0x000fe20000000022 */
[----:B------:R-:W-:Y:S01]  /*4f50*/  @!P4 FMUL R59, R59, 0.5 ;  /* 0x3f0000003b3bc820 */ /* 0x000fe20000400000 */
[----:B------:R2:W3:Y:S01]  /*4f60*/  MUFU.EX2 R178, R57 ;  /* 0x0000003900b27308 */ /* 0x0004e20000000800 */
[----:B----4-:R-:W-:Y:S01]  /*4f70*/  @!P6 FMUL R165, R165, R165 ;  /* 0x000000a5a5a5e220 */ /* 0x010fe20000400000 */
[----:B------:R-:W-:Y:S02]  /*4f80*/  FSETP.GEU.AND P6, PT, R75, -126, PT ;  /* 0xc2fc00004b00780b */ /* 0x000fe40003fce000 */
[C---:B-1----:R-:W-:Y:S02]  /*4f90*/  F2FP.SATFINITE.E4M3.F32.PACK_AB_MERGE_C R67, R215.reuse, R113, RZ ;  /* 0x00000071d743723e */ /* 0x042fe400048070ff */
[----:B------:R-:W-:Y:S01]  /*4fa0*/  F2FP.SATFINITE.E4M3.F32.PACK_AB_MERGE_C R36, R215, R36, RZ ;  /* 0x00000024d724723e */ /* 0x000fe200048070ff */
[----:B------:R-:W-:Y:S01]  /*4fb0*/  @!P3 FMUL R61, R61, 0.5 ;  /* 0x3f0000003d3db820 */ /* 0x000fe20000400000 */
[----:B------:R-:W1:Y:S01]  /*4fc0*/  MUFU.EX2 R163, R53 ;  /* 0x0000003500a37308 */ /* 0x000e620000000800 */
[----:B-----5:R-:W-:Y:S01]  /*4fd0*/  @!P2 FMUL R177, R177, R177 ;  /* 0x000000b1b1b1a220 */ /* 0x020fe20000400000 */
[----:B------:R-:W-:-:S02]  /*4fe0*/  FSETP.GEU.AND P2, PT, R79, -126, PT ;  /* 0xc2fc00004f00780b */ /* 0x000fc40003f4e000 */
[----:B--2---:R-:W-:Y:S02]  /*4ff0*/  F2FP.SATFINITE.E4M3.F32.PACK_AB_MERGE_C R57, R215, R73, RZ ;  /* 0x00000049d739723e */ /* 0x004fe400048070ff */
[----:B------:R-:W-:Y:S01]  /*5000*/  LOP3.LUT R67, R67, 0xff, RZ, 0xc0, !PT ;  /* 0x000000ff43437812 */ /* 0x000fe200078ec0ff */
[----:B------:R-:W-:Y:S01]  /*5010*/  @!P6 FMUL R75, R75, 0.5 ;  /* 0x3f0000004b4be820 */ /* 0x000fe20000400000 */
[----:B------:R2:W4:Y:S01]  /*5020*/  MUFU.EX2 R157, R59 ;  /* 0x0000003b009d7308 */ /* 0x0005220000000800 */
[----:B---3--:R-:W-:Y:S01]  /*5030*/  @!P1 FMUL R178, R178, R178 ;  /* 0x000000b2b2b29220 */ /* 0x008fe20000400000 */
[----:B------:R-:W-:Y:S02]  /*5040*/  FSETP.GEU.AND P1, PT, R78, -126, PT ;  /* 0xc2fc00004e00780b */ /* 0x000fe40003f2e000 */
[----:B------:R-:W-:Y:S02]  /*5050*/  F2FP.SATFINITE.E4M3.F32.PACK_AB_MERGE_C R54, R215, R54, RZ ;  /* 0x00000036d736723e */ /* 0x000fe400048070ff */
[----:B------:R-:W-:Y:S01]  /*5060*/  LOP3.LUT R30, R30, 0xff, RZ, 0xc0, !PT ;  /* 0x000000ff1e1e7812 */ /* 0x000fe200078ec0ff */
[----:B------:R-:W-:Y:S01]  /*5070*/  @!P2 FMUL R79, R79, 0.5 ;  /* 0x3f0000004f4fa820 */ /* 0x000fe20000400000 */
[----:B------:R3:W5:Y:S01]  /*5080*/  MUFU.EX2 R176, R61 ;  /* 0x0000003d00b07308 */ /* 0x0007620000000800 */
[----:B-1----:R-:W-:Y:S01]  /*5090*/  @!P5 FMUL R163, R163, R163 ;  /* 0x000000a3a3a3d220 */ /* 0x002fe20000400000 */
[----:B------:R-:W-:-:S02]  /*50a0*/  FSETP.GEU.AND P5, PT, R74, -126, PT ;  /* 0xc2fc00004a00780b */ /* 0x000fc40003fae000 */
[----:B--2---:R-:W-:Y:S02]  /*50b0*/  F2FP.SATFINITE.E4M3.F32.PACK_AB_MERGE_C R59, R215, R89, RZ ;  /* 0x00000059d73b723e */ /* 0x004fe400048070ff */
[----:B------:R-:W-:Y:S01]  /*50c0*/  LOP3.LUT R5, R42, 0xffff, RZ, 0xc0, !PT ;  /* 0x0000ffff2a057812 */ /* 0x000fe200078ec0ff */
[----:B------:R-:W-:Y:S01]  /*50d0*/  @!P1 FMUL R78, R78, 0.5 ;  /* 0x3f0000004e4e9820 */ /* 0x000fe20000400000 */
[----:B------:R-:W1:Y:S01]  /*50e0*/  MUFU.EX2 R173, R75 ;  /* 0x0000004b00ad7308 */ /* 0x000e620000000800 */
[----:B----4-:R-:W-:Y:S01]  /*50f0*/  @!P4 FMUL R157, R157, R157 ;  /* 0x0000009d9d9dc220 */ /* 0x010fe20000400000 */
[----:B------:R-:W-:Y:S02]  /*5100*/  FSETP.GEU.AND P4, PT, R71, -126, PT ;  /* 0xc2fc00004700780b */ /* 0x000fe40003f8e000 */
[----:B---3--:R-:W-:Y:S02]  /*5110*/  F2FP.SATFINITE.E4M3.F32.PACK_AB_MERGE_C R61, R215, R117, RZ ;  /* 0x00000075d73d723e */ /* 0x008fe400048070ff */
[----:B------:R-:W-:Y:S01]  /*5120*/  LOP3.LUT R36, R36, 0xff, RZ, 0xc0, !PT ;  /* 0x000000ff24247812 */ /* 0x000fe200078ec0ff */
[----:B------:R-:W-:Y:S01]  /*5130*/  @!P5 FMUL R74, R74, 0.5 ;  /* 0x3f0000004a4ad820 */ /* 0x000fe20000400000 */
[----:B------:R-:W2:Y:S01]  /*5140*/  MUFU.EX2 R171, R79 ;  /* 0x0000004f00ab7308 */ /* 0x000ea20000000800 */
[----:B-----5:R-:W-:Y:S01]  /*5150*/  @!P3 FMUL R176, R176, R176 ;  /* 0x000000b0b0b0b220 */ /* 0x020fe20000400000 */
[----:B------:R-:W-:-:S02]  /*5160*/  FSETP.GEU.AND P3, PT, R82, -126, PT ;  /* 0xc2fc00005200780b */ /* 0x000fc40003f6e000 */
[----:B------:R-:W-:Y:S02]  /*5170*/  PRMT R30, R5, 0x7604, R30 ;  /* 0x00007604051e7816 */ /* 0x000fe4000000001e */
[----:B------:R-:W-:Y:S01]  /*5180*/  F2FP.SATFINITE.E4M3.F32.PACK_AB_MERGE_C R167, R215, R167, RZ ;  /* 0x000000a7d7a7723e */ /* 0x000fe200048070ff */
[----:B------:R-:W-:Y:S01]  /*5190*/  @!P4 FMUL R71, R71, 0.5 ;  /* 0x3f0000004747c820 */ /* 0x000fe20000400000 */
[----:B------:R-:W3:Y:S01]  /*51a0*/  MUFU.EX2 R172, R78 ;  /* 0x0000004e00ac7308 */ /* 0x000ee20000000800 */
[----:B-1----:R-:W-:Y:S01]  /*51b0*/  @!P6 FMUL R173, R173, R173 ;  /* 0x000000adadade220 */ /* 0x002fe20000400000 */
[----:B------:R-:W-:Y:S02]  /*51c0*/  F2FP.SATFINITE.E4M3.F32.PACK_AB_MERGE_C R170, R215, R170, RZ ;  /* 0x000000aad7aa723e */ /* 0x000fe400048070ff */
[----:B------:R-:W-:Y:S02]  /*51d0*/  LOP3.LUT R55, R55, 0xff, RZ, 0xc0, !PT ;  /* 0x000000ff37377812 */ /* 0x000fe400078ec0ff */
[----:B------:R-:W-:Y:S01]  /*51e0*/  LOP3.LUT R167, R167, 0xff, RZ, 0xc0, !PT ;  /* 0x000000ffa7a77812 */ /* 0x000fe200078ec0ff */
[----:B------:R-:W-:Y:S01]  /*51f0*/  @!P3 FMUL R82, R82, 0.5 ;  /* 0x3f0000005252b820 */ /* 0x000fe20000400000 */
[----:B------:R1:W4:Y:S01]  /*5200*/  MUFU.EX2 R174, R74 ;  /* 0x0000004a00ae7308 */ /* 0x0003220000000800 */
[----:B--2---:R-:W-:Y:S01]  /*5210*/  @!P2 FMUL R171, R171, R171 ;  /* 0x000000abababa220 */ /* 0x004fe20000400000 */
[----:B------:R-:W-:-:S02]  /*5220*/  LOP3.LUT R170, R170, 0xffff, RZ, 0xc0, !PT ;  /* 0x0000ffffaaaa7812 */ /* 0x000fc400078ec0ff */
[----:B------:R-:W-:Y:S02]  /*5230*/  F2FP.SATFINITE.E4M3.F32.PACK_AB_MERGE_C R38, R215, R38, RZ ;  /* 0x00000026d726723e */ /* 0x000fe400048070ff */
[----:B------:R-:W-:Y:S02]  /*5240*/  PRMT R167, R170, 0x7604, R167 ;  /* 0x00007604aaa77816 */ /* 0x000fe400000000a7 */
[----:B------:R-:W2:Y:S01]  /*5250*/  MUFU.EX2 R175, R71 ;  /* 0x0000004700af7308 */ /* 0x000ea20000000800 */
[--C-:B-1----:R-:W-:Y:S01]  /*5260*/  FFMA R74, R86, UR10, -R164.reuse ;  /* 0x0000000a564a7c23 */ /* 0x102fe200080008a4 */
[----:B------:R-:W-:Y:S01]  /*5270*/  ULDC UR10, c[0x0][0x604] ;  /* 0x00018100000a7ab9 */ /* 0x000fe20000000800 */
[----:B---3--:R-:W-:Y:S01]  /*5280*/  @!P1 FMUL R172, R172, R172 ;  /* 0x000000acacac9220 */ /* 0x008fe20000400000 */
[----:B------:R-:W-:Y:S01]  /*5290*/  FFMA R76, R87, UR10, -R164 ;  /* 0x0000000a574c7c23 */ /* 0x000fe200080008a4 */
[----:B------:R-:W-:Y:S01]  /*52a0*/  ULDC UR10, c[0x0][0x604] ;  /* 0x00018100000a7ab9 */ /* 0x000fe20000000800 */
[----:B------:R-:W-:Y:S01]  /*52b0*/  FADD R87, R73, R66 ;  /* 0x0000004249577221 */ /* 0x000fe20000000000 */
[--C-:B------:R-:W-:Y:S01]  /*52c0*/  FFMA R78, R90, UR10, -R164.reuse ;  /* 0x0000000a5a4e7c23 */ /* 0x100fe200080008a4 */
[----:B------:R-:W-:Y:S01]  /*52d0*/  ULDC UR10, c[0x0][0x604] ;  /* 0x00018100000a7ab9 */ /* 0x000fe20000000800 */
[----:B------:R-:W-:Y:S01]  /*52e0*/  FSETP.GEU.AND P6, PT, R76, -126, PT ;  /* 0xc2fc00004c00780b */ /* 0x000fe20003fce000 */
[----:B------:R-:W-:Y:S01]  /*52f0*/  FFMA R80, R91, UR10, -R164 ;  /* 0x0000000a5b507c23 */ /* 0x000fe200080008a4 */
[----:B------:R1:W3:Y:S01]  /*5300*/  MUFU.EX2 R169, R82 ;  /* 0x0000005200a97308 */ /* 0x0002e20000000800 */
[----:B------:R-:W-:Y:S01]  /*5310*/  FSETP.GEU.AND P1, PT, R78, -126, PT ;  /* 0xc2fc00004e00780b */ /* 0x000fe20003f2e000 */
[----:B----4-:R-:W-:Y:S01]  /*5320*/  @!P5 FMUL R174, R174, R174 ;  /* 0x000000aeaeaed220 */ /* 0x010fe20000400000 */
[----:B------:R-:W-:Y:S01]  /*5330*/  FSETP.GEU.AND P5, PT, R74, -126, PT ;  /* 0xc2fc00004a00780b */ /* 0x000fe20003fae000 */
[----:B------:R-:W-:Y:S01]  /*5340*/  ULDC UR10, c[0x0][0x604] ;  /* 0x00018100000a7ab9 */ /* 0x000fe20000000800 */
[----:B------:R-:W-:Y:S01]  /*5350*/  FSETP.GEU.AND P2, PT, R80, -126, PT ;  /* 0xc2fc00005000780b */ /* 0x000fe20003f4e000 */
[----:B--2---:R-:W-:Y:S01]  /*5360*/  @!P4 FMUL R175, R175, R175 ;  /* 0x000000afafafc220 */ /* 0x004fe20000400000 */
[----:B------:R-:W-:Y:S01]  /*5370*/  FSETP.GEU.AND P4, PT, R72, -126, PT ;  /* 0xc2fc00004800780b */ /* 0x000fe20003f8e000 */
[----:B------:R-:W-:Y:S01]  /*5380*/  FADD R91, R89, R68 ;  /* 0x00000044595b7221 */ /* 0x000fe20000000000 */
[--C-:B-1----:R-:W-:Y:S01]  /*5390*/  FFMA R82, R94, UR10, -R164.reuse ;  /* 0x0000000a5e527c23 */ /* 0x102fe200080008a4 */
[----:B------:R-:W-:Y:S01]  /*53a0*/  ULDC UR10, c[0x0][0x604] ;  /* 0x00018100000a7ab9 */ /* 0x000fe20000000800 */
[----:B------:R-:W-:Y:S01]  /*53b0*/  @!P6 FMUL R76, R76, 0.5 ;  /* 0x3f0000004c4ce820 */ /* 0x000fe20000400000 */
[--C-:B------:R-:W-:Y:S01]  /*53c0*/  FFMA R84, R95, UR10, -R164.reuse ;  /* 0x0000000a5f547c23 */ /* 0x100fe200080008a4 */
[----:B------:R-:W-:Y:S01]  /*53d0*/  ULDC UR10, c[0x0][0x604] ;  /* 0x00018100000a7ab9 */ /* 0x000fe20000000800 */
[----:B------:R-:W-:Y:S01]  /*53e0*/  @!P1 FMUL R78, R78, 0.5 ;  /* 0x3f0000004e4e9820 */ /* 0x000fe20000400000 */
[----:B------:R-:W-:Y:S01]  /*53f0*/  FFMA R98, R98, UR10, -R164 ;  /* 0x0000000a62627c23 */ /* 0x000fe200080008a4 */
[----:B------:R-:W-:Y:S01]  /*5400*/  @!P5 FMUL R74, R74, 0.5 ;  /* 0x3f0000004a4ad820 */ /* 0x000fe20000400000 */
[----:B------:R-:W1:Y:S01]  /*5410*/  MUFU.EX2 R76, R76 ;  /* 0x0000004c004c7308 */ /* 0x000e620000000800 */
[----:B------:R-:W-:Y:S01]  /*5420*/  @!P2 FMUL R80, R80, 0.5 ;  /* 0x3f0000005050a820 */ /* 0x000fe20000400000 */
[----:B---3--:R-:W-:Y:S01]  /*5430*/  @!P3 FMUL R169, R169, R169 ;  /* 0x000000a9a9a9b220 */ /* 0x008fe20000400000 */
[----:B------:R-:W-:Y:S01]  /*5440*/  @!P4 FMUL R72, R72, 0.5 ;  /* 0x3f0000004848c820 */ /* 0x000fe20000400000 */
[----:B------:R-:W-:Y:S01]  /*5450*/  FSETP.GEU.AND P3, PT, R82, -126, PT ;  /* 0xc2fc00005200780b */ /* 0x000fe20003f6e000 */
[----:B------:R-:W-:Y:S01]  /*5460*/  ULDC UR10, c[0x0][0x604] ;  /* 0x00018100000a7ab9 */ /* 0x000fe20000000800 */
[----:B------:R-:W-:Y:S01]  /*5470*/  FADD R95, R117, R70 ;  /* 0x00000046755f7221 */ /* 0x000fe20000000000 */
[----:B------:R-:W-:Y:S01]  /*5480*/  FFMA R99, R99, UR10, -R164 ;  /* 0x0000000a63637c23 */ /* 0x000fe200080008a4 */
[----:B------:R-:W2:Y:S01]  /*5490*/  MUFU.EX2 R80, R80 ;  /* 0x0000005000507308 */ /* 0x000ea20000000800 */
[----:B------:R-:W-:Y:S01]  /*54a0*/  ULDC UR10, c[0x0][0x604] ;  /* 0x00018100000a7ab9 */ /* 0x000fe20000000800 */
[----:B------:R-:W-:Y:S01]  /*54b0*/  FADD R117, R119, R20 ;  /* 0x0000001477757221 */ /* 0x000fe20000000000 */
        /* <DEDUP_REMOVED lines=9> */
[----:B------:R-:W-:Y:S01]  /*5550*/  FFMA R134, R106, UR10, -R164 ;  /* 0x0000000a6a867c23 */ /* 0x000fe200080008a4 */
[----:B------:R-:W-:Y:S01]  /*5560*/  ULDC UR10, c[0x0][0x604] ;  /* 0x00018100000a7ab9 */ /* 0x000fe20000000800 */
[----:B------:R-:W-:Y:S01]  /*5570*/  FADD R89, R109, R18 ;  /* 0x000000126d597221 */ /* 0x000fe20000000000 */
[--C-:B------:R-:W-:Y:S01]  /*5580*/  FFMA R65, R65, UR10, -R164.reuse ;  /* 0x0000000a41417c23 */ /* 0x100fe200080008a4 */
        /* <DEDUP_REMOVED lines=14> */
[----:B------:R-:W-:Y:S01]  /*5670*/  FFMA R114, R114, UR10, -R164 ;  /* 0x0000000a72727c23 */ /* 0x000fe200080008a4 */
[----:B------:R-:W-:Y:S01]  /*5680*/  @!P2 FMUL R103, R103, 0.5 ;  /* 0x3f0000006767a820 */ /* 0x000fe20000400000 */
[----:B------:R-:W3:Y:S01]  /*5690*/  MUFU.EX2 R82, R82 ;  /* 0x0000005200527308 */ /* 0x000ee20000000800 */
[----:B-1----:R-:W-:Y:S01]  /*56a0*/  @!P4 FMUL R72, R72, R72 ;  /* 0x000000484848c220 */ /* 0x002fe20000400000 */
[----:B------:R-:W-:Y:S01]  /*56b0*/  FSETP.GEU.AND P4, PT, R84, -126, PT ;  /* 0xc2fc00005400780b */ /* 0x000fe20003f8e000 */
[----:B------:R-:W-:Y:S01]  /*56c0*/  ULDC UR10, c[0x0][0x604] ;  /* 0x00018100000a7ab9 */ /* 0x000fe20000000800 */
[----:B------:R-:W-:Y:S01]  /*56d0*/  F2FP.SATFINITE.E4M3.F32.PACK_AB_MERGE_C R66, R215, R66, RZ ;  /* 0x00000042d742723e */ /* 0x000fe200048070ff */
[----:B------:R-:W-:Y:S01]  /*56e0*/  FADD R89, R89, R184 ;  /* 0x000000b859597221 */ /* 0x000fe20000000000 */
[----:B------:R-:W-:Y:S01]  /*56f0*/  FADD R91, R91, R168 ;  /* 0x000000a85b5b7221 */ /* 0x000fe20000000000 */
[----:B------:R-:W-:Y:S01]  /*5700*/  @!P1 FMUL R102, R102, 0.5 ;  /* 0x3f00000066669820 */ /* 0x000fe20000400000 */
[----:B------:R1:W4:Y:S01]  /*5710*/  MUFU.EX2 R108, R99 ;  /* 0x00000063006c7308 */ /* 0x0003220000000800 */
[----:B--2---:R-:W-:Y:S01]  /*5720*/  @!P5 FMUL R74, R74, R74 ;  /* 0x0000004a4a4ad220 */ /* 0x004fe20000400000 */
[----:B------:R-:W-:Y:S01]  /*5730*/  FSETP.GEU.AND P5, PT, R98, -126, PT ;  /* 0xc2fc00006200780b */ /* 0x000fe20003fae000 */
[----:B------:R-:W-:Y:S01]  /*5740*/  FADD R87, R87, R186 ;  /* 0x000000ba57577221 */ /* 0x000fe20000000000 */
[----:B------:R-:W-:Y:S01]  /*5750*/  LOP3.LUT R18, R18, 0xff, RZ, 0xc0, !PT ;  /* 0x000000ff12127812 */ /* 0x000fe200078ec0ff */
[----:B------:R-:W-:Y:S01]  /*5760*/  FADD R198, R117, R198 ;  /* 0x000000c675c67221 */ /* 0x000fe20000000000 */
[----:B------:R-:W-:Y:S01]  /*5770*/  F2FP.SATFINITE.E4M3.F32.PACK_AB_MERGE_C R70, R215, R70, RZ ;  /* 0x00000046d746723e */ /* 0x000fe200048070ff */
[----:B------:R-:W-:Y:S01]  /*5780*/  @!P4 FMUL R84, R84, 0.5 ;  /* 0x3f0000005454c820 */ /* 0x000fe20000400000 */
[----:B------:R2:W5:Y:S01]  /*5790*/  MUFU.EX2 R106, R103 ;  /* 0x00000067006a7308 */ /* 0x0005620000000800 */
[----:B---3--:R-:W-:Y:S01]  /*57a0*/  @!P3 FMUL R82, R82, R82 ;  /* 0x000000525252b220 */ /* 0x008fe20000400000 */
[----:B------:R-:W-:Y:S01]  /*57b0*/  FSETP.GEU.AND P3, PT, R134, -126, PT ;  /* 0xc2fc00008600780b */ /* 0x000fe20003f6e000 */
[----:B-1----:R-:W-:Y:S01]  /*57c0*/  FADD R99, R111, R46 ;  /* 0x0000002e6f637221 */ /* 0x002fe20000000000 */
[----:B------:R-:W-:-:S02]  /*57d0*/  F2FP.SATFINITE.E4M3.F32.PACK_AB_MERGE_C R68, R215, R68, RZ ;  /* 0x00000044d744723e */ /* 0x000fc400048070ff */
[----:B------:R-:W-:Y:S01]  /*57e0*/  F2FP.SATFINITE.E4M3.F32.PACK_AB_MERGE_C R31, R215, R31, RZ ;  /* 0x0000001fd71f723e */ /* 0x000fe200048070ff */
[----:B------:R-:W-:Y:S01]  /*57f0*/  @!P5 FMUL R98, R98, 0.5 ;  /* 0x3f0000006262d820 */ /* 0x000fe20000400000 */
[----:B------:R1:W3:Y:S01]  /*5800*/  MUFU.EX2 R126, R102 ;  /* 0x00000066007e7308 */ /* 0x0002e20000000800 */
[----:B----4-:R-:W-:Y:S01]  /*5810*/  @!P6 FMUL R108, R108, R108 ;  /* 0x0000006c6c6ce220 */ /* 0x010fe20000400000 */
[----:B------:R-:W-:Y:S01]  /*5820*/  FSETP.GEU.AND P6, PT, R69, -126, PT ;  /* 0xc2fc00004500780b */ /* 0x000fe20003fce000 */
[----:B--2---:R-:W-:Y:S01]  /*5830*/  FADD R103, R107, R16 ;  /* 0x000000106b677221 */ /* 0x004fe20000000000 */
[----:B------:R-:W-:Y:S01]  /*5840*/  F2FP.SATFINITE.E4M3.F32.PACK_AB_MERGE_C R107, R215, R144, RZ ;  /* 0x00000090d76b723e */ /* 0x000fe200048070ff */
[----:B------:R-:W-:Y:S01]  /*5850*/  FADD R75, R39, R108 ;  /* 0x0000006c274b7221 */ /* 0x000fe20000000000 */
[----:B------:R-:W-:Y:S01]  /*5860*/  F2FP.SATFINITE.E4M3.F32.PACK_AB_MERGE_C R39, R215, R39, RZ ;  /* 0x00000027d727723e */ /* 0x000fe200048070ff */
[----:B------:R-:W-:Y:S01]  /*5870*/  @!P3 FMUL R134, R134, 0.5 ;  /* 0x3f0000008686b820 */ /* 0x000fe20000400000 */
[----:B------:R-:W2:Y:S01]  /*5880*/  MUFU.EX2 R84, R84 ;  /* 0x0000005400547308 */ /* 0x000ea20000000800 */
[--C-:B-1----:R-:W-:Y:S01]  /*5890*/  FFMA R102, R115, UR10, -R164.reuse ;  /* 0x0000000a73667c23 */ /* 0x102fe200080008a4 */
[----:B-----5:R-:W-:Y:S01]  /*58a0*/  @!P2 FMUL R106, R106, R106 ;  /* 0x0000006a6a6aa220 */ /* 0x020fe20000400000 */
[----:B------:R-:W-:Y:S01]  /*58b0*/  ULDC UR10, c[0x0][0x604] ;  /* 0x00018100000a7ab9 */ /* 0x000fe20000000800 */
[----:B------:R-:W-:Y:S01]  /*58c0*/  LOP3.LUT R31, R31, 0xffff, RZ, 0xc0, !PT ;  /* 0x0000ffff1f1f7812 */ /* 0x000fe200078ec0ff */
[----:B------:R-:W-:Y:S01]  /*58d0*/  FFMA R118, R118, UR10, -R164 ;  /* 0x0000000a76767c23 */ /* 0x000fe200080008a4 */
[----:B------:R-:W-:Y:S01]  /*58e0*/  FSETP.GEU.AND P2, PT, R102, -126, PT ;  /* 0xc2fc00006600780b */ /* 0x000fe20003f4e000 */
[----:B------:R-:W-:Y:S01]  /*58f0*/  @!P6 FMUL R69, R69, 0.5 ;  /* 0x3f0000004545e820 */ /* 0x000fe20000400000 */
[----:B------:R-:W1:Y:S01]  /*5900*/  MUFU.EX2 R128, R98 ;  /* 0x0000006200807308 */ /* 0x000e620000000800 */
[----:B---3--:R-:W-:Y:S01]  /*5910*/  @!P1 FMUL R126, R126, R126 ;  /* 0x0000007e7e7e9220 */ /* 0x008fe20000400000 */
[----:B------:R-:W-:Y:S01]  /*5920*/  FSETP.GEU.AND P1, PT, R114, -126, PT ;  /* 0xc2fc00007200780b */ /* 0x000fe20003f2e000 */
[----:B------:R-:W-:Y:S01]  /*5930*/  ULDC UR10, c[0x0][0x604] ;  /* 0x00018100000a7ab9 */ /* 0x000fe20000000800 */
[----:B------:R-:W-:Y:S01]  /*5940*/  FADD R71, R33, R106 ;  /* 0x0000006a21477221 */ /* 0x000fe20000000000 */
[----:B------:R-:W-:Y:S01]  /*5950*/  FFMA R77, R77, UR10, -R164 ;  /* 0x0000000a4d4d7c23 */ /* 0x000fe200080008a4 */
[----:B------:R-:W-:Y:S01]  /*5960*/  ULDC UR10, c[0x0][0x604] ;  /* 0x00018100000a7ab9 */ /* 0x000fe20000000800 */
[----:B------:R-:W-:Y:S01]  /*5970*/  FADD R73, R152, R126 ;  /* 0x0000007e98497221 */ /* 0x000fe20000000000 */
[----:B------:R-:W3:Y:S01]  /*5980*/  MUFU.EX2 R134, R134 ;  /* 0x0000008600867308 */ /* 0x000ee20000000800 */
[----:B--2---:R-:W-:Y:S01]  /*5990*/  @!P4 FMUL R84, R84, R84 ;  /* 0x000000545454c220 */ /* 0x004fe20000400000 */
[----:B------:R-:W-:Y:S01]  /*59a0*/  FSETP.GEU.AND P4, PT, R65, -126, PT ;  /* 0xc2fc00004100780b */ /* 0x000fe20003f8e000 */
[----:B------:R-:W-:Y:S01]  /*59b0*/  @!P2 FMUL R102, R102, 0.5 ;  /* 0x3f0000006666a820 */ /* 0x000fe20000400000 */
[----:B------:R-:W-:Y:S01]  /*59c0*/  FFMA R81, R81, UR10, -R164 ;  /* 0x0000000a51517c23 */ /* 0x000fe200080008a4 */
[----:B------:R-:W-:Y:S01]  /*59d0*/  ULDC UR10, c[0x0][0x604] ;  /* 0x00018100000a7ab9 */ /* 0x000fe20000000800 */
[----:B------:R-:W-:Y:S01]  /*59e0*/  FADD R152, R155, R44 ;  /* 0x0000002c9b987221 */ /* 0x000fe20000000000 */
[----:B------:R-:W-:Y:S01]  /*59f0*/  @!P1 FMUL R114, R114, 0.5 ;  /* 0x3f00000072729820 */ /* 0x000fe20000400000 */
[----:B------:R2:W4:Y:S01]  /*5a00*/  MUFU.EX2 R98, R69 ;  /* 0x0000004500627308 */ /* 0x0005220000000800 */
        /* <DEDUP_REMOVED lines=8> */
[----:B---3--:R-:W-:Y:S01]  /*5a90*/  @!P3 FMUL R134, R134, R134 ;  /* 0x000000868686b220 */ /* 0x008fe20000400000 */
[----:B------:R-:W-:Y:S01]  /*5aa0*/  FSETP.GEU.AND P3, PT, R118, -126, PT ;  /* 0xc2fc00007600780b */ /* 0x000fe20003f6e000 */
[----:B------:R-:W-:Y:S01]  /*5ab0*/  ULDC UR10, c[0x0][0x604] ;  /* 0x00018100000a7ab9 */ /* 0x000fe20000000800 */
[----:B--2---:R-:W-:Y:S01]  /*5ac0*/  F2FP.SATFINITE.E4M3.F32.PACK_AB_MERGE_C R69, R215, R121, RZ ;  /* 0x00000079d745723e */ /* 0x004fe200048070ff */
[--C-:B------:R-:W-:Y:S01]  /*5ad0*/  FFMA R88, R88, UR10, -R164.reuse ;  /* 0x0000000a58587c23 */ /* 0x100fe200080008a4 */
[----:B------:R-:W-:Y:S01]  /*5ae0*/  ULDC UR10, c[0x0][0x604] ;  /* 0x00018100000a7ab9 */ /* 0x000fe20000000800 */
[----:B------:R-:W-:Y:S01]  /*5af0*/  @!P5 FMUL R110, R110, 0.5 ;  /* 0x3f0000006e6ed820 */ /* 0x000fe20000400000 */
[----:B------:R-:W2:Y:S01]  /*5b00*/  MUFU.EX2 R102, R102 ;  /* 0x0000006600667308 */ /* 0x000ea20000000800 */
[----:B----4-:R-:W-:Y:S01]  /*5b10*/  @!P6 FMUL R98, R98, R98 ;  /* 0x000000626262e220 */ /* 0x010fe20000400000 */
        /* <DEDUP_REMOVED lines=36> */
[----:B------:R-:W-:Y:S01]  /*5d60*/  FFMA R110, R146, UR10, -R164 ;  /* 0x0000000a926e7c23 */ /* 0x000fe200080008a4 */
[----:B------:R-:W-:Y:S01]  /*5d70*/  @!P4 FMUL R77, R77, 0.5 ;  /* 0x3f0000004d4dc820 */ /* 0x000fe20000400000 */
[----:B------:R1:W4:Y:S01]  /*5d80*/  MUFU.EX2 R118, R85 ;  /* 0x0000005500767308 */ /* 0x0003220000000800 */
[----:B--2---:R-:W-:Y:S01]  /*5d90*/  @!P3 FMUL R120, R120, R120 ;  /* 0x000000787878b220 */ /* 0x004fe20000400000 */
[----:B------:R-:W-:Y:S01]  /*5da0*/  FSETP.GEU.AND P3, PT, R116, -126, PT ;  /* 0xc2fc00007400780b */ /* 0x000fe20003f6e000 */
[----:B------:R-:W-:Y:S01]  /*5db0*/  ULDC UR10, c[0x0][0x604] ;  /* 0x00018100000a7ab9 */ /* 0x000fe20000000800 */
[----:B------:R-:W-:Y:S01]  /*5dc0*/  FADD R131, R133, R124 ;  /* 0x0000007c85837221 */ /* 0x000fe20000000000 */
[--C-:B------:R-:W-:Y:S01]  /*5dd0*/  FFMA R45, R147, UR10, -R164.reuse ;  /* 0x0000000a932d7c23 */ /* 0x100fe200080008a4 */
[----:B------:R-:W-:Y:S01]  /*5de0*/  ULDC UR10, c[0x0][0x604] ;  /* 0x00018100000a7ab9 */ /* 0x000fe20000000800 */
[----:B------:R-:W-:Y:S01]  /*5df0*/  @!P5 FMUL R81, R81, 0.5 ;  /* 0x3f0000005151d820 */ /* 0x000fe20000400000 */
[----:B------:R2:W5:Y:S01]  /*5e00*/  MUFU.EX2 R90, R88 ;  /* 0x00000058005a7308 */ /* 0x0005620000000800 */
[----:B---3--:R-:W-:Y:S01]  /*5e10*/  @!P6 FMUL R96, R96, R96 ;  /* 0x000000606060e220 */ /* 0x008fe20000400000 */
[----:B------:R-:W-:Y:S01]  /*5e20*/  FSETP.GEU.AND P6, PT, R92, -126, PT ;  /* 0xc2fc00005c00780b */ /* 0x000fe20003fce000 */
[----:B------:R-:W-:Y:S01]  /*5e30*/  FFMA R43, R129, UR10, -R164 ;  /* 0x0000000a812b7c23 */ /* 0x000fe200080008a4 */
[----:B-1----:R-:W-:Y:S01]  /*5e40*/  FADD R85, R162, R78 ;  /* 0x0000004ea2557221 */ /* 0x002fe20000000000 */
[----:B------:R-:W-:Y:S01]  /*5e50*/  FADD R105, R101, R4 ;  /* 0x0000000465697221 */ /* 0x000fe20000000000 */
[----:B------:R-:W-:Y:S01]  /*5e60*/  FADD R142, R143, R26 ;  /* 0x0000001a8f8e7221 */ /* 0x000fe20000000000 */
[----:B------:R-:W-:Y:S01]  /*5e70*/  @!P3 FMUL R116, R116, 0.5 ;  /* 0x3f0000007474b820 */ /* 0x000fe20000400000 */
[----:B------:R1:W3:Y:S01]  /*5e80*/  MUFU.EX2 R100, R77 ;  /* 0x0000004d00647308 */ /* 0x0002e20000000800 */
[----:B--2---:R-:W-:Y:S01]  /*5e90*/  FFMA R88, R97, UR11, -R164 ;  /* 0x0000000b61587c23 */ /* 0x004fe200080008a4 */
[----:B----4-:R-:W-:Y:S01]  /*5ea0*/  @!P1 FMUL R118, R118, R118 ;  /* 0x0000007676769220 */ /* 0x010fe20000400000 */
[----:B------:R-:W-:Y:S01]  /*5eb0*/  FSETP.GEU.AND P1, PT, R130, -126, PT ;  /* 0xc2fc00008200780b */ /* 0x000fe20003f2e000 */
[----:B------:R-:W-:Y:S01]  /*5ec0*/  ULDC UR11, c[0x0][0x604] ;  /* 0x00018100000b7ab9 */ /* 0x000fe20000000800 */
[----:B------:R-:W-:Y:S01]  /*5ed0*/  FADD R97, R121, R14 ;  /* 0x0000000e79617221 */ /* 0x000fe20000000000 */
[----:B------:R-:W-:Y:S01]  /*5ee0*/  FFMA R53, R150, UR11, -R164 ;  /* 0x0000000b96357c23 */ /* 0x000fe200080008a4 */
[----:B------:R-:W-:Y:S01]  /*5ef0*/  @!P6 FMUL R92, R92, 0.5 ;  /* 0x3f0000005c5ce820 */ /* 0x000fe20000400000 */
[----:B------:R2:W4:Y:S01]  /*5f00*/  MUFU.EX2 R132, R81 ;  /* 0x0000005100847308 */ /* 0x0005220000000800 */
[----:B-----5:R-:W-:Y:S01]  /*5f10*/  @!P2 FMUL R90, R90, R90 ;  /* 0x0000005a5a5aa220 */ /* 0x020fe20000400000 */
[----:B------:R-:W-:Y:S01]  /*5f20*/  FSETP.GEU.AND P2, PT, R88, -126, PT ;  /* 0xc2fc00005800780b */ /* 0x000fe20003f4e000 */
[----:B-1----:R-:W-:Y:S01]  /*5f30*/  FADD R77, R153, R128 ;  /* 0x00000080994d7221 */ /* 0x002fe20000000000 */
[----:B------:R-:W-:Y:S01]  /*5f40*/  F2FP.SATFINITE.E4M3.F32.PACK_AB_MERGE_C R153, R215, R155, RZ ;  /* 0x0000009bd799723e */ /* 0x000fe200048070ff */
[----:B------:R-:W-:Y:S01]  /*5f50*/  FADD R121, R127, R64 ;  /* 0x000000407f797221 */ /* 0x000fe20000000000 */
[----:B------:R-:W-:Y:S01]  /*5f60*/  F2FP.SATFINITE.E4M3.F32.PACK_AB_MERGE_C R155, R215, R156, RZ ;  /* 0x0000009cd79b723e */ /* 0x000fe200048070ff */
[----:B------:R-:W-:Y:S01]  /*5f70*/  FADD R162, R163, R118 ;  /* 0x00000076a3a27221 */ /* 0x000fe20000000000 */
[----:B------:R-:W1:Y:S01]  /*5f80*/  MUFU.EX2 R116, R116 ;  /* 0x0000007400747308 */ /* 0x000e620000000800 */
[----:B---3--:R-:W-:Y:S01]  /*5f90*/  @!P4 FMUL R100, R100, R100 ;  /* 0x000000646464c220 */ /* 0x008fe20000400000 */
[----:B------:R-:W-:Y:S01]  /*5fa0*/  FSETP.GEU.AND P4, PT, R94, -126, PT ;  /* 0xc2fc00005e00780b */ /* 0x000fe20003f8e000 */
[----:B------:R-:W-:Y:S01]  /*5fb0*/  @!P1 FMUL R130, R130, 0.5 ;  /* 0x3f00000082829820 */ /* 0x000fe20000400000 */
[----:B--2---:R-:W-:Y:S01]  /*5fc0*/  FADD R81, R160, R82 ;  /* 0x00000052a0517221 */ /* 0x004fe20000000000 */
[----:B------:R-:W-:Y:S01]  /*5fd0*/  FADD R160, R161, R58 ;  /* 0x0000003aa1a07221 */ /* 0x000fe20000000000 */
[----:B------:R-:W-:Y:S01]  /*5fe0*/  F2FP.SATFINITE.E4M3.F32.PACK_AB_MERGE_C R127, R215, R127, RZ ;  /* 0x0000007fd77f723e */ /* 0x000fe200048070ff */
[----:B------:R-:W-:Y:S01]  /*5ff0*/  @!P2 FMUL R88, R88, 0.5 ;  /* 0x3f0000005858a820 */ /* 0x000fe20000400000 */
[----:B------:R-:W2:Y:S01]  /*6000*/  MUFU.EX2 R92, R92 ;  /* 0x0000005c005c7308 */ /* 0x000ea20000000800 */
[----:B----4-:R-:W-:Y:S01]  /*6010*/  @!P5 FMUL R132, R132, R132 ;  /* 0x000000848484d220 */ /* 0x010fe20000400000 */
[----:B------:R-:W-:Y:S01]  /*6020*/  FSETP.GEU.AND P5, PT, R114, -126, PT ;  /* 0xc2fc00007200780b */ /* 0x000fe20003fae000 */
[----:B------:R-:W-:Y:S01]  /*6030*/  FADD R95, R95, R160 ;  /* 0x000000a05f5f7221 */ /* 0x000fe20000000000 */
[----:B------:R-:W-:Y:S01]  /*6040*/  LOP3.LUT R160, R57, 0xffff, RZ, 0xc0, !PT ;  /* 0x0000ffff39a07812 */ /* 0x000fe200078ec0ff */
[----:B------:R-:W-:Y:S01]  /*6050*/  FADD R154, R156, R132 ;  /* 0x000000849c9a7221 */ /* 0x000fe20000000000 */
[----:B------:R-:W-:Y:S01]  /*6060*/  FADD R156, R157, R96 ;  /* 0x000000609d9c7221 */ /* 0x000fe20000000000 */
[----:B------:R-:W-:Y:S01]  /*6070*/  @!P4 FMUL R94, R94, 0.5 ;  /* 0x3f0000005e5ec820 */ /* 0x000fe20000400000 */
[----:B------:R-:W3:Y:S01]  /*6080*/  MUFU.EX2 R130, R130 ;  /* 0x0000008200827308 */ /* 0x000ee20000000800 */
[----:B-1----:R-:W-:Y:S01]  /*6090*/  @!P3 FMUL R116, R116, R116 ;  /* 0x000000747474b220 */ /* 0x002fe20000400000 */
[----:B------:R-:W-:Y:S01]  /*60a0*/  FSETP.GEU.AND P3, PT, R112, -126, PT ;  /* 0xc2fc00007000780b */ /* 0x000fe20003f6e000 */
[----:B------:R-:W-:Y:S01]  /*60b0*/  FADD R83, R83, R156 ;  /* 0x0000009c53537221 */ /* 0x000fe20000000000 */
[----:B------:R-:W-:Y:S01]  /*60c0*/  LOP3.LUT R156, R61, 0xffff, RZ, 0xc0, !PT ;  /* 0x0000ffff3d9c7812 */ /* 0x000fe200078ec0ff */
[----:B------:R-:W-:Y:S01]  /*60d0*/  FADD R85, R85, R154 ;  /* 0x0000009a55557221 */ /* 0x000fe20000000000 */
[----:B------:R-:W-:Y:S01]  /*60e0*/  LOP3.LUT R154, R63, 0xffff, RZ, 0xc0, !PT ;  /* 0x0000ffff3f9a7812 */ /* 0x000fe200078ec0ff */
[----:B------:R-:W-:Y:S01]  /*60f0*/  @!P5 FMUL R114, R114, 0.5 ;  /* 0x3f0000007272d820 */ /* 0x000fe20000400000 */
[----:B------:R-:W1:Y:S01]  /*6100*/  MUFU.EX2 R88, R88 ;  /* 0x0000005800587308 */ /* 0x000e620000000800 */
[----:B--2---:R-:W-:Y:S01]  /*6110*/  @!P6 FMUL R92, R92, R92 ;  /* 0x0000005c5c5ce220 */ /* 0x004fe20000400000 */
[----:B------:R-:W-:Y:S01]  /*6120*/  FSETP.GEU.AND P6, PT, R45, -126, PT ;  /* 0xc2fc00002d00780b */ /* 0x000fe20003fce000 */
[----:B------:R-:W-:Y:S01]  /*6130*/  FADD R162, R81, R162 ;  /* 0x000000a251a27221 */ /* 0x000fe20000000000 */
[----:B------:R-:W-:Y:S01]  /*6140*/  PRMT R57, R156, 0x7604, R69 ;  /* 0x000076049c397816 */ /* 0x000fe20000000045 */
[----:B------:R-:W-:Y:S01]  /*6150*/  FADD R115, R141, R134 ;  /* 0x000000868d737221 */ /* 0x000fe20000000000 */
[----:B------:R-:W-:Y:S01]  /*6160*/  LOP3.LUT R63, R119, 0xff, RZ, 0xc0, !PT ;  /* 0x000000ff773f7812 */ /* 0x000fe200078ec0ff */
[----:B------:R-:W-:Y:S01]  /*6170*/  @!P3 FMUL R112, R112, 0.5 ;  /* 0x3f0000007070b820 */ /* 0x000fe20000400000 */
[----:B------:R-:W2:Y:S01]  /*6180*/  MUFU.EX2 R94, R94 ;  /* 0x0000005e005e7308 */ /* 0x000ea20000000800 */
[----:B---3--:R-:W-:Y:S01]  /*6190*/  @!P1 FMUL R130, R130, R130 ;  /* 0x0000008282829220 */ /* 0x008fe20000400000 */
[----:B------:R-:W-:Y:S01]  /*61a0*/  FSETP.GEU.AND P1, PT, R53, -126, PT ;  /* 0xc2fc00003500780b */ /* 0x000fe20003f2e000 */
[----:B------:R-:W-:Y:S01]  /*61b0*/  FADD R129, R136, R98 ;  /* 0x0000006288817221 */ /* 0x000fe20000000000 */
[----:B------:R-:W-:Y:S01]  /*61c0*/  LOP3.LUT R156, R127, 0xffff, RZ, 0xc0, !PT ;  /* 0x0000ffff7f9c7812 */ /* 0x000fe200078ec0ff */
[----:B------:R-:W-:Y:S01]  /*61d0*/  FADD R97, R97, R158 ;  /* 0x0000009e61617221 */ /* 0x000fe20000000000 */
[----:B------:R-:W-:Y:S01]  /*61e0*/  F2FP.SATFINITE.E4M3.F32.PACK_AB_MERGE_C R4, R215, R4, RZ ;  /* 0x00000004d704723e */ /* 0x000fe200048070ff */
[----:B------:R-:W-:Y:S01]  /*61f0*/  @!P6 FMUL R45, R45, 0.5 ;  /* 0x3f0000002d2de820 */ /* 0x000fe20000400000 */
[----:B------:R-:W3:Y:S01]  /*6200*/  MUFU.EX2 R114, R114 ;  /* 0x0000007200727308 */ /* 0x000ee20000000800 */
[----:B-1----:R-:W-:Y:S01]  /*6210*/  @!P2 FMUL R88, R88, R88 ;  /* 0x000000585858a220 */ /* 0x002fe20000400000 */
[----:B------:R-:W-:Y:S01]  /*6220*/  FSETP.GEU.AND P2, PT, R43, -126, PT ;  /* 0xc2fc00002b00780b */ /* 0x000fe20003f4e000 */
[----:B------:R-:W-:Y:S01]  /*6230*/  FADD R142, R142, R185 ;  /* 0x000000b98e8e7221 */ /* 0x000fe20000000000 */
[----:B------:R-:W-:Y:S01]  /*6240*/  PRMT R63, R156, 0x7604, R63 ;  /* 0x000076049c3f7816 */ /* 0x000fe2000000003f */
[----:B------:R-:W-:Y:S01]  /*6250*/  FADD R196, R173, R88 ;  /* 0x00000058adc47221 */ /* 0x000fe20000000000 */
[----:B------:R-:W-:Y:S01]  /*6260*/  F2FP.SATFINITE.E4M3.F32.PACK_AB_MERGE_C R109, R215, R141, RZ ;  /* 0x0000008dd76d723e */ /* 0x000fe200048070ff */
[----:B------:R-:W-:Y:S01]  /*6270*/  @!P1 FMUL R53, R53, 0.5 ;  /* 0x3f00000035359820 */ /* 0x000fe20000400000 */
[----:B------:R-:W1:Y:S01]  /*6280*/  MUFU.EX2 R112, R112 ;  /* 0x0000007000707308 */ /* 0x000e620000000800 */
[----:B--2---:R-:W-:Y:S01]  /*6290*/  @!P4 FMUL R94, R94, R94 ;  /* 0x0000005e5e5ec220 */ /* 0x004fe20000400000 */
[----:B------:R-:W-:Y:S01]  /*62a0*/  FSETP.GEU.AND P4, PT, R86, -126, PT ;  /* 0xc2fc00005600780b */ /* 0x000fe20003f8e000 */
[----:B------:R-:W-:Y:S01]  /*62b0*/  FADD R196, R113, R196 ;  /* 0x000000c471c47221 */ /* 0x000fe20000000000 */
[----:B------:R-:W-:Y:S01]  /*62c0*/  LOP3.LUT R156, R179, 0xffff, RZ, 0xc0, !PT ;  /* 0x0000ffffb39c7812 */ /* 0x000fe200078ec0ff */
[----:B------:R-:W-:Y:S01]  /*62d0*/  FADD R141, R140, R122 ;  /* 0x0000007a8c8d7221 */ /* 0x000fe20000000000 */
[----:B------:R-:W-:Y:S01]  /*62e0*/  F2FP.SATFINITE.E4M3.F32.PACK_AB_MERGE_C R123, R215, R136, RZ ;  /* 0x00000088d77b723e */ /* 0x000fe200048070ff */
[----:B------:R-:W-:Y:S01]  /*62f0*/  @!P2 FMUL R43, R43, 0.5 ;  /* 0x3f0000002b2ba820 */ /* 0x000fe20000400000 */
[----:B------:R-:W2:Y:S01]  /*6300*/  MUFU.EX2 R45, R45 ;  /* 0x0000002d002d7308 */ /* 0x000ea20000000800 */
[----:B---3--:R-:W-:Y:S01]  /*6310*/  @!P5 FMUL R114, R114, R114 ;  /* 0x000000727272d220 */ /* 0x008fe20000400000 */
[----:B------:R-:W-:Y:S01]  /*6320*/  FSETP.GEU.AND P5, PT, R110, -126, PT ;  /* 0xc2fc00006e00780b */ /* 0x000fe20003fae000 */
[----:B------:R-:W-:Y:S01]  /*6330*/  FADD R81, R83, R196 ;  /* 0x000000c453517221 */ /* 0x000fe20000000000 */
[----:B------:R-:W-:Y:S01]  /*6340*/  F2FP.SATFINITE.E4M3.F32.PACK_AB_MERGE_C R138, R215, R140, RZ ;  /* 0x0000008cd78a723e */ /* 0x000fe200048070ff */
[----:B------:R-:W-:Y:S01]  /*6350*/  FADD R136, R139, R62 ;  /* 0x0000003e8b887221 */ /* 0x000fe20000000000 */
[----:B------:R-:W-:Y:S01]  /*6360*/  FADD R140, R137, R102 ;  /* 0x00000066898c7221 */ /* 0x000fe20000000000 */
[----:B------:R-:W-:Y:S01]  /*6370*/  @!P4 FMUL R86, R86, 0.5 ;  /* 0x3f0000005656c820 */ /* 0x000fe20000400000 */
[----:B------:R-:W3:Y:S01]  /*6380*/  MUFU.EX2 R53, R53 ;  /* 0x0000003500357308 */ /* 0x000ee20000000800 */
[----:B-1----:R-:W-:Y:S01]  /*6390*/  @!P3 FMUL R112, R112, R112 ;  /* 0x000000707070b220 */ /* 0x002fe20000400000 */
[----:B------:R-:W-:Y:S01]  /*63a0*/  ISETP.GT.U32.AND P3, PT, R35, 0x1, PT ;  /* 0x000000012300780c */ /* 0x000fe20003f64070 */
[----:B------:R-:W-:Y:S01]  /*63b0*/  FADD R144, R148, R60 ;  /* 0x0000003c94907221 */ /* 0x000fe20000000000 */
[----:B------:R-:W-:Y:S01]  /*63c0*/  F2FP.SATFINITE.E4M3.F32.PACK_AB_MERGE_C R35, R215, R101, RZ ;  /* 0x00000065d723723e */ /* 0x000fe200048070ff */
[----:B------:R-:W-:Y:S01]  /*63d0*/  FADD R202, R172, R112 ;  /* 0x00000070acca7221 */ /* 0x000fe20000000000 */
[----:B------:R-:W-:Y:S01]  /*63e0*/  FADD R101, R125, R48 ;  /* 0x000000307d657221 */ /* 0x000fe20000000000 */
[----:B------:R-:W-:Y:S01]  /*63f0*/  @!P5 FMUL R110, R110, 0.5 ;  /* 0x3f0000006e6ed820 */ /* 0x000fe20000400000 */
[----:B------:R-:W1:Y:S01]  /*6400*/  MUFU.EX2 R43, R43 ;  /* 0x0000002b002b7308 */ /* 0x000e620000000800 */
[----:B------:R-:W-:Y:S01]  /*6410*/  FADD R131, R131, R202 ;  /* 0x000000ca83837221 */ /* 0x000fe20000000000 */
[----:B--2---:R-:W-:Y:S01]  /*6420*/  @!P6 FMUL R45, R45, R45 ;  /* 0x0000002d2d2de220 */ /* 0x004fe20000400000 */
[C---:B------:R-:W-:Y:S01]  /*6430*/  F2FP.SATFINITE.E4M3.F32.PACK_AB_MERGE_C R48, R215.reuse, R48, RZ ;  /* 0x00000030d730723e */ /* 0x040fe200048070ff */
[----:B------:R-:W-:Y:S01]  /*6440*/  FADD R136, R136, R181 ;  /* 0x000000b588887221 */ /* 0x000fe20000000000 */
[----:B------:R-:W-:Y:S01]  /*6450*/  FADD R83, R162, R131 ;  /* 0x00000083a2537221 */ /* 0x000fe20000000000 */
[----:B------:R-:W-:Y:S01]  /*6460*/  F2FP.SATFINITE.E4M3.F32.PACK_AB_MERGE_C R125, R215, R133, RZ ;  /* 0x00000085d77d723e */ /* 0x000fe200048070ff */
[----:B------:R-:W-:Y:S01]  /*6470*/  FADD R183, R72, R45 ;  /* 0x0000002d48b77221 */ /* 0x000fe20000000000 */
[----:B------:R-:W2:Y:S01]  /*6480*/  MUFU.EX2 R86, R86 ;  /* 0x0000005600567308 */ /* 0x000ea20000000800 */
[----:B---3--:R-:W-:Y:S01]  /*6490*/  @!P1 FMUL R53, R53, R53 ;  /* 0x0000003535359220 */ /* 0x008fe20000400000 */
[----:B------:R-:W-:Y:S01]  /*64a0*/  LOP3.LUT R162, R7, 0xffff, RZ, 0xc0, !PT ;  /* 0x0000ffff07a27812 */ /* 0x000fe200078ec0ff */
[----:B------:R-:W-:Y:S01]  /*64b0*/  FADD R133, R135, R24 ;  /* 0x0000001887857221 */ /* 0x000fe20000000000 */
[----:B------:R-:W-:Y:S01]  /*64c0*/  LOP3.LUT R4, R4, 0xff, RZ, 0xc0, !PT ;  /* 0x000000ff04047812 */ /* 0x000fe200078ec0ff */
[----:B------:R-:W-:Y:S01]  /*64d0*/  FADD R189, R74, R53 ;  /* 0x000000354abd7221 */ /* 0x000fe20000000000 */
[----:B------:R-:W-:Y:S01]  /*64e0*/  LOP3.LUT R7, R48, 0xffff, RZ, 0xc0, !PT ;  /* 0x0000ffff30077812 */ /* 0x000fe200078ec0ff */
[----:B------:R-:W-:Y:S01]  /*64f0*/  FADD R183, R140, R183 ;  /* 0x000000b78cb77221 */ /* 0x000fe20000000000 */
[----:B------:R-:W3:Y:S01]  /*6500*/  MUFU.EX2 R110, R110 ;  /* 0x0000006e006e7308 */ /* 0x000ee20000000800 */
[----:B-1----:R-:W-:Y:S01]  /*6510*/  @!P2 FMUL R43, R43, R43 ;  /* 0x0000002b2b2ba220 */ /* 0x002fe20000400000 */
[----:B------:R-:W-:Y:S01]  /*6520*/  F2FP.SATFINITE.E4M3.F32.PACK_AB_MERGE_C R24, R215, R24, RZ ;  /* 0x00000018d718723e */ /* 0x000fe200048070ff */
[----:B------:R-:W-:Y:S01]  /*6530*/  FADD R146, R151, R22 ;  /* 0x0000001697927221 */ /* 0x000fe20000000000 */
[----:B------:R-:W-:Y:S01]  /*6540*/  F2FP.SATFINITE.E4M3.F32.PACK_AB_MERGE_C R62, R215, R62, RZ ;  /* 0x0000003ed73e723e */ /* 0x000fe200048070ff */
[----:B------:R-:W-:Y:S01]  /*6550*/  FADD R210, R76, R43 ;  /* 0x0000002b4cd27221 */ /* 0x000fe20000000000 */
[----:B------:R-:W-:Y:S01]  /*6560*/  LOP3.LUT R158, R59, 0xffff, RZ, 0xc0, !PT ;  /* 0x0000ffff3b9e7812 */ /* 0x000fe200078ec0ff */
[----:B------:R-:W-:Y:S01]  /*6570*/  FADD R140, R89, R142 ;  /* 0x0000008e598c7221 */ /* 0x000fe20000000000 */
[----:B------:R-:W-:Y:S01]  /*6580*/  PRMT R29, R156, 0x7604, R29 ;  /* 0x000076049c1d7816 */ /* 0x000fe2000000001d */
[----:B--2---:R-:W-:Y:S01]  /*6590*/  @!P4 FMUL R86, R86, R86 ;  /* 0x000000565656c220 */ /* 0x004fe20000400000 */
[----:B------:R-:W-:Y:S01]  /*65a0*/  F2FP.SATFINITE.E4M3.F32.PACK_AB_MERGE_C R135, R215, R135, RZ ;  /* 0x00000087d787723e */ /* 0x000fe200048070ff */
[----:B------:R-:W-:Y:S01]  /*65b0*/  FADD R150, R149, R120 ;  /* 0x0000007895967221 */ /* 0x000fe20000000000 */
[----:B------:R-:W-:Y:S01]  /*65c0*/  F2FP.SATFINITE.E4M3.F32.PACK_AB_MERGE_C R139, R215, R139, RZ ;  /* 0x0000008bd78b723e */ /* 0x000fe200048070ff */
[----:B------:R-:W-:Y:S01]  /*65d0*/  FADD R182, R177, R94 ;  /* 0x0000005eb1b67221 */ /* 0x000fe20000000000 */
[----:B------:R-:W-:Y:S01]  /*65e0*/  LOP3.LUT R35, R35, 0xff, RZ, 0xc0, !PT ;  /* 0x000000ff23237812 */ /* 0x000fe200078ec0ff */
[----:B------:R-:W-:Y:S01]  /*65f0*/  FADD R200, R121, R200 ;  /* 0x000000c879c87221 */ /* 0x000fe20000000000 */
[----:B------:R-:W-:Y:S01]  /*6600*/  LOP3.LUT R156, R25, 0xffff, RZ, 0xc0, !PT ;  /* 0x0000ffff199c7812 */ /* 0x000fe200078ec0ff */
[----:B---3--:R-:W-:Y:S01]  /*6610*/  @!P5 FMUL R110, R110, R110 ;  /* 0x0000006e6e6ed220 */ /* 0x008fe20000400000 */
[----:B------:R-:W-:Y:S01]  /*6620*/  LOP3.LUT R61, R65, 0xff, RZ, 0xc0, !PT ;  /* 0x000000ff413d7812 */ /* 0x000fe200078ec0ff */
[----:B------:R-:W-:Y:S01]  /*6630*/  FADD R136, R91, R136 ;  /* 0x000000885b887221 */ /* 0x000fe20000000000 */
[----:B------:R-:W-:Y:S01]  /*6640*/  LOP3.LUT R25, R66, 0xffff, RZ, 0xc0, !PT ;  /* 0x0000ffff42197812 */ /* 0x000fe200078ec0ff */
[----:B------:R-:W-:Y:S01]  /*6650*/  FADD R204, R171, R86 ;  /* 0x00000056abcc7221 */ /* 0x000fe20000000000 */
[----:B------:R-:W-:Y:S01]  /*6660*/  F2FP.SATFINITE.E4M3.F32.PACK_AB_MERGE_C R74, R215, R74, RZ ;  /* 0x0000004ad74a723e */ /* 0x000fe200048070ff */
[----:B------:R-:W-:Y:S01]  /*6670*/  FADD R105, R105, R146 ;  /* 0x0000009269697221 */ /* 0x000fe20000000000 */
[----:B------:R-:W-:Y:S01]  /*6680*/  F2FP.SATFINITE.E4M3.F32.PACK_AB_MERGE_C R76, R215, R76, RZ ;  /* 0x0000004cd74c723e */ /* 0x000fe200048070ff */
[----:B------:R-:W-:Y:S01]  /*6690*/  FADD R208, R169, R110 ;  /* 0x0000006ea9d07221 */ /* 0x000fe20000000000 */
[----:B------:R-:W-:Y:S01]  /*66a0*/  F2FP.SATFINITE.E4M3.F32.PACK_AB_MERGE_C R26, R215, R26, RZ ;  /* 0x0000001ad71a723e */ /* 0x000fe200048070ff */
[----:B------:R-:W-:Y:S01]  /*66b0*/  FADD R146, R75, R182 ;  /* 0x000000b64b927221 */ /* 0x000fe20000000000 */
[----:B------:R-:W-:Y:S01]  /*66c0*/  F2FP.SATFINITE.E4M3.F32.PACK_AB_MERGE_C R60, R215, R60, RZ ;  /* 0x0000003cd73c723e */ /* 0x000fe200048070ff */
[----:B------:R-:W-:Y:S01]  /*66d0*/  IMAD.U32 R74, R74, 0x10000, RZ ;  /* 0x000100004a4a7824 */ /* 0x000fe200078e00ff */
[----:B------:R-:W-:Y:S01]  /*66e0*/  PRMT R7, R7, 0x7604, R4 ;  /* 0x0000760407077816 */ /* 0x000fe20000000004 */
[----:B------:R-:W-:Y:S01]  /*66f0*/  IMAD.U32 R4, R41, 0x10000, RZ ;  /* 0x0001000029047824 */ /* 0x000fe200078e00ff */
[----:B------:R-:W-:Y:S01]  /*6700*/  F2FP.SATFINITE.E4M3.F32.PACK_AB_MERGE_C R14, R215, R14, RZ ;  /* 0x0000000ed70e723e */ /* 0x000fe200048070ff */
[----:B------:R-:W-:Y:S01]  /*6710*/  FADD R75, R95, R200 ;  /* 0x000000c85f4b7221 */ /* 0x000fe20000000000 */
[----:B------:R-:W-:Y:S01]  /*6720*/  PRMT R59, R158, 0x7604, R67 ;  /* 0x000076049e3b7816 */ /* 0x000fe20000000043 */
[----:B------:R-:W-:Y:S01]  /*6730*/  FADD R180, R178, R116 ;  /* 0x00000074b2b47221 */ /* 0x000fe20000000000 */
        /* <DEDUP_REMOVED lines=10> */
[----:B------:R-:W-:Y:S01]  /*67e0*/  PRMT R35, R154, 0x7604, R35 ;  /* 0x000076049a237816 */ /* 0x000fe20000000023 */
[----:B------:R-:W-:Y:S01]  /*67f0*/  FADD R194, R174, R130 ;  /* 0x00000082aec27221 */ /* 0x000fe20000000000 */
[----:B------:R-:W-:Y:S01]  /*6800*/  LOP3.LUT R65, R135, 0xff, RZ, 0xc0, !PT ;  /* 0x000000ff87417812 */ /* 0x000fe200078ec0ff */
[----:B------:R-:W-:Y:S01]  /*6810*/  FADD R77, R93, R206 ;  /* 0x000000ce5d4d7221 */ /* 0x000fe20000000000 */
[----:B------:R-:W-:Y:S01]  /*6820*/  LOP3.LUT R158, R139, 0xffff, RZ, 0xc0, !PT ;  /* 0x0000ffff8b9e7812 */ /* 0x000fe200078ec0ff */
[----:B------:R-:W-:Y:S01]  /*6830*/  IMAD.SHL.U32 R31, R31, 0x1000000, RZ ;  /* 0x010000001f1f7824 */ /* 0x000fe200078e00ff */
[C---:B------:R-:W-:Y:S01]  /*6840*/  F2FP.SATFINITE.E4M3.F32.PACK_AB_MERGE_C R82, R215.reuse, R82, RZ ;  /* 0x00000052d752723e */ /* 0x040fe200048070ff */
[----:B------:R-:W-:Y:S01]  /*6850*/  IMAD.U32 R138, R138, 0x10000, RZ ;  /* 0x000100008a8a7824 */ /* 0x000fe200078e00ff */
[----:B------:R-:W-:Y:S01]  /*6860*/  F2FP.SATFINITE.E4M3.F32.PACK_AB_MERGE_C R84, R215, R84, RZ ;  /* 0x00000054d754723e */ /* 0x000fe200048070ff */
[----:B------:R-:W-:Y:S01]  /*6870*/  FADD R164, R165, R90 ;  /* 0x0000005aa5a47221 */ /* 0x000fe20000000000 */
[----:B------:R-:W-:Y:S01]  /*6880*/  PRMT R61, R160, 0x7604, R61 ;  /* 0x00007604a03d7816 */ /* 0x000fe2000000003d */
[----:B------:R-:W-:Y:S01]  /*6890*/  IMAD.U32 R82, R82, 0x10000, RZ ;  /* 0x0001000052527824 */ /* 0x000fe200078e00ff */
[----:B------:R-:W-:Y:S01]  /*68a0*/  PRMT R25, R25, 0x7604, R18 ;  /* 0x0000760419197816 */ /* 0x000fe20000000012 */
[----:B------:R-:W-:Y:S01]  /*68b0*/  IMAD.U32 R18, R125, 0x10000, RZ ;  /* 0x000100007d127824 */ /* 0x000fe200078e00ff */
[----:B------:R-:W-:Y:S01]  /*68c0*/  LOP3.LUT R123, R123, 0xffff, RZ, 0xc0, !PT ;  /* 0x0000ffff7b7b7812 */ /* 0x000fe200078ec0ff */
[----:B------:R-:W-:Y:S01]  /*68d0*/  FADD R144, R144, R187 ;  /* 0x000000bb90907221 */ /* 0x000fe20000000000 */
[----:B------:R-:W-:Y:S01]  /*68e0*/  F2FP.SATFINITE.E4M3.F32.PACK_AB_MERGE_C R147, R215, R149, RZ ;  /* 0x00000095d793723e */ /* 0x000fe200048070ff */
[----:B------:R-:W-:Y:S01]  /*68f0*/  FADD R149, R145, R100 ;  /* 0x0000006491957221 */ /* 0x000fe20000000000 */
[----:B------:R-:W-:Y:S01]  /*6900*/  LOP3.LUT R160, R13, 0xffff, RZ, 0xc0, !PT ;  /* 0x0000ffff0da07812 */ /* 0x000fe200078ec0ff */
[----:B------:R-:W-:Y:S01]  /*6910*/  IMAD.SHL.U32 R123, R123, 0x1000000, RZ ;  /* 0x010000007b7b7824 */ /* 0x000fe200078e00ff */
[----:B------:R-:W-:Y:S01]  /*6920*/  LOP3.LUT R26, R26, 0xff, RZ, 0xc0, !PT ;  /* 0x000000ff1a1a7812 */ /* 0x000fe200078ec0ff */
[----:B------:R-:W-:Y:S01]  /*6930*/  FADD R142, R87, R144 ;  /* 0x00000090578e7221 */ /* 0x000fe20000000000 */
[----:B------:R-:W-:Y:S01]  /*6940*/  LOP3.LUT R91, R60, 0xffff, RZ, 0xc0, !PT ;  /* 0x0000ffff3c5b7812 */ /* 0x000fe200078ec0ff */
[----:B------:R-:W-:Y:S01]  /*6950*/  FADD R190, R103, R190 ;  /* 0x000000be67be7221 */ /* 0x000fe20000000000 */
[----:B------:R-:W-:Y:S01]  /*6960*/  LOP3.LUT R76, R76, 0xffff, RZ, 0xc0, !PT ;  /* 0x0000ffff4c4c7812 */ /* 0x000fe200078ec0ff */
[----:B------:R-:W-:Y:S01]  /*6970*/  FADD R101, R101, R152 ;  /* 0x0000009865657221 */ /* 0x000fe20000000000 */
[----:B------:R-:W-:Y:S01]  /*6980*/  F2FP.SATFINITE.E4M3.F32.PACK_AB_MERGE_C R172, R215, R172, RZ ;  /* 0x000000acd7ac723e */ /* 0x000fe200048070ff */
[----:B------:R-:W-:Y:S01]  /*6990*/  FADD R192, R99, R192 ;  /* 0x000000c063c07221 */ /* 0x000fe20000000000 */
[C---:B------:R-:W-:Y:S01]  /*69a0*/  F2FP.SATFINITE.E4M3.F32.PACK_AB_MERGE_C R171, R215.reuse, R171, RZ ;  /* 0x000000abd7ab723e */ /* 0x040fe200048070ff */
[----:B------:R-:W-:Y:S01]  /*69b0*/  IMAD.SHL.U32 R76, R76, 0x1000000, RZ ;  /* 0x010000004c4c7824 */ /* 0x000fe200078e00ff */
[----:B------:R-:W-:Y:S01]  /*69c0*/  F2FP.SATFINITE.E4M3.F32.PACK_AB_MERGE_C R10, R215, R10, RZ ;  /* 0x0000000ad70a723e */ /* 0x000fe200048070ff */
[----:B------:R-:W-:Y:S01]  /*69d0*/  IMAD.U32 R172, R172, 0x10000, RZ ;  /* 0x00010000acac7824 */ /* 0x000fe200078e00ff */
[----:B------:R-:W-:Y:S01]  /*69e0*/  LOP3.LUT R14, R14, 0xff, RZ, 0xc0, !PT ;  /* 0x000000ff0e0e7812 */ /* 0x000fe200078ec0ff */
[----:B------:R-:W-:Y:S01]  /*69f0*/  FADD R99, R73, R40 ;  /* 0x0000002849637221 */ /* 0x000fe20000000000 */
[----:B------:R-:W-:Y:S01]  /*6a00*/  LOP3.LUT R13, R70, 0xffff, RZ, 0xc0, !PT ;  /* 0x0000ffff460d7812 */ /* 0x000fe200078ec0ff */
[----:B------:R-:W-:Y:S01]  /*6a10*/  FADD R152, R71, R188 ;  /* 0x000000bc47987221 */ /* 0x000fe20000000000 */
[----:B------:R-:W-:Y:S01]  /*6a20*/  PRMT R24, R89, 0x7604, R24 ;  /* 0x0000760459187816 */ /* 0x000fe20000000018 */
[----:B------:R-:W-:Y:S01]  /*6a30*/  IMAD.U32 R155, R155, 0x10000, RZ ;  /* 0x000100009b9b7824 */ /* 0x000fe200078e00ff */
[----:B------:R-:W-:Y:S01]  /*6a40*/  F2FP.SATFINITE.E4M3.F32.PACK_AB_MERGE_C R169, R215, R169, RZ ;  /* 0x000000a9d7a9723e */ /* 0x000fe200048070ff */
        /* <DEDUP_REMOVED lines=9> */
[----:B------:R-:W-:Y:S01]  /*6ae0*/  PRMT R11, R162, 0x7604, R11 ;  /* 0x00007604a20b7816 */ /* 0x000fe2000000000b */
[----:B------:R-:W-:Y:S01]  /*6af0*/  FADD R73, R73, R140 ;  /* 0x0000008c49497221 */ /* 0x000fe20000000000 */
[----:B------:R-:W-:Y:S01]  /*6b00*/  LOP3.LUT R22, R22, 0xff, RZ, 0xc0, !PT ;  /* 0x000000ff16167812 */ /* 0x000fe200078ec0ff */
[----:B------:R-:W-:Y:S01]  /*6b10*/  FADD R142, R75, R142 ;  /* 0x0000008e4b8e7221 */ /* 0x000fe20000000000 */
[----:B------:R-:W-:Y:S01]  /*6b20*/  LOP3.LUT R89, R44, 0xffff, RZ, 0xc0, !PT ;  /* 0x0000ffff2c597812 */ /* 0x000fe200078ec0ff */
[----:B------:R-:W-:Y:S01]  /*6b30*/  FADD R40, R40, R73 ;  /* 0x0000004928287221 */ /* 0x000fe20000000000 */
[----:B------:R-:W-:Y:S01]  /*6b40*/  LOP3.LUT R4, R35, 0xff0000, R4, 0xf8, !PT ;  /* 0x00ff000023047812 */ /* 0x000fe200078ef804 */
[----:B------:R-:W-:Y:S01]  /*6b50*/  IMAD.U32 R35, R120, 0x10000, RZ ;  /* 0x0001000078237824 */ /* 0x000fe200078e00ff */
        /* <DEDUP_REMOVED lines=12> */
[----:B------:R-:W-:Y:S01]  /*6c20*/  PRMT R26, R91, 0x7604, R26 ;  /* 0x000076045b1a7816 */ /* 0x000fe2000000001a */
[----:B------:R-:W-:Y:S01]  /*6c30*/  FADD R141, R141, R208 ;  /* 0x000000d08d8d7221 */ /* 0x000fe20000000000 */
[C---:B------:R-:W-:Y:S01]  /*6c40*/  F2FP.SATFINITE.E4M3.F32.PACK_AB_MERGE_C R33, R215.reuse, R33, RZ ;  /* 0x00000021d721723e */ /* 0x040fe200048070ff */
[----:B------:R-:W-:Y:S01]  /*6c50*/  FADD R150, R150, R189 ;  /* 0x000000bd96967221 */ /* 0x000fe20000000000 */
[----:B------:R-:W-:Y:S01]  /*6c60*/  F2FP.SATFINITE.E4M3.F32.PACK_AB_MERGE_C R114, R215, R114, RZ ;  /* 0x00000072d772723e */ /* 0x000fe200048070ff */
[----:B------:R-:W-:Y:S01]  /*6c70*/  FADD R149, R149, R210 ;  /* 0x000000d295957221 */ /* 0x000fe20000000000 */
[----:B------:R-:W-:Y:S01]  /*6c80*/  F2FP.SATFINITE.E4M3.F32.PACK_AB_MERGE_C R92, R215, R92, RZ ;  /* 0x0000005cd75c723e */ /* 0x000fe200048070ff */
[----:B------:R-:W-:Y:S01]  /*6c90*/  FADD R79, R85, R194 ;  /* 0x000000c2554f7221 */ /* 0x000fe20000000000 */
[----:B------:R-:W-:Y:S01]  /*6ca0*/  LOP3.LUT R10, R10, 0xff, RZ, 0xc0, !PT ;  /* 0x000000ff0a0a7812 */ /* 0x000fe200078ec0ff */
[----:B------:R-:W-:Y:S01]  /*6cb0*/  FADD R85, R164, R129 ;  /* 0x00000081a4557221 */ /* 0x000fe20000000000 */
[----:B------:R-:W-:Y:S01]  /*6cc0*/  LOP3.LUT R21, R68, 0xffff, RZ, 0xc0, !PT ;  /* 0x0000ffff44157812 */ /* 0x000fe200078ec0ff */
[----:B------:R-:W-:Y:S01]  /*6cd0*/  FADD R144, R180, R141 ;  /* 0x0000008db4907221 */ /* 0x000fe20000000000 */
[----:B------:R-:W-:Y:S01]  /*6ce0*/  PRMT R13, R13, 0x7604, R14 ;  /* 0x000076040d0d7816 */ /* 0x000fe2000000000e */
[----:B------:R-:W-:Y:S01]  /*6cf0*/  IMAD.U32 R14, R49, 0x10000, RZ ;  /* 0x00010000310e7824 */ /* 0x000fe200078e00ff */
[----:B------:R-:W-:Y:S01]  /*6d00*/  LOP3.LUT R18, R63, 0xff0000, R18, 0xf8, !PT ;  /* 0x00ff00003f127812 */ /* 0x000fe200078ef812 */
[----:B------:R-:W-:Y:S01]  /*6d10*/  FADD R146, R146, R183 ;  /* 0x000000b792927221 */ /* 0x000fe20000000000 */
[----:B------:R-:W-:Y:S01]  /*6d20*/  LOP3.LUT R171, R171, 0xffff, RZ, 0xc0, !PT ;  /* 0x0000ffffabab7812 */ /* 0x000fe200078ec0ff */
        /* <DEDUP_REMOVED lines=11> */
[----:B------:R-:W-:Y:S01]  /*6de0*/  PRMT R23, R158, 0x7604, R23 ;  /* 0x000076049e177816 */ /* 0x000fe20000000017 */
[----:B------:R-:W-:Y:S01]  /*6df0*/  FADD R152, R85, R152 ;  /* 0x0000009855987221 */ /* 0x000fe20000000000 */
[----:B------:R-:W-:Y:S01]  /*6e00*/  PRMT R95, R95, 0x7604, R8 ;  /* 0x000076045f5f7816 */ /* 0x000fe20000000008 */
[----:B------:R-:W-:Y:S01]  /*6e10*/  IMAD.U32 R8, R47, 0x10000, RZ ;  /* 0x000100002f087824 */ /* 0x000fe200078e00ff */
[C---:B------:R-:W-:Y:S01]  /*6e20*/  F2FP.SATFINITE.E4M3.F32.PACK_AB_MERGE_C R116, R215.reuse, R116, RZ ;  /* 0x00000074d774723e */ /* 0x040fe200048070ff */
[----:B------:R-:W-:Y:S01]  /*6e30*/  IMAD.U32 R47, R114, 0x10000, RZ ;  /* 0x00010000722f7824 */ /* 0x000fe200078e00ff */
[----:B------:R-:W-:Y:S01]  /*6e40*/  F2FP.SATFINITE.E4M3.F32.PACK_AB_MERGE_C R94, R215, R94, RZ ;  /* 0x0000005ed75e723e */ /* 0x000fe200048070ff */
[----:B------:R-:W-:Y:S01]  /*6e50*/  FADD R79, R79, R150 ;  /* 0x000000964f4f7221 */ /* 0x000fe20000000000 */
[C---:B------:R-:W-:Y:S01]  /*6e60*/  F2FP.SATFINITE.E4M3.F32.PACK_AB_MERGE_C R53, R215.reuse, R53, RZ ;  /* 0x00000035d735723e */ /* 0x040fe200048070ff */
[----:B------:R-:W-:Y:S01]  /*6e70*/  IMAD.U32 R41, R116, 0x10000, RZ ;  /* 0x0001000074297824 */ /* 0x000fe200078e00ff */
[----:B------:R-:W-:Y:S01]  /*6e80*/  F2FP.SATFINITE.E4M3.F32.PACK_AB_MERGE_C R43, R215, R43, RZ ;  /* 0x0000002bd72b723e */ /* 0x000fe200048070ff */
[----:B------:R-:W-:Y:S01]  /*6e90*/  FADD R152, R81, R152 ;  /* 0x0000009851987221 */ /* 0x000fe20000000000 */
[----:B------:R-:W-:-:S02]  /*6ea0*/  PRMT R19, R160, 0x7604, R19 ;  /* 0x00007604a0137816 */ /* 0x000fc40000000013 */
[----:B------:R-:W-:Y:S01]  /*6eb0*/  LOP3.LUT R26, R26, 0xff0000, R35, 0xf8, !PT ;  /* 0x00ff00001a1a7812 */ /* 0x000fe200078ef823 */
[----:B------:R-:W-:Y:S01]  /*6ec0*/  IMAD.U32 R35, R118, 0x10000, RZ ;  /* 0x0001000076237824 */ /* 0x000fe200078e00ff */
[----:B------:R-:W-:Y:S02]  /*6ed0*/  LOP3.LUT R106, R106, 0xffff, RZ, 0xc0, !PT ;  /* 0x0000ffff6a6a7812 */ /* 0x000fe400078ec0ff */
[----:B------:R-:W-:Y:S01]  /*6ee0*/  PRMT R21, R21, 0x7604, R10 ;  /* 0x0000760415157816 */ /* 0x000fe2000000000a */
[----:B------:R-:W-:Y:S01]  /*6ef0*/  IMAD.U32 R10, R51, 0x10000, RZ ;  /* 0x00010000330a7824 */ /* 0x000fe200078e00ff */
[----:B------:R-:W-:Y:S01]  /*6f00*/  LOP3.LUT R13, R13, 0xff0000, R82, 0xf8, !PT ;  /* 0x00ff00000d0d7812 */ /* 0x000fe200078ef852 */
[----:B------:R-:W-:Y:S01]  /*6f10*/  IMAD.SHL.U32 R106, R106, 0x1000000, RZ ;  /* 0x010000006a6a7824 */ /* 0x000fe200078e00ff */
[----:B------:R-:W-:Y:S02]  /*6f20*/  LOP3.LUT R39, R39, 0xffff, RZ, 0xc0, !PT ;  /* 0x0000ffff27277812 */ /* 0x000fe400078ec0ff */
[----:B------:R-:W-:-:S02]  /*6f30*/  LOP3.LUT R33, R33, 0xffff, RZ, 0xc0, !PT ;  /* 0x0000ffff21217812 */ /* 0x000fc400078ec0ff */
[----:B------:R-:W-:Y:S01]  /*6f40*/  LOP3.LUT R123, R18, R123, RZ, 0xfc, !PT ;  /* 0x0000007b127b7212 */ /* 0x000fe200078efcff */
[----:B------:R-:W-:Y:S01]  /*6f50*/  IMAD.SHL.U32 R18, R171, 0x1000000, RZ ;  /* 0x01000000ab127824 */ /* 0x000fe200078e00ff */
[----:B------:R-:W-:Y:S01]  /*6f60*/  LOP3.LUT R92, R92, 0xffff, RZ, 0xc0, !PT ;  /* 0x0000ffff5c5c7812 */ /* 0x000fe200078ec0ff */
[----:B------:R-:W-:Y:S01]  /*6f70*/  IMAD.SHL.U32 R39, R39, 0x1000000, RZ ;  /* 0x0100000027277824 */ /* 0x000fe200078e00ff */
[----:B------:R-:W-:Y:S01]  /*6f80*/  F2FP.SATFINITE.E4M3.F32.PACK_AB_MERGE_C R130, R215, R130, RZ ;  /* 0x00000082d782723e */ /* 0x000fe200048070ff */
[----:B------:R-:W-:Y:S01]  /*6f90*/  IMAD.SHL.U32 R33, R33, 0x1000000, RZ ;  /* 0x0100000021217824 */ /* 0x000fe200078e00ff */
[----:B------:R-:W-:Y:S02]  /*6fa0*/  LOP3.LUT R93, R56, 0xffff, RZ, 0xc0, !PT ;  /* 0x0000ffff385d7812 */ /* 0x000fe400078ec0ff */
[----:B------:R-:W-:Y:S02]  /*6fb0*/  PRMT R28, R91, 0x7604, R28 ;  /* 0x000076045b1c7816 */ /* 0x000fe4000000001c */
[----:B------:R-:W-:Y:S01]  /*6fc0*/  LOP3.LUT R76, R11, R76, RZ, 0xfc, !PT ;  /* 0x0000004c0b4c7212 */ /* 0x000fe200078efcff */
[----:B------:R-:W-:Y:S01]  /*6fd0*/  IMAD.SHL.U32 R11, R100, 0x1000000, RZ ;  /* 0x01000000640b7824 */ /* 0x000fe200078e00ff */
[----:B------:R-:W-:-:S02]  /*6fe0*/  F2FP.SATFINITE.E4M3.F32.PACK_AB_MERGE_C R16, R215, R16, RZ ;  /* 0x00000010d710723e */ /* 0x000fc400048070ff */
[----:B------:R-:W-:Y:S02]  /*6ff0*/  F2FP.SATFINITE.E4M3.F32.PACK_AB_MERGE_C R46, R215, R46, RZ ;  /* 0x0000002ed72e723e */ /* 0x000fe400048070ff */
[----:B------:R-:W-:Y:S02]  /*7000*/  LOP3.LUT R23, R23, 0xff0000, R172, 0xf8, !PT ;  /* 0x00ff000017177812 */ /* 0x000fe400078ef8ac */
[----:B------:R-:W-:Y:S01]  /*7010*/  LOP3.LUT R19, R19, 0xff0000, R22, 0xf8, !PT ;  /* 0x00ff000013137812 */ /* 0x000fe200078ef816 */
[----:B------:R-:W-:Y:S01]  /*7020*/  IMAD.U32 R22, R53, 0x10000, RZ ;  /* 0x0001000035167824 */ /* 0x000fe200078e00ff */
[----:B------:R-:W-:Y:S02]  /*7030*/  LOP3.LUT R94, R94, 0xffff, RZ, 0xc0, !PT ;  /* 0x0000ffff5e5e7812 */ /* 0x000fe400078ec0ff */
[----:B------:R-:W-:Y:S02]  /*7040*/  LOP3.LUT R43, R43, 0xffff, RZ, 0xc0, !PT ;  /* 0x0000ffff2b2b7812 */ /* 0x000fe400078ec0ff */
[----:B------:R-:W-:-:S02]  /*7050*/  F2FP.SATFINITE.E4M3.F32.PACK_AB_MERGE_C R111, R215, R111, RZ ;  /* 0x0000006fd76f723e */ /* 0x000fc400048070ff */
[----:B------:R-:W-:Y:S01]  /*7060*/  F2FP.SATFINITE.E4M3.F32.PACK_AB_MERGE_C R137, R215, R137, RZ ;  /* 0x00000089d789723e */ /* 0x000fe200048070ff */
[----:B------:R-:W-:Y:S01]  /*7070*/  IMAD.SHL.U32 R43, R43, 0x1000000, RZ ;  /* 0x010000002b2b7824 */ /* 0x000fe200078e00ff */
[C---:B------:R-:W-:Y:S02]  /*7080*/  F2FP.SATFINITE.E4M3.F32.PACK_AB_MERGE_C R176, R215.reuse, R176, RZ ;  /* 0x000000b0d7b0723e */ /* 0x040fe400048070ff */
[C---:B------:R-:W-:Y:S02]  /*7090*/  F2FP.SATFINITE.E4M3.F32.PACK_AB_MERGE_C R175, R215.reuse, R175, RZ ;  /* 0x000000afd7af723e */ /* 0x040fe400048070ff */
[----:B------:R-:W-:Y:S01]  /*70a0*/  F2FP.SATFINITE.E4M3.F32.PACK_AB_MERGE_C R122, R215, R122, RZ ;  /* 0x0000007ad77a723e */ /* 0x000fe200048070ff */
[----:B------:R-:W-:Y:S01]  /*70b0*/  IMAD.U32 R176, R176, 0x10000, RZ ;  /* 0x00010000b0b07824 */ /* 0x000fe200078e00ff */
[----:B------:R-:W-:Y:S02]  /*70c0*/  LOP3.LUT R8, R57, 0xff0000, R8, 0xf8, !PT ;  /* 0x00ff000039087812 */ /* 0x000fe400078ef808 */
[----:B------:R-:W-:Y:S01]  /*70d0*/  LOP3.LUT R84, R13, R84, RZ, 0xfc, !PT ;  /* 0x000000540d547212 */ /* 0x000fe200078efcff */
[----:B------:R-:W-:Y:S01]  /*70e0*/  IMAD.SHL.U32 R13, R92, 0x1000000, RZ ;  /* 0x010000005c0d7824 */ /* 0x000fe200078e00ff */
[C---:B------:R-:W-:Y:S01]  /*70f0*/  F2FP.SATFINITE.E4M3.F32.PACK_AB_MERGE_C R112, R215.reuse, R112, RZ ;  /* 0x00000070d770723e */ /* 0x040fe200048070ff */
[----:B------:R-:W-:Y:S01]  /*7100*/  IMAD.U32 R5, R122, 0x10000, RZ ;  /* 0x000100007a057824 */ /* 0x000fe200078e00ff */
[----:B------:R-:W-:-:S02]  /*7110*/  F2FP.SATFINITE.E4M3.F32.PACK_AB_MERGE_C R86, R215, R86, RZ ;  /* 0x00000056d756723e */ /* 0x000fc400048070ff */
[----:B------:R-:W-:Y:S02]  /*7120*/  PRMT R32, R93, 0x7604, R32 ;  /* 0x000076045d207816 */ /* 0x000fe40000000020 */
[----:B------:R-:W-:Y:S02]  /*7130*/  LOP3.LUT R25, R25, 0xff0000, R126, 0xf8, !PT ;  /* 0x00ff000019197812 */ /* 0x000fe400078ef87e */
[----:B------:R-:W-:Y:S01]  /*7140*/  LOP3.LUT R28, R28, 0xff0000, R35, 0xf8, !PT ;  /* 0x00ff00001c1c7812 */ /* 0x000fe200078ef823 */
[----:B------:R-:W-:Y:S01]  /*7150*/  IMAD.U32 R35, R130, 0x10000, RZ ;  /* 0x0001000082237824 */ /* 0x000fe200078e00ff */
[----:B------:R-:W-:Y:S02]  /*7160*/  LOP3.LUT R16, R16, 0xff, RZ, 0xc0, !PT ;  /* 0x000000ff10107812 */ /* 0x000fe400078ec0ff */
[----:B------:R-:W-:Y:S02]  /*7170*/  LOP3.LUT R69, R46, 0xffff, RZ, 0xc0, !PT ;  /* 0x0000ffff2e457812 */ /* 0x000fe400078ec0ff */
[----:B------:R-:W-:-:S02]  /*7180*/  LOP3.LUT R10, R59, 0xff0000, R10, 0xf8, !PT ;  /* 0x00ff00003b0a7812 */ /* 0x000fc400078ef80a */
[----:B------:R-:W-:Y:S02]  /*7190*/  LOP3.LUT R14, R61, 0xff0000, R14, 0xf8, !PT ;  /* 0x00ff00003d0e7812 */ /* 0x000fe400078ef80e */
[----:B------:R-:W-:Y:S02]  /*71a0*/  LOP3.LUT R34, R34, 0xff0000, R47, 0xf8, !PT ;  /* 0x00ff000022227812 */ /* 0x000fe400078ef82f */
[----:B------:R-:W-:Y:S02]  /*71b0*/  LOP3.LUT R18, R23, R18, RZ, 0xfc, !PT ;  /* 0x0000001217127212 */ /* 0x000fe400078efcff */
[----:B------:R-:W-:Y:S02]  /*71c0*/  LOP3.LUT R91, R54, 0xffff, RZ, 0xc0, !PT ;  /* 0x0000ffff365b7812 */ /* 0x000fe400078ec0ff */
[----:B------:R-:W-:Y:S01]  /*71d0*/  LOP3.LUT R23, R26, R11, RZ, 0xfc, !PT ;  /* 0x0000000b1a177212 */ /* 0x000fe200078efcff */
[----:B------:R-:W-:Y:S01]  /*71e0*/  IMAD.SHL.U32 R11, R94, 0x1000000, RZ ;  /* 0x010000005e0b7824 */ /* 0x000fe200078e00ff */
[----:B------:R-:W-:-:S02]  /*71f0*/  LOP3.LUT R154, R111, 0xffff, RZ, 0xc0, !PT ;  /* 0x0000ffff6f9a7812 */ /* 0x000fc400078ec0ff */
[----:B------:R-:W-:Y:S02]  /*7200*/  LOP3.LUT R31, R4, R31, RZ, 0xfc, !PT ;  /* 0x0000001f041f7212 */ /* 0x000fe400078efcff */
[----:B------:R-:W-:Y:S02]  /*7210*/  LOP3.LUT R8, R8, R37, RZ, 0xfc, !PT ;  /* 0x0000002508087212 */ /* 0x000fe400078efcff */
[----:B------:R-:W-:Y:S02]  /*7220*/  LOP3.LUT R137, R137, 0xffff, RZ, 0xc0, !PT ;  /* 0x0000ffff89897812 */ /* 0x000fe400078ec0ff */
[----:B------:R-:W-:Y:S02]  /*7230*/  LOP3.LUT R175, R175, 0xffff, RZ, 0xc0, !PT ;  /* 0x0000ffffafaf7812 */ /* 0x000fe400078ec0ff */
[----:B------:R-:W-:Y:S01]  /*7240*/  LOP3.LUT R32, R32, 0xff0000, R41, 0xf8, !PT ;  /* 0x00ff000020207812 */ /* 0x000fe200078ef829 */
[----:B------:R-:W-:Y:S01]  /*7250*/  IMAD.U32 R41, R112, 0x10000, RZ ;  /* 0x0001000070297824 */ /* 0x000fe200078e00ff */
[----:B------:R-:W-:Y:S01]  /*7260*/  LOP3.LUT R22, R95, 0xff0000, R22, 0xf8, !PT ;  /* 0x00ff00005f167812 */ /* 0x000fe200078ef816 */
[----:B------:R-:W-:Y:S01]  /*7270*/  IMAD.SHL.U32 R4, R137, 0x1000000, RZ ;  /* 0x0100000089047824 */ /* 0x000fe200078e00ff */
[----:B------:R-:W-:-:S02]  /*7280*/  LOP3.LUT R106, R25, R106, RZ, 0xfc, !PT ;  /* 0x0000006a196a7212 */ /* 0x000fc400078efcff */
[----:B------:R-:W-:Y:S02]  /*7290*/  LOP3.LUT R86, R86, 0xffff, RZ, 0xc0, !PT ;  /* 0x0000ffff56567812 */ /* 0x000fe400078ec0ff */
[C---:B------:R-:W-:Y:S02]  /*72a0*/  F2FP.SATFINITE.E4M3.F32.PACK_AB_MERGE_C R178, R215.reuse, R178, RZ ;  /* 0x000000b2d7b2723e */ /* 0x040fe400048070ff */
[----:B------:R-:W-:Y:S02]  /*72b0*/  F2FP.SATFINITE.E4M3.F32.PACK_AB_MERGE_C R177, R215, R177, RZ ;  /* 0x000000b1d7b1723e */ /* 0x000fe400048070ff */
[----:B------:R-:W-:Y:S01]  /*72c0*/  PRMT R69, R69, 0x7604, R16 ;  /* 0x0000760445457816 */ /* 0x000fe20000000010 */
[----:B------:R-:W-:Y:S01]  /*72d0*/  IMAD.U32 R16, R109, 0x10000, RZ ;  /* 0x000100006d107824 */ /* 0x000fe200078e00ff */
[----:B------:R-:W-:Y:S01]  /*72e0*/  LOP3.LUT R10, R10, R39, RZ, 0xfc, !PT ;  /* 0x000000270a0a7212 */ /* 0x000fe200078efcff */
[----:B------:R-:W-:Y:S01]  /*72f0*/  IMAD.U32 R178, R178, 0x10000, RZ ;  /* 0x00010000b2b27824 */ /* 0x000fe200078e00ff */
[----:B------:R-:W-:Y:S01]  /*7300*/  LOP3.LUT R33, R14, R33, RZ, 0xfc, !PT ;  /* 0x000000210e217212 */ /* 0x000fe200078efcff */
[----:B------:R-:W-:Y:S01]  /*7310*/  IMAD.SHL.U32 R14, R175, 0x1000000, RZ ;  /* 0x01000000af0e7824 */ /* 0x000fe200078e00ff */
[----:B------:R-:W-:-:S02]  /*7320*/  LOP3.LUT R107, R107, 0xffff, RZ, 0xc0, !PT ;  /* 0x0000ffff6b6b7812 */ /* 0x000fc400078ec0ff */
[----:B------:R-:W-:Y:S01]  /*7330*/  LOP3.LUT R25, R34, R13, RZ, 0xfc, !PT ;  /* 0x0000000d22197212 */ /* 0x000fe200078efcff */
[----:B------:R-:W-:Y:S01]  /*7340*/  IMAD.SHL.U32 R13, R3, 0x4, RZ ;  /* 0x00000004030d7824 */ /* 0x000fe200078e00ff */
[----:B------:R-:W-:Y:S01]  /*7350*/  PRMT R36, R91, 0x7604, R36 ;  /* 0x000076045b247816 */ /* 0x000fe20000000024 */
[----:B------:R-:W-:Y:S01]  /*7360*/  IMAD.SHL.U32 R107, R107, 0x1000000, RZ ;  /* 0x010000006b6b7824 */ /* 0x000fe200078e00ff */
[----:B------:R-:W-:Y:S02]  /*7370*/  LOP3.LUT R30, R30, 0xff0000, R35, 0xf8, !PT ;  /* 0x00ff00001e1e7812 */ /* 0x000fe400078ef823 */
[----:B------:R-:W-:Y:S02]  /*7380*/  PRMT R55, R154, 0x7604, R55 ;  /* 0x000076049a377816 */ /* 0x000fe40000000037 */
[----:B------:R-:W-:Y:S02]  /*7390*/  SEL R35, R8, R31, P3 ;  /* 0x0000001f08237207 */ /* 0x000fe40001800000 */
[----:B------:R-:W-:Y:S01]  /*73a0*/  LOP3.LUT R32, R32, R11, RZ, 0xfc, !PT ;  /* 0x0000000b20207212 */ /* 0x000fe200078efcff */
[----:B------:R-:W-:Y:S01]  /*73b0*/  IMAD.SHL.U32 R11, R86, 0x1000000, RZ ;  /* 0x01000000560b7824 */ /* 0x000fe200078e00ff */
[----:B------:R-:W-:-:S02]  /*73c0*/  LOP3.LUT R43, R22, R43, RZ, 0xfc, !PT ;  /* 0x0000002b162b7212 */ /* 0x000fc400078efcff */
[----:B------:R-:W-:Y:S02]  /*73d0*/  SEL R8, R31, R8, P3 ;  /* 0x000000081f087207 */ /* 0x000fe40001800000 */
[----:B------:R-:W-:Y:S02]  /*73e0*/  LOP3.LUT R65, R65, 0xff0000, R138, 0xf8, !PT ;  /* 0x00ff000041417812 */ /* 0x000fe400078ef88a */
[----:B------:R-:W-:Y:S02]  /*73f0*/  LOP3.LUT R29, R29, 0xff0000, R176, 0xf8, !PT ;  /* 0x00ff00001d1d7812 */ /* 0x000fe400078ef8b0 */
[----:B------:R-:W-:Y:S01]  /*7400*/  LOP3.LUT R5, R24, 0xff0000, R5, 0xf8, !PT ;  /* 0x00ff000018057812 */ /* 0x000fe200078ef805 */
[----:B------:R-:W-:Y:S01]  /*7410*/  IMAD.MOV.U32 R24, RZ, RZ, 0x2130 ;  /* 0x00002130ff187424 */ /* 0x000fe200078e00ff */
[----:B------:R-:W-:Y:S02]  /*7420*/  LOP3.LUT R177, R177, 0xffff, RZ, 0xc0, !PT ;  /* 0x0000ffffb1b17812 */ /* 0x000fe400078ec0ff */
[----:B------:R-:W-:-:S02]  /*7430*/  SEL R31, R33, R10, P3 ;  /* 0x0000000a211f7207 */ /* 0x000fc40001800000 */
[----:B------:R-:W-:Y:S01]  /*7440*/  SEL R22, R10, R33, P3 ;  /* 0x000000210a167207 */ /* 0x000fe20001800000 */
[----:B------:R-:W-:Y:S01]  /*7450*/  IMAD.MOV.U32 R10, RZ, RZ, 0x3021 ;  /* 0x00003021ff0a7424 */ /* 0x000fe200078e00ff */
[----:B------:R-:W-:Y:S02]  /*7460*/  LOP3.LUT R36, R36, 0xff0000, R41, 0xf8, !PT ;  /* 0x00ff000024247812 */ /* 0x000fe400078ef829 */
[----:B------:R-:W-:Y:S02]  /*7470*/  LOP3.LUT R16, R55, 0xff0000, R16, 0xf8, !PT ;  /* 0x00ff000037107812 */ /* 0x000fe400078ef810 */
[----:B------:R-:W-:Y:S02]  /*7480*/  LOP3.LUT R13, R13, 0xc, RZ, 0xc0, !PT ;  /* 0x0000000c0d0d7812 */ /* 0x000fe400078ec0ff */
[----:B------:R-:W-:Y:S02]  /*7490*/  F2FP.SATFINITE.E4M3.F32.PACK_AB_MERGE_C R102, R215, R102, RZ ;  /* 0x00000066d766723e */ /* 0x000fe400048070ff */
[----:B------:R-:W-:Y:S01]  /*74a0*/  LOP3.LUT R65, R65, R4, RZ, 0xfc, !PT ;  /* 0x0000000441417212 */ /* 0x000fe200078efcff */
[----:B------:R-:W-:Y:S01]  /*74b0*/  IMAD.SHL.U32 R4, R177, 0x1000000, RZ ;  /* 0x01000000b1047824 */ /* 0x000fe200078e00ff */
[----:B------:R-:W-:-:S02]  /*74c0*/  LOP3.LUT R14, R29, R14, RZ, 0xfc, !PT ;  /* 0x0000000e1d0e7212 */ /* 0x000fc400078efcff */
[----:B------:R-:W-:Y:S02]  /*74d0*/  LOP3.LUT R29, R36, R11, RZ, 0xfc, !PT ;  /* 0x0000000b241d7212 */ /* 0x000fe400078efcff */
[----:B------:R-:W-:Y:S02]  /*74e0*/  LOP3.LUT R167, R167, 0xff0000, R178, 0xf8, !PT ;  /* 0x00ff0000a7a77812 */ /* 0x000fe400078ef8b2 */
[----:B------:R-:W-:Y:S02]  /*74f0*/  LOP3.LUT R16, R16, R107, RZ, 0xfc, !PT ;  /* 0x0000006b10107212 */ /* 0x000fe400078efcff */
[-C--:B------:R-:W-:Y:S02]  /*7500*/  SHF.R.U32.HI R10, RZ, R13.reuse, R10 ;  /* 0x0000000dff0a7219 */ /* 0x080fe4000001160a */
[----:B------:R-:W-:Y:S02]  /*7510*/  SHF.R.U32.HI R11, RZ, R13, R24 ;  /* 0x0000000dff0b7219 */ /* 0x000fe40000011618 */
[----:B------:R-:W-:-:S02]  /*7520*/  LOP3.LUT R102, R102, 0xffff, RZ, 0xc0, !PT ;  /* 0x0000ffff66667812 */ /* 0x000fc400078ec0ff */
[C---:B------:R-:W-:Y:S02]  /*7530*/  F2FP.SATFINITE.E4M3.F32.PACK_AB_MERGE_C R72, R215.reuse, R72, RZ ;  /* 0x00000048d748723e */ /* 0x040fe400048070ff */
[C---:B------:R-:W-:Y:S01]  /*7540*/  F2FP.SATFINITE.E4M3.F32.PACK_AB_MERGE_C R90, R215.reuse, R90, RZ ;  /* 0x0000005ad75a723e */ /* 0x040fe200048070ff */
[----:B------:R-:W-:Y:S01]  /*7550*/  IMAD.SHL.U32 R102, R102, 0x1000000, RZ ;  /* 0x0100000066667824 */ /* 0x000fe200078e00ff */
[C---:B------:R-:W-:Y:S02]  /*7560*/  F2FP.SATFINITE.E4M3.F32.PACK_AB_MERGE_C R52, R215.reuse, R52, RZ ;  /* 0x00000034d734723e */ /* 0x040fe400048070ff */
[C---:B------:R-:W-:Y:S02]  /*7570*/  F2FP.SATFINITE.E4M3.F32.PACK_AB_MERGE_C R143, R215.reuse, R143, RZ ;  /* 0x0000008fd78f723e */ /* 0x040fe400048070ff */
[C---:B------:R-:W-:Y:S02]  /*7580*/  F2FP.SATFINITE.E4M3.F32.PACK_AB_MERGE_C R148, R215.reuse, R148, RZ ;  /* 0x00000094d794723e */ /* 0x040fe400048070ff */
[----:B------:R-:W-:-:S02]  /*7590*/  F2FP.SATFINITE.E4M3.F32.PACK_AB_MERGE_C R78, R215, R78, RZ ;  /* 0x0000004ed74e723e */ /* 0x000fc400048070ff */
[----:B------:R-:W-:Y:S02]  /*75a0*/  F2FP.SATFINITE.E4M3.F32.PACK_AB_MERGE_C R80, R215, R80, RZ ;  /* 0x00000050d750723e */ /* 0x000fe400048070ff */
[----:B------:R-:W-:Y:S01]  /*75b0*/  LOP3.LUT R167, R167, R4, RZ, 0xfc, !PT ;  /* 0x00000004a7a77212 */ /* 0x000fe200078efcff */
[----:B------:R-:W-:Y:S01]  /*75c0*/  IMAD.U32 R78, R78, 0x10000, RZ ;  /* 0x000100004e4e7824 */ /* 0x000fe200078e00ff */
[----:B------:R-:W-:Y:S02]  /*75d0*/  SEL R33, R123, R16, P3 ;  /* 0x000000107b217207 */ /* 0x000fe40001800000 */
[----:B------:R-:W-:Y:S02]  /*75e0*/  LOP3.LUT R10, R10, 0xf, RZ, 0xc0, !PT ;  /* 0x0000000f0a0a7812 */ /* 0x000fe400078ec0ff */
[----:B------:R-:W-:Y:S02]  /*75f0*/  LOP3.LUT R11, R11, 0xf, RZ, 0xc0, !PT ;  /* 0x0000000f0b0b7812 */ /* 0x000fe400078ec0ff */
[C---:B------:R-:W-:Y:S01]  /*7600*/  F2FP.SATFINITE.E4M3.F32.PACK_AB_MERGE_C R20, R215.reuse, R20, RZ ;  /* 0x00000014d714723e */ /* 0x040fe200048070ff */
[----:B------:R-:W-:Y:S01]  /*7610*/  SHFL.IDX PT, R35, R35, R10, 0x1c1f ;  /* 0x001c1f0a23237589 */ /* 0x000fe200000e0000 */
[----:B------:R-:W-:-:S02]  /*7620*/  F2FP.SATFINITE.E4M3.F32.PACK_AB_MERGE_C R64, R215, R64, RZ ;  /* 0x00000040d740723e */ /* 0x000fc400048070ff */
[C---:B------:R-:W-:Y:S01]  /*7630*/  F2FP.SATFINITE.E4M3.F32.PACK_AB_MERGE_C R110, R215.reuse, R110, RZ ;  /* 0x0000006ed76e723e */ /* 0x040fe200048070ff */
[----:B------:R-:W-:Y:S01]  /*7640*/  SHFL.IDX PT, R31, R31, R10, 0x1c1f ;  /* 0x001c1f0a1f1f7589 */ /* 0x000fe200000e0000 */
[C---:B------:R-:W-:Y:S02]  /*7650*/  F2FP.SATFINITE.E4M3.F32.PACK_AB_MERGE_C R45, R215.reuse, R45, RZ ;  /* 0x0000002dd72d723e */ /* 0x040fe400048070ff */
[----:B------:R-:W-:Y:S01]  /*7660*/  SEL R16, R16, R123, P3 ;  /* 0x0000007b10107207 */ /* 0x000fe20001800000 */
[----:B------:R-:W-:Y:S01]  /*7670*/  IMAD.U32 R47, R110, 0x10000, RZ ;  /* 0x000100006e2f7824 */ /* 0x000fe200078e00ff */
[----:B------:R-:W-:Y:S01]  /*7680*/  LOP3.LUT R72, R72, 0xffff, RZ, 0xc0, !PT ;  /* 0x0000ffff48487812 */ /* 0x000fe200078ec0ff */
[----:B------:R-:W-:Y:S01]  /*7690*/  SHFL.IDX PT, R22, R22, R11, 0x1c1f ;  /* 0x001c1f0b16167589 */ /* 0x000fe200000e0000 */
[----:B------:R-:W-:Y:S02]  /*76a0*/  LOP3.LUT R38, R38, 0xff, RZ, 0xc0, !PT ;  /* 0x000000ff26267812 */ /* 0x000fe400078ec0ff */
[----:B------:R-:W-:Y:S01]  /*76b0*/  LOP3.LUT R93, R52, 0xffff, RZ, 0xc0, !PT ;  /* 0x0000ffff345d7812 */ /* 0x000fe200078ec0ff */
[----:B------:R-:W-:Y:S01]  /*76c0*/  IMAD.SHL.U32 R72, R72, 0x1000000, RZ ;  /* 0x0100000048487824 */ /* 0x000fe200078e00ff */
[----:B------:R-:W-:Y:S01]  /*76d0*/  LOP3.LUT R90, R90, 0xffff, RZ, 0xc0, !PT ;  /* 0x0000ffff5a5a7812 */ /* 0x000fe200078ec0ff */
[----:B------:R-:W-:Y:S01]  /*76e0*/  SHFL.IDX PT, R33, R33, R10, 0x1c1f ;  /* 0x001c1f0a21217589 */ /* 0x000fe200000e0000 */
[----:B------:R-:W-:-:S02]  /*76f0*/  F2FP.SATFINITE.E4M3.F32.PACK_AB_MERGE_C R27, R215, R27, RZ ;  /* 0x0000001bd71b723e */ /* 0x000fc400048070ff */
[----:B------:R-:W-:Y:S01]  /*7700*/  LOP3.LUT R67, R143, 0xff, RZ, 0xc0, !PT ;  /* 0x000000ff8f437812 */ /* 0x000fe200078ec0ff */
[----:B------:R-:W-:Y:S01]  /*7710*/  SHFL.IDX PT, R16, R16, R11, 0x1c1f ;  /* 0x001c1f0b10107589 */ /* 0x000fe200000e0000 */
[----:B------:R-:W-:Y:S02]  /*7720*/  LOP3.LUT R148, R148, 0xffff, RZ, 0xc0, !PT ;  /* 0x0000ffff94947812 */ /* 0x000fe400078ec0ff */
[----:B------:R-:W-:Y:S02]  /*7730*/  LOP3.LUT R80, R80, 0xffff, RZ, 0xc0, !PT ;  /* 0x0000ffff50507812 */ /* 0x000fe400078ec0ff */
[----:B------:R-:W-:Y:S02]  /*7740*/  SEL R39, R14, R167, P3 ;  /* 0x000000a70e277207 */ /* 0x000fe40001800000 */
[----:B------:R-:W-:Y:S01]  /*7750*/  SEL R34, R167, R14, P3 ;  /* 0x0000000ea7227207 */ /* 0x000fe20001800000 */
[----:B------:R-:W-:Y:S01]  /*7760*/  IMAD.SHL.U32 R80, R80, 0x1000000, RZ ;  /* 0x0100000050507824 */ /* 0x000fe200078e00ff */
[C---:B------:R-:W-:Y:S01]  /*7770*/  F2FP.SATFINITE.E4M3.F32.PACK_AB_MERGE_C R145, R215.reuse, R145, RZ ;  /* 0x00000091d791723e */ /* 0x040fe200048070ff */
[----:B------:R1:W2:Y:S01]  /*7780*/  SHFL.IDX PT, R14, R8, R11, 0x1c1f ;  /* 0x001c1f0b080e7589 */ /* 0x0002a200000e0000 */
[----:B------:R-:W-:-:S02]  /*7790*/  F2FP.SATFINITE.E4M3.F32.PACK_AB_MERGE_C R151, R215, R151, RZ ;  /* 0x00000097d797723e */ /* 0x000fc400048070ff */
[C---:B------:R-:W-:Y:S01]  /*77a0*/  F2FP.SATFINITE.E4M3.F32.PACK_AB_MERGE_C R159, R215.reuse, R159, RZ ;  /* 0x0000009fd79f723e */ /* 0x040fe200048070ff */
[----:B------:R-:W-:Y:S01]  /*77b0*/  SHFL.IDX PT, R39, R39, R10, 0x1c1f ;  /* 0x001c1f0a27277589 */ /* 0x000fe200000e0000 */
[C---:B------:R-:W-:Y:S02]  /*77c0*/  F2FP.SATFINITE.E4M3.F32.PACK_AB_MERGE_C R161, R215.reuse, R161, RZ ;  /* 0x000000a1d7a1723e */ /* 0x040fe400048070ff */
[C---:B------:R-:W-:Y:S02]  /*77d0*/  F2FP.SATFINITE.E4M3.F32.PACK_AB_MERGE_C R128, R215.reuse, R128, RZ ;  /* 0x00000080d780723e */ /* 0x040fe400048070ff */
[C---:B------:R-:W-:Y:S01]  /*77e0*/  F2FP.SATFINITE.E4M3.F32.PACK_AB_MERGE_C R108, R215.reuse, R108, RZ ;  /* 0x0000006cd76c723e */ /* 0x040fe200048070ff */
[----:B-1----:R-:W-:Y:S01]  /*77f0*/  IMAD.MOV.U32 R8, RZ, RZ, 0x1054 ;  /* 0x00001054ff087424 */ /* 0x002fe200078e00ff */
[----:B------:R-:W-:Y:S01]  /*7800*/  F2FP.SATFINITE.E4M3.F32.PACK_AB_MERGE_C R88, R215, R88, RZ ;  /* 0x00000058d758723e */ /* 0x000fe200048070ff */
[----:B------:R-:W-:Y:S01]  /*7810*/  IMAD.U32 R128, R128, 0x10000, RZ ;  /* 0x0001000080807824 */ /* 0x000fe200078e00ff */
[----:B------:R-:W-:-:S02]  /*7820*/  LOP3.LUT R20, R20, 0xff, RZ, 0xc0, !PT ;  /* 0x000000ff14147812 */ /* 0x000fc400078ec0ff */
[----:B------:R-:W-:Y:S02]  /*7830*/  LOP3.LUT R87, R64, 0xffff, RZ, 0xc0, !PT ;  /* 0x0000ffff40577812 */ /* 0x000fe400078ec0ff */
[----:B------:R-:W-:Y:S02]  /*7840*/  LOP3.LUT R45, R45, 0xffff, RZ, 0xc0, !PT ;  /* 0x0000ffff2d2d7812 */ /* 0x000fe400078ec0ff */
[C---:B------:R-:W-:Y:S02]  /*7850*/  F2FP.SATFINITE.E4M3.F32.PACK_AB_MERGE_C R174, R215.reuse, R174, RZ ;  /* 0x000000aed7ae723e */ /* 0x040fe400048070ff */
[----:B------:R-:W-:Y:S01]  /*7860*/  F2FP.SATFINITE.E4M3.F32.PACK_AB_MERGE_C R173, R215, R173, RZ ;  /* 0x000000add7ad723e */ /* 0x000fe200048070ff */
[----:B------:R-:W-:Y:S01]  /*7870*/  IMAD.SHL.U32 R45, R45, 0x1000000, RZ ;  /* 0x010000002d2d7824 */ /* 0x000fe200078e00ff */
[C---:B------:R-:W-:Y:S01]  /*7880*/  F2FP.SATFINITE.E4M3.F32.PACK_AB_MERGE_C R157, R215.reuse, R157, RZ ;  /* 0x0000009dd79d723e */ /* 0x040fe200048070ff */
[----:B------:R-:W-:Y:S01]  /*7890*/  IMAD.U32 R174, R174, 0x10000, RZ ;  /* 0x00010000aeae7824 */ /* 0x000fe200078e00ff */
[----:B------:R-:W-:-:S02]  /*78a0*/  F2FP.SATFINITE.E4M3.F32.PACK_AB_MERGE_C R163, R215, R163, RZ ;  /* 0x000000a3d7a3723e */ /* 0x000fc400048070ff */
[C---:B------:R-:W-:Y:S02]  /*78b0*/  F2FP.SATFINITE.E4M3.F32.PACK_AB_MERGE_C R165, R215.reuse, R165, RZ ;  /* 0x000000a5d7a5723e */ /* 0x040fe400048070ff */
[----:B------:R-:W-:Y:S01]  /*78c0*/  F2FP.SATFINITE.E4M3.F32.PACK_AB_MERGE_C R134, R215, R134, RZ ;  /* 0x00000086d786723e */ /* 0x000fe200048070ff */
[----:B------:R-:W-:Y:S01]  /*78d0*/  IMAD.U32 R163, R163, 0x10000, RZ ;  /* 0x00010000a3a37824 */ /* 0x000fe200078e00ff */
[C---:B------:R-:W-:Y:S02]  /*78e0*/  F2FP.SATFINITE.E4M3.F32.PACK_AB_MERGE_C R104, R215.reuse, R104, RZ ;  /* 0x00000068d768723e */ /* 0x040fe400048070ff */
[C---:B------:R-:W-:Y:S01]  /*78f0*/  F2FP.SATFINITE.E4M3.F32.PACK_AB_MERGE_C R124, R215.reuse, R124, RZ ;  /* 0x0000007cd77c723e */ /* 0x040fe200048070ff */
[----:B------:R-:W-:Y:S01]  /*7900*/  IMAD.U32 R134, R134, 0x10000, RZ ;  /* 0x0001000086867824 */ /* 0x000fe200078e00ff */
[----:B------:R-:W-:Y:S02]  /*7910*/  F2FP.SATFINITE.E4M3.F32.PACK_AB_MERGE_C R98, R215, R98, RZ ;  /* 0x00000062d762723e */ /* 0x000fe400048070ff */
[----:B------:R-:W-:Y:S01]  /*7920*/  PRMT R38, R93, 0x7604, R38 ;  /* 0x000076045d267816 */ /* 0x000fe20000000026 */
[----:B------:R-:W-:Y:S01]  /*7930*/  IMAD.U32 R124, R124, 0x10000, RZ ;  /* 0x000100007c7c7824 */ /* 0x000fe200078e00ff */
[----:B------:R-:W-:Y:S01]  /*7940*/  LOP3.LUT R102, R5, R102, RZ, 0xfc, !PT ;  /* 0x0000006605667212 */ /* 0x000fe200078efcff */
[----:B------:R-:W-:Y:S01]  /*7950*/  IMAD.SHL.U32 R5, R90, 0x1000000, RZ ;  /* 0x010000005a057824 */ /* 0x000fe200078e00ff */
[----:B------:R-:W-:-:S02]  /*7960*/  F2FP.SATFINITE.E4M3.F32.PACK_AB_MERGE_C R132, R215, R132, RZ ;  /* 0x00000084d784723e */ /* 0x000fc400048070ff */
[----:B------:R-:W-:Y:S02]  /*7970*/  F2FP.SATFINITE.E4M3.F32.PACK_AB_MERGE_C R96, R215, R96, RZ ;  /* 0x00000060d760723e */ /* 0x000fe400048070ff */
[----:B------:R-:W-:Y:S01]  /*7980*/  PRMT R67, R148, 0x7604, R67 ;  /* 0x0000760494437816 */ /* 0x000fe20000000043 */
[----:B------:R-:W-:Y:S01]  /*7990*/  IMAD.U32 R132, R132, 0x10000, RZ ;  /* 0x0001000084847824 */ /* 0x000fe200078e00ff */
[----:B------:R-:W-:Y:S02]  /*79a0*/  LOP3.LUT R27, R27, 0xff, RZ, 0xc0, !PT ;  /* 0x000000ff1b1b7812 */ /* 0x000fe400078ec0ff */
[----:B------:R-:W-:Y:S02]  /*79b0*/  LOP3.LUT R151, R151, 0xff, RZ, 0xc0, !PT ;  /* 0x000000ff97977812 */ /* 0x000fe400078ec0ff */
[----:B------:R-:W-:Y:S02]  /*79c0*/  LOP3.LUT R148, R153, 0xffff, RZ, 0xc0, !PT ;  /* 0x0000ffff99947812 */ /* 0x000fe400078ec0ff */
[----:B------:R-:W-:-:S02]  /*79d0*/  LOP3.LUT R159, R159, 0xff, RZ, 0xc0, !PT ;  /* 0x000000ff9f9f7812 */ /* 0x000fc400078ec0ff */
[----:B------:R-:W-:Y:S02]  /*79e0*/  LOP3.LUT R154, R161, 0xffff, RZ, 0xc0, !PT ;  /* 0x0000ffffa19a7812 */ /* 0x000fe400078ec0ff */
[----:B------:R-:W-:Y:S01]  /*79f0*/  PRMT R87, R87, 0x7604, R20 ;  /* 0x0000760457577816 */ /* 0x000fe20000000014 */
[----:B------:R-:W-:Y:S01]  /*7a00*/  IMAD.U32 R20, R147, 0x10000, RZ ;  /* 0x0001000093147824 */ /* 0x000fe200078e00ff */
[----:B------:R-:W-:Y:S02]  /*7a10*/  LOP3.LUT R145, R145, 0xffff, RZ, 0xc0, !PT ;  /* 0x0000ffff91917812 */ /* 0x000fe400078ec0ff */
[----:B------:R-:W-:Y:S02]  /*7a20*/  LOP3.LUT R108, R108, 0xffff, RZ, 0xc0, !PT ;  /* 0x0000ffff6c6c7812 */ /* 0x000fe400078ec0ff */
[----:B------:R-:W-:Y:S01]  /*7a30*/  LOP3.LUT R88, R88, 0xffff, RZ, 0xc0, !PT ;  /* 0x0000ffff58587812 */ /* 0x000fe200078ec0ff */
[----:B------:R-:W-:Y:S01]  /*7a40*/  IMAD.SHL.U32 R145, R145, 0x1000000, RZ ;  /* 0x0100000091917824 */ /* 0x000fe200078e00ff */
[----:B------:R-:W-:Y:S01]  /*7a50*/  LOP3.LUT R7, R7, 0xff0000, R78, 0xf8, !PT ;  /* 0x00ff000007077812 */ /* 0x000fe200078ef84e */
[----:B------:R-:W-:Y:S01]  /*7a60*/  IMAD.SHL.U32 R108, R108, 0x1000000, RZ ;  /* 0x010000006c6c7824 */ /* 0x000fe200078e00ff */
[----:B------:R-:W-:-:S02]  /*7a70*/  LOP3.LUT R173, R173, 0xffff, RZ, 0xc0, !PT ;  /* 0x0000ffffadad7812 */ /* 0x000fc400078ec0ff */
[----:B------:R-:W-:Y:S02]  /*7a80*/  LOP3.LUT R38, R38, 0xff0000, R47, 0xf8, !PT ;  /* 0x00ff000026267812 */ /* 0x000fe400078ef82f */
[----:B------:R-:W-:Y:S01]  /*7a90*/  LOP3.LUT R157, R157, 0xffff, RZ, 0xc0, !PT ;  /* 0x0000ffff9d9d7812 */ /* 0x000fe200078ec0ff */
[----:B------:R-:W-:Y:S01]  /*7aa0*/  IMAD.SHL.U32 R4, R173, 0x1000000, RZ ;  /* 0x01000000ad047824 */ /* 0x000fe200078e00ff */
[----:B------:R-:W-:Y:S02]  /*7ab0*/  LOP3.LUT R165, R165, 0xffff, RZ, 0xc0, !PT ;  /* 0x0000ffffa5a57812 */ /* 0x000fe400078ec0ff */
[----:B------:R-:W-:Y:S01]  /*7ac0*/  LOP3.LUT R104, R104, 0xffff, RZ, 0xc0, !PT ;  /* 0x0000ffff68687812 */ /* 0x000fe200078ec0ff */
[----:B------:R-:W-:Y:S01]  /*7ad0*/  IMAD.SHL.U32 R157, R157, 0x1000000, RZ ;  /* 0x010000009d9d7824 */ /* 0x000fe200078e00ff */
[----:B------:R-:W-:Y:S01]  /*7ae0*/  LOP3.LUT R98, R98, 0xffff, RZ, 0xc0, !PT ;  /* 0x0000ffff62627812 */ /* 0x000fe200078ec0ff */
[----:B------:R-:W-:Y:S01]  /*7af0*/  IMAD.SHL.U32 R165, R165, 0x1000000, RZ ;  /* 0x01000000a5a57824 */ /* 0x000fe200078e00ff */
[----:B------:R-:W-:Y:S01]  /*7b00*/  PRMT R27, R156, 0x7604, R27 ;  /* 0x000076049c1b7816 */ /* 0x000fe2000000001b */
[----:B------:R-:W-:Y:S01]  /*7b10*/  IMAD.SHL.U32 R104, R104, 0x1000000, RZ ;  /* 0x0100000068687824 */ /* 0x000fe200078e00ff */
[----:B------:R-:W-:Y:S01]  /*7b20*/  LOP3.LUT R19, R19, R72, RZ, 0xfc, !PT ;  /* 0x0000004813137212 */ /* 0x000fe200078efcff */
[----:B------:R-:W-:Y:S01]  /*7b30*/  IMAD.SHL.U32 R98, R98, 0x1000000, RZ ;  /* 0x0100000062627824 */ /* 0x000fe200078e00ff */
[----:B------:R-:W-:-:S02]  /*7b40*/  LOP3.LUT R96, R96, 0xffff, RZ, 0xc0, !PT ;  /* 0x0000ffff60607812 */ /* 0x000fc400078ec0ff */
[----:B------:R-:W-:Y:S02]  /*7b50*/  PRMT R148, R148, 0x7604, R151 ;  /* 0x0000760494947816 */ /* 0x000fe40000000097 */
[----:B------:R-:W-:Y:S01]  /*7b60*/  PRMT R154, R154, 0x7604, R159 ;  /* 0x000076049a9a7816 */ /* 0x000fe2000000009f */
[----:B------:R-:W-:Y:S01]  /*7b70*/  IMAD.SHL.U32 R96, R96, 0x1000000, RZ ;  /* 0x0100000060607824 */ /* 0x000fe200078e00ff */
[----:B------:R-:W-:Y:S01]  /*7b80*/  LOP3.LUT R28, R28, R5, RZ, 0xfc, !PT ;  /* 0x000000051c1c7212 */ /* 0x000fe200078efcff */
[----:B------:R-:W-:Y:S01]  /*7b90*/  IMAD.SHL.U32 R5, R88, 0x1000000, RZ ;  /* 0x0100000058057824 */ /* 0x000fe200078e00ff */
[----:B------:R-:W-:Y:S02]  /*7ba0*/  LOP3.LUT R7, R7, R80, RZ, 0xfc, !PT ;  /* 0x0000005007077212 */ /* 0x000fe400078efcff */
[----:B------:R-:W-:Y:S02]  /*7bb0*/  LOP3.LUT R20, R67, 0xff0000, R20, 0xf8, !PT ;  /* 0x00ff000043147812 */ /* 0x000fe400078ef814 */
[----:B------:R-:W-:-:S02]  /*7bc0*/  LOP3.LUT R21, R21, 0xff0000, R128, 0xf8, !PT ;  /* 0x00ff000015157812 */ /* 0x000fc400078ef880 */
[----:B------:R-:W-:Y:S02]  /*7bd0*/  LOP3.LUT R38, R38, R45, RZ, 0xfc, !PT ;  /* 0x0000002d26267212 */ /* 0x000fe400078efcff */
[----:B------:R-:W-:Y:S02]  /*7be0*/  LOP3.LUT R27, R27, 0xff0000, R174, 0xf8, !PT ;  /* 0x00ff00001b1b7812 */ /* 0x000fe400078ef8ae */
[----:B------:R-:W-:Y:S02]  /*7bf0*/  SEL R45, R76, R19, P3 ;  /* 0x000000134c2d7207 */ /* 0x000fe40001800000 */
[----:B------:R-:W-:Y:S02]  /*7c00*/  LOP3.LUT R148, R148, 0xff0000, R155, 0xf8, !PT ;  /* 0x00ff000094947812 */ /* 0x000fe400078ef89b */
[----:B------:R-:W-:Y:S02]  /*7c10*/  LOP3.LUT R154, R154, 0xff0000, R163, 0xf8, !PT ;  /* 0x00ff00009a9a7812 */ /* 0x000fe400078ef8a3 */
[----:B------:R-:W-:Y:S01]  /*7c20*/  LOP3.LUT R69, R69, 0xff0000, R134, 0xf8, !PT ;  /* 0x00ff000045457812 */ /* 0x000fe200078ef886 */
[----:B------:R-:W-:Y:S01]  /*7c30*/  SHFL.IDX PT, R45, R45, R10, 0x1c1f ;  /* 0x001c1f0a2d2d7589 */ /* 0x000fe200000e0000 */
[----:B------:R-:W-:-:S02]  /*7c40*/  LOP3.LUT R87, R87, 0xff0000, R124, 0xf8, !PT ;  /* 0x00ff000057577812 */ /* 0x000fc400078ef87c */
[----:B------:R-:W-:Y:S02]  /*7c50*/  SEL R76, R19, R76, P3 ;  /* 0x0000004c134c7207 */ /* 0x000fe40001800000 */
[----:B------:R-:W-:Y:S02]  /*7c60*/  LOP3.LUT R89, R89, 0xff0000, R132, 0xf8, !PT ;  /* 0x00ff000059597812 */ /* 0x000fe400078ef884 */
[----:B------:R-:W-:Y:S02]  /*7c70*/  SEL R19, R84, R7, P3 ;  /* 0x0000000754137207 */ /* 0x000fe40001800000 */
[----:B------:R-:W-:Y:S01]  /*7c80*/  LOP3.LUT R20, R20, R145, RZ, 0xfc, !PT ;  /* 0x0000009114147212 */ /* 0x000fe200078efcff */
[----:B------:R-:W-:Y:S01]  /*7c90*/  SHFL.IDX PT, R76, R76, R11, 0x1c1f ;  /* 0x001c1f0b4c4c7589 */ /* 0x000fe200000e0000 */
[----:B------:R-:W-:Y:S02]  /*7ca0*/  LOP3.LUT R21, R21, R108, RZ, 0xfc, !PT ;  /* 0x0000006c15157212 */ /* 0x000fe400078efcff */
[----:B------:R-:W-:Y:S01]  /*7cb0*/  LOP3.LUT R30, R30, R5, RZ, 0xfc, !PT ;  /* 0x000000051e1e7212 */ /* 0x000fe200078efcff */
[----:B------:R-:W-:Y:S01]  /*7cc0*/  FADD R5, R40, R71 ;  /* 0x0000004728057221 */ /* 0x000fe20000000000 */
[----:B------:R-:W-:Y:S01]  /*7cd0*/  SEL R84, R7, R84, P3 ;  /* 0x0000005407547207 */ /* 0x000fe20001800000 */
[----:B------:R-:W-:Y:S01]  /*7ce0*/  IMAD.MOV.U32 R7, RZ, RZ, 0x3276 ;  /* 0x00003276ff077424 */ /* 0x000fe200078e00ff */
[----:B------:R-:W-:Y:S01]  /*7cf0*/  LOP3.LUT R27, R27, R4, RZ, 0xfc, !PT ;  /* 0x000000041b1b7212 */ /* 0x000fe200078efcff */
[----:B------:R-:W-:Y:S01]  /*7d00*/  SHFL.IDX PT, R19, R19, R10, 0x1c1f ;  /* 0x001c1f0a13137589 */ /* 0x000fe200000e0000 */
[----:B------:R-:W-:Y:S01]  /*7d10*/  LOP3.LUT R148, R148, R157, RZ, 0xfc, !PT ;  /* 0x0000009d94947212 */ /* 0x000fe200078efcff */
[----:B------:R-:W-:Y:S01]  /*7d20*/  FADD R4, R79, R152 ;  /* 0x000000984f047221 */ /* 0x000fe20000000000 */
[----:B------:R-:W-:Y:S01]  /*7d30*/  LOP3.LUT R165, R154, R165, RZ, 0xfc, !PT ;  /* 0x000000a59aa57212 */ /* 0x000fe200078efcff */
[----:B------:R-:W-:Y:S01]  /*7d40*/  SHFL.IDX PT, R84, R84, R11, 0x1c1f ;  /* 0x001c1f0b54547589 */ /* 0x000fe200000e0000 */
[----:B------:R-:W-:-:S02]  /*7d50*/  LOP3.LUT R69, R69, R104, RZ, 0xfc, !PT ;  /* 0x0000006845457212 */ /* 0x000fc400078efcff */
[----:B------:R-:W-:Y:S02]  /*7d60*/  LOP3.LUT R98, R87, R98, RZ, 0xfc, !PT ;  /* 0x0000006257627212 */ /* 0x000fe400078efcff */
[----:B------:R-:W-:Y:S02]  /*7d70*/  LOP3.LUT R89, R89, R96, RZ, 0xfc, !PT ;  /* 0x0000006059597212 */ /* 0x000fe400078efcff */
[----:B------:R-:W-:Y:S02]  /*7d80*/  SEL R37, R20, R65, P3 ;  /* 0x0000004114257207 */ /* 0x000fe40001800000 */
[----:B------:R-:W-:Y:S02]  /*7d90*/  SEL R47, R106, R21, P3 ;  /* 0x000000156a2f7207 */ /* 0x000fe40001800000 */
[----:B------:R-:W-:Y:S02]  /*7da0*/  SEL R53, R29, R30, P3 ;  /* 0x0000001e1d357207 */ /* 0x000fe40001800000 */
[----:B------:R-:W-:Y:S01]  /*7db0*/  SEL R20, R65, R20, P3 ;  /* 0x0000001441147207 */ /* 0x000fe20001800000 */
[----:B------:R-:W-:Y:S01]  /*7dc0*/  SHFL.IDX PT, R37, R37, R10, 0x1c1f ;  /* 0x001c1f0a25257589 */ /* 0x000fe200000e0000 */
[----:B------:R-:W-:-:S02]  /*7dd0*/  SEL R41, R18, R27, P3 ;  /* 0x0000001b12297207 */ /* 0x000fc40001800000 */
[----:B------:R-:W-:Y:S01]  /*7de0*/  SEL R106, R21, R106, P3 ;  /* 0x0000006a156a7207 */ /* 0x000fe20001800000 */
[----:B------:R-:W-:Y:S01]  /*7df0*/  SHFL.IDX PT, R53, R53, R10, 0x1c1f ;  /* 0x001c1f0a35357589 */ /* 0x000fe200000e0000 */
[----:B------:R-:W-:Y:S02]  /*7e00*/  SEL R49, R23, R102, P3 ;  /* 0x0000006617317207 */ /* 0x000fe40001800000 */
[----:B------:R-:W-:Y:S01]  /*7e10*/  SEL R42, R30, R29, P3 ;  /* 0x0000001d1e2a7207 */ /* 0x000fe20001800000 */
[----:B------:R-:W-:Y:S01]  /*7e20*/  SHFL.IDX PT, R20, R20, R11, 0x1c1f ;  /* 0x001c1f0b14147589 */ /* 0x000fe200000e0000 */
[----:B------:R-:W-:Y:S02]  /*7e30*/  SEL R3, R165, R148, P3 ;  /* 0x00000094a5037207 */ /* 0x000fe40001800000 */
[----:B------:R-:W-:Y:S01]  /*7e40*/  SEL R18, R27, R18, P3 ;  /* 0x000000121b127207 */ /* 0x000fe20001800000 */
[----:B------:R-:W1:Y:S01]  /*7e50*/  SHFL.IDX PT, R54, R42, R11, 0x1c1f ;  /* 0x001c1f0b2a367589 */ /* 0x000e6200000e0000 */
[----:B------:R-:W-:-:S02]  /*7e60*/  SEL R21, R98, R69, P3 ;  /* 0x0000004562157207 */ /* 0x000fc40001800000 */
[----:B------:R-:W-:Y:S01]  /*7e70*/  SEL R102, R102, R23, P3 ;  /* 0x0000001766667207 */ /* 0x000fe20001800000 */
[----:B------:R-:W-:Y:S01]  /*7e80*/  SHFL.IDX PT, R47, R47, R10, 0x1c1f ;  /* 0x001c1f0a2f2f7589 */ /* 0x000fe200000e0000 */
[----:B------:R-:W-:Y:S02]  /*7e90*/  SEL R51, R25, R32, P3 ;  /* 0x0000002019337207 */ /* 0x000fe40001800000 */
[----:B------:R-:W-:Y:S01]  /*7ea0*/  SEL R8, R8, 0x5410, P3 ;  /* 0x0000541008087807 */ /* 0x000fe20001800000 */
[----:B------:R-:W3:Y:S01]  /*7eb0*/  SHFL.IDX PT, R106, R106, R11, 0x1c1f ;  /* 0x001c1f0b6a6a7589 */ /* 0x000ee200000e0000 */
[----:B------:R-:W-:Y:S02]  /*7ec0*/  SEL R7, R7, 0x7632, P3 ;  /* 0x0000763207077807 */ /* 0x000fe40001800000 */
[----:B------:R-:W-:Y:S01]  /*7ed0*/  SEL R55, R43, R38, P3 ;  /* 0x000000262b377207 */ /* 0x000fe20001800000 */
[----:B------:R-:W-:Y:S01]  /*7ee0*/  SHFL.IDX PT, R41, R41, R10, 0x1c1f ;  /* 0x001c1f0a29297589 */ /* 0x000fe200000e0000 */
[----:B------:R-:W-:-:S02]  /*7ef0*/  SEL R148, R148, R165, P3 ;  /* 0x000000a594947207 */ /* 0x000fc40001800000 */
[----:B------:R-:W-:Y:S01]  /*7f00*/  SEL R98, R69, R98, P3 ;  /* 0x0000006245627207 */ /* 0x000fe20001800000 */
[----:B------:R-:W4:Y:S01]  /*7f10*/  SHFL.IDX PT, R18, R18, R11, 0x1c1f ;  /* 0x001c1f0b12127589 */ /* 0x000f2200000e0000 */
[----:B------:R-:W-:Y:S02]  /*7f20*/  SEL R23, R28, R89, P3 ;  /* 0x000000591c177207 */ /* 0x000fe40001800000 */
[----:B------:R-:W-:Y:S01]  /*7f30*/  SEL R40, R32, R25, P3 ;  /* 0x0000001920287207 */ /* 0x000fe20001800000 */
[----:B------:R-:W-:Y:S01]  /*7f40*/  SHFL.IDX PT, R49, R49, R10, 0x1c1f ;  /* 0x001c1f0a31317589 */ /* 0x000fe200000e0000 */
[----:B------:R-:W-:Y:S02]  /*7f50*/  SEL R44, R38, R43, P3 ;  /* 0x0000002b262c7207 */ /* 0x000fe40001800000 */
[----:B------:R-:W-:Y:S01]  /*7f60*/  SEL R36, R89, R28, P3 ;  /* 0x0000001c59247207 */ /* 0x000fe20001800000 */
[----:B------:R-:W5:Y:S01]  /*7f70*/  SHFL.IDX PT, R102, R102, R11, 0x1c1f ;  /* 0x001c1f0b66667589 */ /* 0x000f6200000e0000 */
[----:B--2---:R-:W-:-:S02]  /*7f80*/  PRMT R24, R35, R8, R14 ;  /* 0x0000000823187216 */ /* 0x004fc4000000000e */
[-C--:B------:R-:W-:Y:S01]  /*7f90*/  PRMT R25, R35, R7.reuse, R14 ;  /* 0x0000000723197216 */ /* 0x080fe2000000000e */
[----:B------:R-:W-:Y:S01]  /*7fa0*/  SHFL.IDX PT, R51, R51, R10, 0x1c1f ;  /* 0x001c1f0a33337589 */ /* 0x000fe200000e0000 */
[CCC-:B------:R-:W-:Y:S02]  /*7fb0*/  PRMT R26, R31.reuse, R8.reuse, R22.reuse ;  /* 0x000000081f1a7216 */ /* 0x1c0fe40000000016 */
[-C--:B------:R-:W-:Y:S01]  /*7fc0*/  PRMT R27, R31, R7.reuse, R22 ;  /* 0x000000071f1b7216 */ /* 0x080fe20000000016 */
[----:B------:R-:W2:Y:S01]  /*7fd0*/  SHFL.IDX PT, R14, R34, R11, 0x1c1f ;  /* 0x001c1f0b220e7589 */ /* 0x000ea200000e0000 */
[CCC-:B------:R-:W-:Y:S02]  /*7fe0*/  PRMT R28, R33.reuse, R8.reuse, R16.reuse ;  /* 0x00000008211c7216 */ /* 0x1c0fe40000000010 */
[----:B------:R-:W-:Y:S01]  /*7ff0*/  PRMT R29, R33, R7, R16 ;  /* 0x00000007211d7216 */ /* 0x000fe20000000010 */
[----:B------:R-:W2:Y:S01]  /*8000*/  SHFL.IDX PT, R22, R40, R11, 0x1c1f ;  /* 0x001c1f0b28167589 */ /* 0x000ea200000e0000 */
[----:B-1----:R-:W-:-:S02]  /*8010*/  PRMT R52, R53, R8, R54 ;  /* 0x0000000835347216 */ /* 0x002fc40000000036 */
[CCC-:B------:R-:W-:Y:S01]  /*8020*/  PRMT R30, R37.reuse, R8.reuse, R20.reuse ;  /* 0x00000008251e7216 */ /* 0x1c0fe20000000014 */
[----:B------:R-:W-:Y:S01]  /*8030*/  SHFL.IDX PT, R55, R55, R10, 0x1c1f ;  /* 0x001c1f0a37377589 */ /* 0x000fe200000e0000 */
[-C--:B------:R-:W-:Y:S02]  /*8040*/  PRMT R31, R37, R7.reuse, R20 ;  /* 0x00000007251f7216 */ /* 0x080fe40000000014 */
[C-C-:B---3--:R-:W-:Y:S01]  /*8050*/  PRMT R42, R47.reuse, R8, R106.reuse ;  /* 0x000000082f2a7216 */ /* 0x148fe2000000006a */
[----:B------:R-:W1:Y:S01]  /*8060*/  SHFL.IDX PT, R56, R44, R11, 0x1c1f ;  /* 0x001c1f0b2c387589 */ /* 0x000e6200000e0000 */
[-C--:B------:R-:W-:Y:S02]  /*8070*/  PRMT R43, R47, R7.reuse, R106 ;  /* 0x000000072f2b7216 */ /* 0x080fe4000000006a */
[-C--:B------:R-:W-:Y:S01]  /*8080*/  PRMT R53, R53, R7.reuse, R54 ;  /* 0x0000000735357216 */ /* 0x080fe20000000036 */
[----:B------:R-:W-:Y:S01]  /*8090*/  SHFL.IDX PT, R3, R3, R10, 0x1c1f ;  /* 0x001c1f0a03037589 */ /* 0x000fe200000e0000 */
[----:B----4-:R-:W-:-:S02]  /*80a0*/  PRMT R37, R41, R7, R18 ;  /* 0x0000000729257216 */ /* 0x010fc40000000012 */
[-C--:B------:R-:W-:Y:S01]  /*80b0*/  PRMT R38, R45, R8.reuse, R76 ;  /* 0x000000082d267216 */ /* 0x080fe2000000004c */
[----:B------:R-:W3:Y:S01]  /*80c0*/  SHFL.IDX PT, R148, R148, R11, 0x1c1f ;  /* 0x001c1f0b94947589 */ /* 0x000ee200000e0000 */
[CCC-:B-----5:R-:W-:Y:S02]  /*80d0*/  PRMT R46, R49.reuse, R8.reuse, R102.reuse ;  /* 0x00000008312e7216 */ /* 0x1e0fe40000000066 */
[-C--:B------:R-:W-:Y:S01]  /*80e0*/  PRMT R47, R49, R7.reuse, R102 ;  /* 0x00000007312f7216 */ /* 0x080fe20000000066 */
[----:B------:R-:W-:Y:S01]  /*80f0*/  SHFL.IDX PT, R21, R21, R10, 0x1c1f ;  /* 0x001c1f0a15157589 */ /* 0x000fe200000e0000 */
[C-C-:B--2---:R-:W-:Y:S02]  /*8100*/  PRMT R34, R39.reuse, R8, R14.reuse ;  /* 0x0000000827227216 */ /* 0x144fe4000000000e */
[-C--:B------:R-:W-:Y:S01]  /*8110*/  PRMT R35, R39, R7.reuse, R14 ;  /* 0x0000000727237216 */ /* 0x080fe2000000000e */
[----:B------:R-:W2:Y:S01]  /*8120*/  SHFL.IDX PT, R98, R98, R11, 0x1c1f ;  /* 0x001c1f0b62627589 */ /* 0x000ea200000e0000 */
[----:B------:R-:W-:-:S02]  /*8130*/  PRMT R39, R45, R7, R76 ;  /* 0x000000072d277216 */ /* 0x000fc4000000004c */
[-C--:B------:R-:W-:Y:S01]  /*8140*/  PRMT R50, R51, R8.reuse, R22 ;  /* 0x0000000833327216 */ /* 0x080fe20000000016 */
[----:B------:R-:W-:Y:S01]  /*8150*/  SHFL.IDX PT, R23, R23, R10, 0x1c1f ;  /* 0x001c1f0a17177589 */ /* 0x000fe200000e0000 */
[-C--:B------:R-:W-:Y:S02]  /*8160*/  PRMT R40, R19, R8.reuse, R84 ;  /* 0x0000000813287216 */ /* 0x080fe40000000054 */
[-C--:B------:R-:W-:Y:S01]  /*8170*/  PRMT R51, R51, R7.reuse, R22 ;  /* 0x0000000733337216 */ /* 0x080fe20000000016 */
[----:B------:R4:W5:Y:S01]  /*8180*/  SHFL.IDX PT, R16, R36, R11, 0x1c1f ;  /* 0x001c1f0b24107589 */ /* 0x00096200000e0000 */
[CCC-:B-1----:R-:W-:Y:S02]  /*8190*/  PRMT R54, R55.reuse, R8.reuse, R56.reuse ;  /* 0x0000000837367216 */ /* 0x1c2fe40000000038 */
[----:B------:R-:W-:Y:S02]  /*81a0*/  PRMT R55, R55, R7, R56 ;  /* 0x0000000737377216 */ /* 0x000fe40000000038 */
[----:B---3--:R-:W-:-:S02]  /*81b0*/  PRMT R32, R3, R8, R148 ;  /* 0x0000000803207216 */ /* 0x008fc40000000094 */
[-C--:B----4-:R-:W-:Y:S02]  /*81c0*/  PRMT R36, R41, R8.reuse, R18 ;  /* 0x0000000829247216 */ /* 0x090fe40000000012 */
[-C--:B------:R-:W-:Y:S02]  /*81d0*/  PRMT R33, R3, R7.reuse, R148 ;  /* 0x0000000703217216 */ /* 0x080fe40000000094 */
[-C--:B------:R-:W-:Y:S02]  /*81e0*/  PRMT R41, R19, R7.reuse, R84 ;  /* 0x0000000713297216 */ /* 0x080fe40000000054 */
[CCC-:B--2---:R-:W-:Y:S02]  /*81f0*/  PRMT R44, R21.reuse, R8.reuse, R98.reuse ;  /* 0x00000008152c7216 */ /* 0x1c4fe40000000062 */
[----:B------:R-:W-:Y:S02]  /*8200*/  PRMT R45, R21, R7, R98 ;  /* 0x00000007152d7216 */ /* 0x000fe40000000062 */
[----:B-----5:R-:W-:-:S02]  /*8210*/  PRMT R48, R23, R8, R16 ;  /* 0x0000000817307216 */ /* 0x020fc40000000010 */
[----:B------:R-:W-:Y:S01]  /*8220*/  PRMT R49, R23, R7, R16 ;  /* 0x0000000717317216 */ /* 0x000fe20000000010 */
[----:B------:R-:W-:Y:S06]  /*8230*/  @!P0 BRA `(.L_x_19) ;  /* 0x0000000000048947 */ /* 0x000fec0003800000 */
[----:B------:R-:W-:Y:S01]  /*8240*/  BPT.TRAP 0x1 ;  /* 0x000000040000795c */ /* 0x000fe20000300000 */
.L_x_19:
[----:B------:R-:W1:Y:S02]  /*8250*/  SYNCS.PHASECHK.TRANS64.TRYWAIT P1, [UR36+0x2c008], R6 ;  /* 0x02c00806ff0075a7 */ /* 0x000e640008020164 */
[----:B-1----:R-:W-:Y:S05]  /*8260*/  @!P1 BRA `(.L_x_20) ;  /* 0x0000010c00049947 */ /* 0x002fea0003800000 */
.L_x_105:
[----:B------:R-:W-:Y:S01]  /*8270*/  UIADD3 UR10, UR16, 0x800, URZ ;  /* 0x00000800100a7890 */ /* 0x000fe2000fffe03f */
[----:B------:R-:W-:Y:S01]  /*8280*/  WARPGROUP.ARRIVE ;  /* 0x00000000000079c5 */ /* 0x000fe20000000000 */
[----:B------:R-:W-:-:S07]  /*8290*/  UMOV UR11, 0x40000040 ;  /* 0x40000040000b7882 */ /* 0x000fce0000000000 */
[----:B------:R-:W-:Y:S01]  /*82a0*/  QGMMA.64x128x32.F32.E4M3.E4M3 R152, R24, gdesc[UR8], RZ, !UPT, gsb0 ;  /* 0x01e0000818987df3 */ /* 0x000fe2000c0008ff */
[----:B------:R-:W-:Y:S01]  /*82b0*/  UIADD3 UR10, UR16, 0x802, URZ ;  /* 0x00000802100a7890 */ /* 0x000fe2000fffe03f */
[----:B------:R-:W-:Y:S01]  /*82c0*/  UMOV UR11, 0x40000040 ;  /* 0x40000040000b7882 */ /* 0x000fe20000000000 */
[----:B------:R-:W-:Y:S02]  /*82d0*/  WARPGROUP.DEPBAR.LE gsb0, 0x0 ;  /* 0x00008000000079c5 */ /* 0x000fe40000010000 */
[----:B------:R-:W-:-:S07]  /*82e0*/  WARPGROUP.ARRIVE ;  /* 0x00000000000079c5 */ /* 0x000fce0000000000 */
[----:B------:R-:W-:Y:S01]  /*82f0*/  QGMMA.64x128x32.F32.E4M3.E4M3 R152, R28, gdesc[UR8], R152, gsb0 ;  /* 0x01e000081c987df3 */ /* 0x000fe20008000898 */
        /* <DEDUP_REMOVED lines=29> */
[----:B------:R-:W-:Y:S03]  /*84d0*/  QGMMA.64x128x32.F32.E4M3.E4M3 R152, R52, gdesc[UR8], R152, gsb0 ;  /* 0x01e0000834987df3 */ /* 0x000fe60008000898 */
[----:B------:R-:W-:Y:S02]  /*84e0*/  WARPGROUP.DEPBAR.LE gsb0, 0x0 ;  /* 0x00008000000079c5 */ /* 0x000fe40000010000 */
[----:B------:R-:W-:Y:S05]  /*84f0*/  @!P0 BRA `(.L_x_21) ;  /* 0x0000000000048947 */ /* 0x000fea0003800000 */
[----:B------:R-:W-:Y:S01]  /*8500*/  BPT.TRAP 0x1 ;  /* 0x000000040000795c */ /* 0x000fe20000300000 */
.L_x_21:
[----:B------:R-:W-:Y:S01]  /*8510*/  UISETP.GT.U32.AND UP0, UPT, UR6, 0x1, UPT ;  /* 0x000000010600788c */ /* 0x000fe2000bf04070 */
[----:B-1----:R-:W-:Y:S01]  /*8520*/  IMAD.MOV.U32 R6, RZ, RZ, RZ ;  /* 0x000000ffff067224 */ /* 0x002fe200078e00ff */
[----:B------:R-:W-:-:S04]  /*8530*/  UIADD3 UR7, UR36, 0x2c028, URZ ;  /* 0x0002c02824077890 */ /* 0x000fc8000fffe03f */
[----:B------:R-:W-:Y:S01]  /*8540*/  PLOP3.LUT P1, PT, PT, PT, UP0, 0x80, 0x0 ;  /* 0x000000000000781c */ /* 0x000fe20003f2f008 */
[----:B------:R-:W-:-:S09]  /*8550*/  UPRMT UR7, URZ, 0x654, UR7 ;  /* 0x000006543f077896 */ /* 0x000fd20008000007 */
[----:B------:R-:W-:Y:S03]  /*8560*/  SYNCS.ARRIVE.TRANS64.RED.A1T0 RZ, [UR7], RZ ;  /* 0x000000ffffff79a7 */ /* 0x000fe60008100407 */
[----:B------:R-:W-:Y:S05]  /*8570*/  @P1 BRA `(.L_x_22) ;  /* 0x0000000000041947 */ /* 0x000fea0003800000 */
[----:B------:R-:W-:Y:S01]  /*8580*/  BPT.TRAP 0x1 ;  /* 0x000000040000795c */ /* 0x000fe20000300000 */
.L_x_22:
[C---:B------:R-:W-:Y:S01]  /*8590*/  ISETP.GE.AND P2, PT, R12.reuse, 0x3, PT ;  /* 0x000000030c00780c */ /* 0x040fe20003f46270 */
[----:B------:R-:W-:Y:S01]  /*85a0*/  UMOV UR17, 0x1 ;  /* 0x0000000100117882 */ /* 0x000fe20000000000 */
[----:B------:R-:W-:Y:S01]  /*85b0*/  UMOV UR18, 0x2 ;  /* 0x0000000200127882 */ /* 0x000fe20000000000 */
[----:B------:R-:W-:Y:S02]  /*85c0*/  VIADD R3, R17, 0x100 ;  /* 0x0000010011037836 */ /* 0x000fe40000000000 */
[----:B------:R-:W-:-:S08]  /*85d0*/  VIADD R12, R12, 0xffffffff ;  /* 0xffffffff0c0c7836 */ /* 0x000fd00000000000 */
[----:B------:R-:W-:Y:S05]  /*85e0*/  @!P2 BRA `(.L_x_23) ;  /* 0x0000006000eca947 */ /* 0x000fea0003800000 */
[----:B------:R-:W-:Y:S01]  /*85f0*/  IMAD.MOV.U32 R17, RZ, RZ, R15 ;  /* 0x000000ffff117224 */ /* 0x000fe200078e000f */
[----:B------:R-:W-:Y:S01]  /*8600*/  UMOV UR18, 0x2 ;  /* 0x0000000200127882 */ /* 0x000fe20000000000 */
[----:B------:R-:W-:Y:S01]  /*8610*/  IMAD.MOV.U32 R19, RZ, RZ, R9 ;  /* 0x000000ffff137224 */ /* 0x000fe200078e0009 */
[----:B------:R-:W-:Y:S01]  /*8620*/  UMOV UR17, 0x1 ;  /* 0x0000000100117882 */ /* 0x000fe20000000000 */
[----:B------:R-:W-:Y:S01]  /*8630*/  IMAD.MOV.U32 R6, RZ, RZ, RZ ;  /* 0x000000ffff067224 */ /* 0x000fe200078e00ff */
[----:B------:R-:W-:-:S06]  /*8640*/  ULDC UR19, c[0x0][0x604] ;  /* 0x0001810000137ab9 */ /* 0x000fcc0000000800 */
.L_x_34:
[----:B------:R-:W-:-:S13]  /*8650*/  PLOP3.LUT P4, PT, PT, PT, UP1, 0x80, 0x0 ;  /* 0x000000000000781c */ /* 0x000fda0003f8f018 */
[----:B-1----:R-:W-:Y:S05]  /*8660*/  @!P4 BRA `(.L_x_24) ;  /* 0x000000000004c947 */ /* 0x002fea0003800000 */
[----:B------:R-:W-:Y:S01]  /*8670*/  BPT.TRAP 0x1 ;  /* 0x000000040000795c */ /* 0x000fe20000300000 */
.L_x_24:
[----:B------:R-:W-:Y:S01]  /*8680*/  ULEA UR6, UR18, UR36, 0x3 ;  /* 0x0000002412067291 */ /* 0x000fe2000f8e183f */
[----:B------:R-:W-:-:S08]  /*8690*/  SHF.L.U32 R9, R6, 0x1f, RZ ;  /* 0x0000001f06097819 */ /* 0x000fd000000006ff */
[----:B------:R-:W1:Y:S02]  /*86a0*/  SYNCS.PHASECHK.TRANS64.TRYWAIT P2, [UR6+0x2c000], R9 ;  /* 0x02c00009ff0075a7 */ /* 0x000e640008040146 */
[----:B-1----:R-:W-:Y:S05]  /*86b0*/  @!P2 BRA `(.L_x_25) ;  /* 0x000001080008a947 */ /* 0x002fea0003800000 */
.L_x_106:
[----:B------:R-:W-:Y:S01]  /*86c0*/  ULEA UR6, UR18, UR16, 0xb ;  /* 0x0000001012067291 */ /* 0x000fe2000f8e583f */
[----:B------:R-:W-:Y:S01]  /*86d0*/  WARPGROUP.ARRIVE ;  /* 0x00000000000079c5 */ /* 0x000fe20000000000 */
[----:B------:R-:W-:Y:S01]  /*86e0*/  UMOV UR7, 0x40000040 ;  /* 0x4000004000077882 */ /* 0x000fe20000000000 */
[----:B------:R-:W-:Y:S01]  /*86f0*/  UMOV UR11, 0x40000040 ;  /* 0x40000040000b7882 */ /* 0x000fe20000000000 */
[----:B------:R-:W-:Y:S02]  /*8700*/  UIADD3 UR10, UR6, 0x2, URZ ;  /* 0x00000002060a7890 */ /* 0x000fe4000fffe03f */
[----:B------:R-:W-:Y:S01]  /*8710*/  UIADD3 UR14, UR6, 0x4, URZ ;  /* 0x00000004060e7890 */ /* 0x000fe2000fffe03f */
[----:B------:R-:W-:Y:S02]  /*8720*/  UMOV UR15, 0x40000040 ;  /* 0x40000040000f7882 */ /* 0x000fe40000000000 */
[----:B------:R-:W-:Y:S01]  /*8730*/  QGMMA.64x256x32.F32.E4M3.E4M3 R24, gdesc[UR4], RZ, !UPT, gsb0 ;  /* 0x03e00000041879f3 */ /* 0x000fe2000c0008ff */
[----:B------:R-:W-:Y:S01]  /*8740*/  UIADD3 UR22, UR6, 0x6, URZ ;  /* 0x0000000606167890 */ /* 0x000fe2000fffe03f */
[----:B------:R-:W-:Y:S01]  /*8750*/  UMOV UR23, 0x40000040 ;  /* 0x4000004000177882 */ /* 0x000fe20000000000 */
[----:B------:R-:W-:-:S04]  /*8760*/  UIADD3 UR18, UR18, 0x1, URZ ;  /* 0x0000000112127890 */ /* 0x000fc8000fffe03f */
[----:B------:R-:W-:-:S04]  /*8770*/  UISETP.NE.AND UP0, UPT, UR18, 0x5, UPT ;  /* 0x000000051200788c */ /* 0x000fc8000bf05270 */
[----:B------:R-:W-:Y:S02]  /*8780*/  USEL UR6, URZ, 0x1, UP0 ;  /* 0x000000013f067887 */ /* 0x000fe40008000000 */
[----:B------:R-:W-:-:S04]  /*8790*/  USEL UR18, UR18, URZ, UP0 ;  /* 0x0000003f12127287 */ /* 0x000fc80008000000 */
[----:B------:R-:W-:Y:S01]  /*87a0*/  LOP3.LUT R6, R6, UR6, RZ, 0x3c, !PT ;  /* 0x0000000606067c12 */ /* 0x000fe2000f8e3cff */
[----:B------:R-:W-:Y:S02]  /*87b0*/  WARPGROUP.DEPBAR.LE gsb0, 0x0 ;  /* 0x00008000000079c5 */ /* 0x000fe40000010000 */
[----:B------:R-:W-:-:S08]  /*87c0*/  WARPGROUP.ARRIVE ;  /* 0x00000000000079c5 */ /* 0x000fd00000000000 */
[----:B------:R-:W-:Y:S03]  /*87d0*/  QGMMA.64x256x32.F32.E4M3.E4M3 R24, gdesc[UR8], R24, gsb0 ;  /* 0x03e00000081879f3 */ /* 0x000fe60008000818 */
        /* <DEDUP_REMOVED lines=9> */
[----:B------:R-:W-:Y:S05]  /*8870*/  @!P4 BRA `(.L_x_26) ;  /* 0x000000000004c947 */ /* 0x000fea0003800000 */
[----:B------:R-:W-:Y:S01]  /*8880*/  BPT.TRAP 0x1 ;  /* 0x000000040000795c */ /* 0x000fe20000300000 */
.L_x_26:
[----:B-1----:R-:W-:Y:S01]  /*8890*/  FMNMX R10, R24, R19, !PT ;  /* 0x00000013180a7209 */ /* 0x002fe20007800000 */
[----:B------:R-:W-:-:S03]  /*88a0*/  ULEA UR6, UR18, UR36, 0x3 ;  /* 0x0000002412067291 */ /* 0x000fc6000f8e183f */
[----:B------:R-:W-:-:S04]  /*88b0*/  FMNMX R9, R25, R10, !PT ;  /* 0x0000000a19097209 */ /* 0x000fc80007800000 */
        /* <DEDUP_REMOVED lines=61> */
[----:B------:R-:W-:-:S05]  /*8c90*/  FMNMX R14, R149, R10, !PT ;  /* 0x0000000a950e7209 */ /* 0x000fca0007800000 */
[----:B------:R-:W1:Y:S02]  /*8ca0*/  SHFL.BFLY PT, R9, R14, 0x1, 0x1f ;  /* 0x0c201f000e097f89 */ /* 0x000e6400000e0000 */
[----:B-1----:R-:W-:-:S05]  /*8cb0*/  FMNMX R15, R14, R9, !PT ;  /* 0x000000090e0f7209 */ /* 0x002fca0007800000 */
[----:B------:R-:W1:Y:S02]  /*8cc0*/  SHFL.BFLY PT, R10, R15, 0x2, 0x1f ;  /* 0x0c401f000f0a7f89 */ /* 0x000e6400000e0000 */
[----:B-1----:R-:W-:-:S04]  /*8cd0*/  FMNMX R9, R15, R10, !PT ;  /* 0x0000000a0f097209 */ /* 0x002fc80007800000 */
[----:B------:R-:W-:-:S04]  /*8ce0*/  FSETP.NEU.AND P2, PT, R9, -INF , PT ;  /* 0xff8000000900780b */ /* 0x000fc80003f4d000 */
[----:B------:R-:W-:-:S05]  /*8cf0*/  FSEL R10, R9, RZ, P2 ;  /* 0x000000ff090a7208 */ /* 0x000fca0001000000 */
[C---:B------:R-:W-:Y:S01]  /*8d00*/  FMUL R11, R10.reuse, UR19 ;  /* 0x000000130a0b7c20 */ /* 0x040fe20008400000 */
[----:B------:R-:W-:-:S03]  /*8d10*/  FADD R10, -R10, R19 ;  /* 0x000000130a0a7221 */ /* 0x000fc60000000100 */
[--C-:B------:R-:W-:Y:S01]  /*8d20*/  FFMA R24, R24, UR19, -R11.reuse ;  /* 0x0000001318187c23 */ /* 0x100fe2000800080b */
[----:B------:R-:W-:-:S01]  /*8d30*/  FFMA R28, R28, UR19, -R11 ;  /* 0x000000131c1c7c23 */ /* 0x000fc2000800080b */
[--C-:B------:R-:W-:Y:S01]  /*8d40*/  FFMA R25, R25, UR19, -R11.reuse ;  /* 0x0000001319197c23 */ /* 0x100fe2000800080b */
[----:B------:R-:W-:-:S01]  /*8d50*/  FFMA R29, R29, UR19, -R11 ;  /* 0x000000131d1d7c23 */ /* 0x000fc2000800080b */
[--C-:B------:R-:W-:Y:S01]  /*8d60*/  FFMA R32, R32, UR19, -R11.reuse ;  /* 0x0000001320207c23 */ /* 0x100fe2000800080b */
[----:B------:R-:W-:Y:S01]  /*8d70*/  FSETP.GEU.AND P5, PT, R24, -126, PT ;  /* 0xc2fc00001800780b */ /* 0x000fe20003fae000 */
[--C-:B------:R-:W-:Y:S01]  /*8d80*/  FFMA R36, R36, UR19, -R11.reuse ;  /* 0x0000001324247c23 */ /* 0x100fe2000800080b */
[----:B------:R-:W-:Y:S01]  /*8d90*/  FSETP.GEU.AND P2, PT, R28, -126, PT ;  /* 0xc2fc00001c00780b */ /* 0x000fe20003f4e000 */
[--C-:B------:R-:W-:Y:S01]  /*8da0*/  FFMA R33, R33, UR19, -R11.reuse ;  /* 0x0000001321217c23 */ /* 0x100fe2000800080b */
[----:B------:R-:W-:Y:S01]  /*8db0*/  FSETP.GEU.AND P6, PT, R25, -126, PT ;  /* 0xc2fc00001900780b */ /* 0x000fe20003fce000 */
[--C-:B------:R-:W-:Y:S01]  /*8dc0*/  FFMA R37, R37, UR19, -R11.reuse ;  /* 0x0000001325257c23 */ /* 0x100fe2000800080b */
[----:B------:R-:W-:Y:S01]  /*8dd0*/  FSETP.GEU.AND P4, PT, R29, -126, PT ;  /* 0xc2fc00001d00780b */ /* 0x000fe20003f8e000 */
[--C-:B------:R-:W-:Y:S01]  /*8de0*/  FFMA R40, R40, UR19, -R11.reuse ;  /* 0x0000001328287c23 */ /* 0x100fe2000800080b */
[----:B------:R-:W-:-:S01]  /*8df0*/  FFMA R44, R44, UR19, -R11 ;  /* 0x000000132c2c7c23 */ /* 0x000fc2000800080b */
[--C-:B------:R-:W-:Y:S01]  /*8e00*/  FFMA R41, R41, UR19, -R11.reuse ;  /* 0x0000001329297c23 */ /* 0x100fe2000800080b */
[----:B------:R-:W-:-:S01]  /*8e10*/  FFMA R45, R45, UR19, -R11 ;  /* 0x000000132d2d7c23 */ /* 0x000fc2000800080b */
[--C-:B------:R-:W-:Y:S01]  /*8e20*/  FFMA R48, R48, UR19, -R11.reuse ;  /* 0x0000001330307c23 */ /* 0x100fe2000800080b */
[----:B------:R-:W-:-:S01]  /*8e30*/  FFMA R52, R52, UR19, -R11 ;  /* 0x0000001334347c23 */ /* 0x000fc2000800080b */
[----:B------:R-:W-:Y:S01]  /*8e40*/  @!P5 FMUL R24, R24, 0.5 ;  /* 0x3f0000001818d820 */ /* 0x000fe20000400000 */
[----:B------:R-:W-:-:S01]  /*8e50*/  FFMA R49, R49, UR19, -R11 ;  /* 0x0000001331317c23 */ /* 0x000fc2000800080b */
[----:B------:R-:W-:Y:S01]  /*8e60*/  @!P2 FMUL R28, R28, 0.5 ;  /* 0x3f0000001c1ca820 */ /* 0x000fe20000400000 */
[----:B------:R-:W-:-:S01]  /*8e70*/  FFMA R53, R53, UR19, -R11 ;  /* 0x0000001335357c23 */ /* 0x000fc2000800080b */
[----:B------:R-:W1:Y:S01]  /*8e80*/  MUFU.EX2 R14, R24 ;  /* 0x00000018000e7308 */ /* 0x000e620000000800 */
[----:B------:R-:W-:Y:S01]  /*8e90*/  @!P6 FMUL R25, R25, 0.5 ;  /* 0x3f0000001919e820 */ /* 0x000fe20000400000 */
[----:B------:R-:W-:Y:S01]  /*8ea0*/  @!P4 FMUL R29, R29, 0.5 ;  /* 0x3f0000001d1dc820 */ /* 0x000fe20000400000 */
[----:B------:R-:W-:-:S01]  /*8eb0*/  FFMA R56, R56, UR19, -R11 ;  /* 0x0000001338387c23 */ /* 0x000fc2000800080b */
[--C-:B------:R-:W-:Y:S01]  /*8ec0*/  FFMA R60, R60, UR19, -R11.reuse ;  /* 0x000000133c3c7c23 */ /* 0x100fe2000800080b */
[----:B------:R-:W-:-:S01]  /*8ed0*/  FFMA R57, R57, UR19, -R11 ;  /* 0x0000001339397c23 */ /* 0x000fc2000800080b */
[--C-:B------:R-:W-:Y:S01]  /*8ee0*/  FFMA R61, R61, UR19, -R11.reuse ;  /* 0x000000133d3d7c23 */ /* 0x100fe2000800080b */
[----:B------:R-:W-:-:S01]  /*8ef0*/  FFMA R132, R132, UR19, -R11 ;  /* 0x0000001384847c23 */ /* 0x000fc2000800080b */
[----:B------:R-:W2:Y:S01]  /*8f00*/  MUFU.EX2 R18, R28 ;  /* 0x0000001c00127308 */ /* 0x000ea20000000800 */
[----:B------:R-:W-:-:S01]  /*8f10*/  FFMA R140, R140, UR19, -R11 ;  /* 0x000000138c8c7c23 */ /* 0x000fc2000800080b */
[--C-:B------:R-:W-:Y:S01]  /*8f20*/  FFMA R136, R136, UR19, -R11.reuse ;  /* 0x0000001388887c23 */ /* 0x100fe2000800080b */
[----:B------:R-:W-:-:S01]  /*8f30*/  FFMA R148, R148, UR19, -R11 ;  /* 0x0000001394947c23 */ /* 0x000fc2000800080b */
[--C-:B------:R-:W-:Y:S01]  /*8f40*/  FFMA R145, R145, UR19, -R11.reuse ;  /* 0x0000001391917c23 */ /* 0x100fe2000800080b */
[----:B------:R-:W-:-:S01]  /*8f50*/  FFMA R149, R149, UR19, -R11 ;  /* 0x0000001395957c23 */ /* 0x000fc2000800080b */
[----:B------:R-:W-:-:S02]  /*8f60*/  FMUL R10, R10, UR19 ;  /* 0x000000130a0a7c20 */ /* 0x000fc40008400000 */
[----:B------:R-:W3:Y:S01]  /*8f70*/  MUFU.EX2 R16, R25 ;  /* 0x0000001900107308 */ /* 0x000ee20000000800 */
[----:B-1----:R-:W-:Y:S01]  /*8f80*/  @!P5 FMUL R14, R14, R14 ;  /* 0x0000000e0e0ed220 */ /* 0x002fe20000400000 */
[----:B------:R-:W-:-:S06]  /*8f90*/  FSETP.GEU.AND P5, PT, R32, -126, PT ;  /* 0xc2fc00002000780b */ /* 0x000fcc0003fae000 */
[----:B------:R-:W1:Y:S01]  /*8fa0*/  MUFU.EX2 R20, R29 ;  /* 0x0000001d00147308 */ /* 0x000e620000000800 */
[----:B--2---:R-:W-:Y:S01]  /*8fb0*/  @!P2 FMUL R18, R18, R18 ;  /* 0x000000121212a220 */ /* 0x004fe20000400000 */
[----:B------:R-:W-:-:S05]  /*8fc0*/  FSETP.GEU.AND P2, PT, R36, -126, PT ;  /* 0xc2fc00002400780b */ /* 0x000fca0003f4e000 */
[----:B------:R-:W-:Y:S01]  /*8fd0*/  @!P5 FMUL R32, R32, 0.5 ;  /* 0x3f0000002020d820 */ /* 0x000fe20000400000 */
[----:B---3--:R-:W-:Y:S01]  /*8fe0*/  @!P6 FMUL R16, R16, R16 ;  /* 0x000000101010e220 */ /* 0x008fe20000400000 */
[----:B------:R-:W-:Y:S02]  /*8ff0*/  FSETP.GEU.AND P6, PT, R33, -126, PT ;  /* 0xc2fc00002100780b */ /* 0x000fe40003fce000 */
[----:B------:R-:W2:Y:S04]  /*9000*/  MUFU.EX2 R21, R32 ;  /* 0x0000002000157308 */ /* 0x000ea80000000800 */
[----:B------:R-:W-:Y:S01]  /*9010*/  @!P2 FMUL R36, R36, 0.5 ;  /* 0x3f0000002424a820 */ /* 0x000fe20000400000 */
[----:B-1----:R-:W-:Y:S01]  /*9020*/  @!P4 FMUL R20, R20, R20 ;  /* 0x000000141414c220 */ /* 0x002fe20000400000 */
[----:B------:R-:W-:-:S02]  /*9030*/  FSETP.GEU.AND P4, PT, R37, -126, PT ;  /* 0xc2fc00002500780b */ /* 0x000fc40003f8e000 */
[----:B------:R-:W1:Y:S03]  /*9040*/  MUFU.EX2 R23, R36 ;  /* 0x0000002400177308 */ /* 0x000e660000000800 */
[----:B------:R-:W-:-:S05]  /*9050*/  @!P6 FMUL R33, R33, 0.5 ;  /* 0x3f0000002121e820 */ /* 0x000fca0000400000 */
[----:B------:R-:W3:Y:S01]  /*9060*/  MUFU.EX2 R22, R33 ;  /* 0x0000002100167308 */ /* 0x000ee20000000800 */
[----:B--2---:R-:W-:Y:S01]  /*9070*/  @!P5 FMUL R21, R21, R21 ;  /* 0x000000151515d220 */ /* 0x004fe20000400000 */
[----:B------:R-:W-:Y:S01]  /*9080*/  FSETP.GEU.AND P5, PT, R40, -126, PT ;  /* 0xc2fc00002800780b */ /* 0x000fe20003fae000 */
[----:B------:R-:W-:-:S05]  /*9090*/  @!P4 FMUL R37, R37, 0.5 ;  /* 0x3f0000002525c820 */ /* 0x000fca0000400000 */
[----:B------:R-:W2:Y:S01]  /*90a0*/  MUFU.EX2 R24, R37 ;  /* 0x0000002500187308 */ /* 0x000ea20000000800 */
[----:B-1----:R-:W-:Y:S01]  /*90b0*/  @!P2 FMUL R23, R23, R23 ;  /* 0x000000171717a220 */ /* 0x002fe20000400000 */
[----:B------:R-:W-:-:S05]  /*90c0*/  FSETP.GEU.AND P2, PT, R44, -126, PT ;  /* 0xc2fc00002c00780b */ /* 0x000fca0003f4e000 */
[----:B------:R-:W-:Y:S01]  /*90d0*/  @!P5 FMUL R40, R40, 0.5 ;  /* 0x3f0000002828d820 */ /* 0x000fe20000400000 */
[----:B---3--:R-:W-:Y:S01]  /*90e0*/  @!P6 FMUL R22, R22, R22 ;  /* 0x000000161616e220 */ /* 0x008fe20000400000 */
[----:B------:R-:W-:Y:S02]  /*90f0*/  FSETP.GEU.AND P6, PT, R41, -126, PT ;  /* 0xc2fc00002900780b */ /* 0x000fe40003fce000 */
[----:B------:R-:W1:Y:S04]  /*9100*/  MUFU.EX2 R25, R40 ;  /* 0x0000002800197308 */ /* 0x000e680000000800 */
[----:B------:R-:W-:Y:S01]  /*9110*/  @!P2 FMUL R44, R44, 0.5 ;  /* 0x3f0000002c2ca820 */ /* 0x000fe20000400000 */
[----:B--2---:R-:W-:Y:S01]  /*9120*/  @!P4 FMUL R24, R24, R24 ;  /* 0x000000181818c220 */ /* 0x004fe20000400000 */
[----:B------:R-:W-:-:S02]  /*9130*/  FSETP.GEU.AND P4, PT, R45, -126, PT ;  /* 0xc2fc00002d00780b */ /* 0x000fc40003f8e000 */
[----:B------:R-:W2:Y:S03]  /*9140*/  MUFU.EX2 R29, R44 ;  /* 0x0000002c001d7308 */ /* 0x000ea60000000800 */
[----:B------:R-:W-:-:S05]  /*9150*/  @!P6 FMUL R41, R41, 0.5 ;  /* 0x3f0000002929e820 */ /* 0x000fca0000400000 */
[----:B------:R-:W3:Y:S01]  /*9160*/  MUFU.EX2 R28, R41 ;  /* 0x00000029001c7308 */ /* 0x000ee20000000800 */
[----:B-1----:R-:W-:Y:S01]  /*9170*/  @!P5 FMUL R25, R25, R25 ;  /* 0x000000191919d220 */ /* 0x002fe20000400000 */
[----:B------:R-:W-:Y:S01]  /*9180*/  FSETP.GEU.AND P5, PT, R48, -126, PT ;  /* 0xc2fc00003000780b */ /* 0x000fe20003fae000 */
[----:B------:R-:W-:-:S05]  /*9190*/  @!P4 FMUL R45, R45, 0.5 ;  /* 0x3f0000002d2dc820 */ /* 0x000fca0000400000 */
        /* <DEDUP_REMOVED lines=10> */
[----:B------:R1:W3:Y:S03]  /*9240*/  MUFU.EX2 R37, R52 ;  /* 0x0000003400257308 */ /* 0x0002e60000000800 */
[----:B------:R-:W-:-:S05]  /*9250*/  @!P6 FMUL R49, R49, 0.5 ;  /* 0x3f0000003131e820 */ /* 0x000fca0000400000 */
[----:B------:R4:W5:Y:S01]  /*9260*/  MUFU.EX2 R36, R49 ;  /* 0x0000003100247308 */ /* 0x0009620000000800 */
[----:B--2---:R-:W-:Y:S01]  /*9270*/  @!P5 FMUL R33, R33, R33 ;  /* 0x000000212121d220 */ /* 0x004fe20000400000 */
[----:B------:R-:W-:Y:S01]  /*9280*/  FSETP.GEU.AND P5, PT, R56, -126, PT ;  /* 0xc2fc00003800780b */ /* 0x000fe20003fae000 */
[----:B-1----:R-:W-:-:S01]  /*9290*/  FFMA R52, R65, UR19, -R11 ;  /* 0x0000001341347c23 */ /* 0x002fc2000800080b */
[----:B------:R-:W-:Y:S01]  /*92a0*/  @!P4 FMUL R53, R53, 0.5 ;  /* 0x3f0000003535c820 */ /* 0x000fe20000400000 */
[----:B------:R-:W-:-:S03]  /*92b0*/  FFMA R65, R80, UR19, -R11 ;  /* 0x0000001350417c23 */ /* 0x000fc6000800080b */
[----:B------:R1:W2:Y:S01]  /*92c0*/  MUFU.EX2 R40, R53 ;  /* 0x0000003500287308 */ /* 0x0002a20000000800 */
[----:B---3--:R-:W-:Y:S01]  /*92d0*/  @!P2 FMUL R37, R37, R37 ;  /* 0x000000252525a220 */ /* 0x008fe20000400000 */
[----:B------:R-:W-:Y:S01]  /*92e0*/  FSETP.GEU.AND P2, PT, R60, -126, PT ;  /* 0xc2fc00003c00780b */ /* 0x000fe20003f4e000 */
[----:B----4-:R-:W-:-:S04]  /*92f0*/  FFMA R49, R64, UR19, -R11 ;  /* 0x0000001340317c23 */ /* 0x010fc8000800080b */
[----:B------:R-:W-:Y:S01]  /*9300*/  @!P5 FMUL R56, R56, 0.5 ;  /* 0x3f0000003838d820 */ /* 0x000fe20000400000 */
[----:B-----5:R-:W-:Y:S01]  /*9310*/  @!P6 FMUL R36, R36, R36 ;  /* 0x000000242424e220 */ /* 0x020fe20000400000 */
[----:B------:R-:W-:Y:S02]  /*9320*/  FSETP.GEU.AND P6, PT, R57, -126, PT ;  /* 0xc2fc00003900780b */ /* 0x000fe40003fce000 */
[----:B------:R3:W4:Y:S01]  /*9330*/  MUFU.EX2 R41, R56 ;  /* 0x0000003800297308 */ /* 0x0007220000000800 */
[----:B-1----:R-:W-:-:S03]  /*9340*/  FFMA R53, R68, UR19, -R11 ;  /* 0x0000001344357c23 */ /* 0x002fc6000800080b */
[----:B------:R-:W-:Y:S01]  /*9350*/  @!P2 FMUL R60, R60, 0.5 ;  /* 0x3f0000003c3ca820 */ /* 0x000fe20000400000 */
[----:B--2---:R-:W-:Y:S01]  /*9360*/  @!P4 FMUL R40, R40, R40 ;  /* 0x000000282828c220 */ /* 0x004fe20000400000 */
[----:B------:R-:W-:Y:S02]  /*9370*/  FSETP.GEU.AND P4, PT, R61, -126, PT ;  /* 0xc2fc00003d00780b */ /* 0x000fe40003f8e000 */
[----:B------:R1:W2:Y:S01]  /*9380*/  MUFU.EX2 R45, R60 ;  /* 0x0000003c002d7308 */ /* 0x0002a20000000800 */
[----:B---3--:R-:W-:-:S01]  /*9390*/  FFMA R56, R69, UR19, -R11 ;  /* 0x0000001345387c23 */ /* 0x008fc2000800080b */
[----:B------:R-:W-:Y:S01]  /*93a0*/  FFMA R69, R84, UR19, -R11 ;  /* 0x0000001354457c23 */ /* 0x000fe2000800080b */
[----:B------:R-:W-:-:S05]  /*93b0*/  @!P6 FMUL R57, R57, 0.5 ;  /* 0x3f0000003939e820 */ /* 0x000fca0000400000 */
[----:B------:R3:W5:Y:S01]  /*93c0*/  MUFU.EX2 R44, R57 ;  /* 0x00000039002c7308 */ /* 0x0007620000000800 */
[----:B----4-:R-:W-:Y:S01]  /*93d0*/  @!P5 FMUL R41, R41, R41 ;  /* 0x000000292929d220 */ /* 0x010fe20000400000 */
[----:B------:R-:W-:Y:S01]  /*93e0*/  FSETP.GEU.AND P5, PT, R49, -126, PT ;  /* 0xc2fc00003100780b */ /* 0x000fe20003fae000 */
[----:B------:R-:W-:Y:S01]  /*93f0*/  @!P4 FMUL R61, R61, 0.5 ;  /* 0x3f0000003d3dc820 */ /* 0x000fe20000400000 */
[----:B-1----:R-:W-:-:S04]  /*9400*/  FMNMX R60, R26, R17, !PT ;  /* 0x000000111a3c7209 */ /* 0x002fc80007800000 */
[----:B------:R1:W4:Y:S01]  /*9410*/  MUFU.EX2 R48, R61 ;  /* 0x0000003d00307308 */ /* 0x0003220000000800 */
[----:B--2---:R-:W-:Y:S01]  /*9420*/  @!P2 FMUL R45, R45, R45 ;  /* 0x0000002d2d2da220 */ /* 0x004fe20000400000 */
[----:B------:R-:W-:Y:S01]  /*9430*/  FSETP.GEU.AND P2, PT, R53, -126, PT ;  /* 0xc2fc00003500780b */ /* 0x000fe20003f4e000 */
[----:B---3--:R-:W-:-:S01]  /*9440*/  FFMA R57, R72, UR19, -R11 ;  /* 0x0000001348397c23 */ /* 0x008fc2000800080b */
[----:B------:R-:W-:Y:S01]  /*9450*/  FMNMX R15, R27, R60, !PT ;  /* 0x0000003c1b0f7209 */ /* 0x000fe20007800000 */
[----:B------:R-:W-:-:S01]  /*9460*/  FFMA R60, R73, UR19, -R11 ;  /* 0x00000013493c7c23 */ /* 0x000fc2000800080b */
[--C-:B------:R-:W-:Y:S01]  /*9470*/  FFMA R73, R88, UR19, -R11.reuse ;  /* 0x0000001358497c23 */ /* 0x100fe2000800080b */
[----:B------:R-:W-:Y:S01]  /*9480*/  @!P5 FMUL R49, R49, 0.5 ;  /* 0x3f0000003131d820 */ /* 0x000fe20000400000 */
[----:B------:R-:W-:Y:S01]  /*9490*/  FMNMX R64, R30, R15, !PT ;  /* 0x0000000f1e407209 */ /* 0x000fe20007800000 */
[----:B-----5:R-:W-:Y:S01]  /*94a0*/  @!P6 FMUL R44, R44, R44 ;  /* 0x0000002c2c2ce220 */ /* 0x020fe20000400000 */
[----:B------:R-:W-:Y:S01]  /*94b0*/  FSETP.GEU.AND P6, PT, R52, -126, PT ;  /* 0xc2fc00003400780b */ /* 0x000fe20003fce000 */
[----:B-1----:R-:W-:-:S01]  /*94c0*/  FFMA R61, R76, UR19, -R11 ;  /* 0x000000134c3d7c23 */ /* 0x002fc2000800080b */
[----:B------:R-:W-:Y:S01]  /*94d0*/  FMNMX R15, R31, R64, !PT ;  /* 0x000000401f0f7209 */ /* 0x000fe20007800000 */
[----:B------:R-:W1:Y:S02]  /*94e0*/  MUFU.EX2 R49, R49 ;  /* 0x0000003100317308 */ /* 0x000e640000000800 */
[----:B------:R-:W-:Y:S01]  /*94f0*/  @!P2 FMUL R53, R53, 0.5 ;  /* 0x3f0000003535a820 */ /* 0x000fe20000400000 */
[----:B------:R-:W-:Y:S01]  /*9500*/  FMNMX R64, R34, R15, !PT ;  /* 0x0000000f22407209 */ /* 0x000fe20007800000 */
[----:B----4-:R-:W-:Y:S01]  /*9510*/  @!P4 FMUL R48, R48, R48 ;  /* 0x000000303030c220 */ /* 0x010fe20000400000 */
[----:B------:R-:W-:-:S02]  /*9520*/  FSETP.GEU.AND P4, PT, R56, -126, PT ;  /* 0xc2fc00003800780b */ /* 0x000fc40003f8e000 */
[----:B------:R-:W-:Y:S01]  /*9530*/  FMNMX R15, R35, R64, !PT ;  /* 0x00000040230f7209 */ /* 0x000fe20007800000 */
[----:B------:R-:W2:Y:S01]  /*9540*/  MUFU.EX2 R53, R53 ;  /* 0x0000003500357308 */ /* 0x000ea20000000800 */
[----:B------:R-:W-:-:S01]  /*9550*/  FFMA R64, R77, UR19, -R11 ;  /* 0x000000134d407c23 */ /* 0x000fc2000800080b */
[----:B------:R-:W-:Y:S01]  /*9560*/  @!P6 FMUL R52, R52, 0.5 ;  /* 0x3f0000003434e820 */ /* 0x000fe20000400000 */
[----:B------:R-:W-:Y:S01]  /*9570*/  FMNMX R68, R38, R15, !PT ;  /* 0x0000000f26447209 */ /* 0x000fe20007800000 */
[--C-:B------:R-:W-:Y:S01]  /*9580*/  FFMA R77, R89, UR19, -R11.reuse ;  /* 0x00000013594d7c23 */ /* 0x100fe2000800080b */
[----:B------:R-:W-:-:S01]  /*9590*/  FFMA R89, R97, UR19, -R11 ;  /* 0x0000001361597c23 */ /* 0x000fc2000800080b */
[--C-:B------:R-:W-:Y:S01]  /*95a0*/  FFMA R97, R105, UR19, -R11.reuse ;  /* 0x0000001369617c23 */ /* 0x100fe2000800080b */
[----:B------:R-:W-:Y:S01]  /*95b0*/  FMNMX R15, R39, R68, !PT ;  /* 0x00000044270f7209 */ /* 0x000fe20007800000 */
[----:B------:R-:W3:Y:S01]  /*95c0*/  MUFU.EX2 R52, R52 ;  /* 0x0000003400347308 */ /* 0x000ee20000000800 */
[----:B-1----:R-:W-:Y:S01]  /*95d0*/  @!P5 FMUL R49, R49, R49 ;  /* 0x000000313131d220 */ /* 0x002fe20000400000 */
[----:B------:R-:W-:Y:S01]  /*95e0*/  @!P4 FMUL R56, R56, 0.5 ;  /* 0x3f0000003838c820 */ /* 0x000fe20000400000 */
[----:B------:R-:W-:Y:S01]  /*95f0*/  FSETP.GEU.AND P5, PT, R57, -126, PT ;  /* 0xc2fc00003900780b */ /* 0x000fe20003fae000 */
[--C-:B------:R-:W-:Y:S01]  /*9600*/  FFMA R105, R113, UR19, -R11.reuse ;  /* 0x0000001371697c23 */ /* 0x100fe2000800080b */
[----:B------:R-:W-:Y:S01]  /*9610*/  FMNMX R68, R42, R15, !PT ;  /* 0x0000000f2a447209 */ /* 0x000fe20007800000 */
[--C-:B------:R-:W-:Y:S01]  /*9620*/  FFMA R113, R121, UR19, -R11.reuse ;  /* 0x0000001379717c23 */ /* 0x100fe2000800080b */
[----:B------:R-:W-:-:S01]  /*9630*/  FFMA R121, R129, UR19, -R11 ;  /* 0x0000001381797c23 */ /* 0x000fc2000800080b */
[----:B------:R-:W1:Y:S01]  /*9640*/  MUFU.EX2 R56, R56 ;  /* 0x0000003800387308 */ /* 0x000e620000000800 */
[----:B--2---:R-:W-:Y:S01]  /*9650*/  @!P2 FMUL R53, R53, R53 ;  /* 0x000000353535a220 */ /* 0x004fe20000400000 */
[----:B------:R-:W-:Y:S01]  /*9660*/  FSETP.GEU.AND P2, PT, R61, -126, PT ;  /* 0xc2fc00003d00780b */ /* 0x000fe20003f4e000 */
[----:B------:R-:W-:-:S01]  /*9670*/  FFMA R129, R137, UR19, -R11 ;  /* 0x0000001389817c23 */ /* 0x000fc2000800080b */
[----:B------:R-:W-:Y:S01]  /*9680*/  FMNMX R15, R43, R68, !PT ;  /* 0x000000442b0f7209 */ /* 0x000fe20007800000 */
[----:B------:R-:W-:-:S01]  /*9690*/  FFMA R68, R81, UR19, -R11 ;  /* 0x0000001351447c23 */ /* 0x000fc2000800080b */
[----:B------:R-:W-:-:S02]  /*96a0*/  FFMA R81, R92, UR19, -R11 ;  /* 0x000000135c517c23 */ /* 0x000fc4000800080b */
[----:B------:R-:W-:Y:S01]  /*96b0*/  @!P5 FMUL R57, R57, 0.5 ;  /* 0x3f0000003939d820 */ /* 0x000fe20000400000 */
[----:B---3--:R-:W-:Y:S01]  /*96c0*/  @!P6 FMUL R52, R52, R52 ;  /* 0x000000343434e220 */ /* 0x008fe20000400000 */
[----:B------:R-:W-:Y:S02]  /*96d0*/  FSETP.GEU.AND P6, PT, R60, -126, PT ;  /* 0xc2fc00003c00780b */ /* 0x000fe40003fce000 */
[----:B------:R-:W-:Y:S02]  /*96e0*/  FMNMX R72, R46, R15, !PT ;  /* 0x0000000f2e487209 */ /* 0x000fe40007800000 */
[----:B------:R-:W2:Y:S01]  /*96f0*/  MUFU.EX2 R57, R57 ;  /* 0x0000003900397308 */ /* 0x000ea20000000800 */
[----:B------:R-:W-:Y:S01]  /*9700*/  @!P2 FMUL R61, R61, 0.5 ;  /* 0x3f0000003d3da820 */ /* 0x000fe20000400000 */
[----:B------:R-:W-:Y:S01]  /*9710*/  FMNMX R15, R47, R72, !PT ;  /* 0x000000482f0f7209 */ /* 0x000fe20007800000 */
[----:B-1----:R-:W-:Y:S01]  /*9720*/  @!P4 FMUL R56, R56, R56 ;  /* 0x000000383838c220 */ /* 0x002fe20000400000 */
[----:B------:R-:W-:-:S02]  /*9730*/  FSETP.GEU.AND P4, PT, R64, -126, PT ;  /* 0xc2fc00004000780b */ /* 0x000fc40003f8e000 */
[----:B------:R-:W-:Y:S02]  /*9740*/  FMNMX R72, R50, R15, !PT ;  /* 0x0000000f32487209 */ /* 0x000fe40007800000 */
[----:B------:R-:W1:Y:S01]  /*9750*/  MUFU.EX2 R61, R61 ;  /* 0x0000003d003d7308 */ /* 0x000e620000000800 */
[----:B------:R-:W-:Y:S01]  /*9760*/  @!P6 FMUL R60, R60, 0.5 ;  /* 0x3f0000003c3ce820 */ /* 0x000fe20000400000 */
[----:B------:R-:W-:Y:S01]  /*9770*/  FMNMX R15, R51, R72, !PT ;  /* 0x00000048330f7209 */ /* 0x000fe20007800000 */
[----:B------:R-:W-:-:S01]  /*9780*/  FFMA R72, R85, UR19, -R11 ;  /* 0x0000001355487c23 */ /* 0x000fc2000800080b */
[--C-:B------:R-:W-:Y:S01]  /*9790*/  FFMA R85, R93, UR19, -R11.reuse ;  /* 0x000000135d557c23 */ /* 0x100fe2000800080b */
[----:B------:R-:W-:-:S01]  /*97a0*/  FFMA R93, R101, UR19, -R11 ;  /* 0x00000013655d7c23 */ /* 0x000fc2000800080b */
[----:B------:R-:W-:Y:S01]  /*97b0*/  FMNMX R76, R54, R15, !PT ;  /* 0x0000000f364c7209 */ /* 0x000fe20007800000 */
[----:B------:R-:W-:-:S01]  /*97c0*/  FFMA R101, R109, UR19, -R11 ;  /* 0x000000136d657c23 */ /* 0x000fc2000800080b */
[----:B------:R-:W3:Y:S01]  /*97d0*/  MUFU.EX2 R60, R60 ;  /* 0x0000003c003c7308 */ /* 0x000ee20000000800 */
[----:B------:R-:W-:Y:S01]  /*97e0*/  @!P4 FMUL R64, R64, 0.5 ;  /* 0x3f0000004040c820 */ /* 0x000fe20000400000 */
[----:B--2---:R-:W-:Y:S01]  /*97f0*/  @!P5 FMUL R57, R57, R57 ;  /* 0x000000393939d220 */ /* 0x004fe20000400000 */
[----:B------:R-:W-:Y:S01]  /*9800*/  FSETP.GEU.AND P5, PT, R65, -126, PT ;  /* 0xc2fc00004100780b */ /* 0x000fe20003fae000 */
[--C-:B------:R-:W-:Y:S01]  /*9810*/  FFMA R109, R117, UR19, -R11.reuse ;  /* 0x00000013756d7c23 */ /* 0x100fe2000800080b */
[----:B------:R-:W-:Y:S01]  /*9820*/  FMNMX R15, R55, R76, !PT ;  /* 0x0000004c370f7209 */ /* 0x000fe20007800000 */
[--C-:B------:R-:W-:Y:S01]  /*9830*/  FFMA R117, R125, UR19, -R11.reuse ;  /* 0x000000137d757c23 */ /* 0x100fe2000800080b */
[----:B------:R-:W-:-:S01]  /*9840*/  FFMA R125, R133, UR19, -R11 ;  /* 0x00000013857d7c23 */ /* 0x000fc2000800080b */
[----:B------:R-:W2:Y:S01]  /*9850*/  MUFU.EX2 R64, R64 ;  /* 0x0000004000407308 */ /* 0x000ea20000000800 */
[----:B-1----:R-:W-:Y:S01]  /*9860*/  @!P2 FMUL R61, R61, R61 ;  /* 0x0000003d3d3da220 */ /* 0x002fe20000400000 */
[----:B------:R-:W-:Y:S01]  /*9870*/  FSETP.GEU.AND P2, PT, R69, -126, PT ;  /* 0xc2fc00004500780b */ /* 0x000fe20003f4e000 */
[----:B------:R-:W-:-:S01]  /*9880*/  FFMA R133, R141, UR19, -R11 ;  /* 0x000000138d857c23 */ /* 0x000fc2000800080b */
[----:B------:R-:W-:-:S04]  /*9890*/  FMNMX R76, R58, R15, !PT ;  /* 0x0000000f3a4c7209 */ /* 0x000fc80007800000 */
[----:B------:R-:W-:Y:S01]  /*98a0*/  @!P5 FMUL R65, R65, 0.5 ;  /* 0x3f0000004141d820 */ /* 0x000fe20000400000 */
[----:B---3--:R-:W-:Y:S01]  /*98b0*/  @!P6 FMUL R60, R60, R60 ;  /* 0x0000003c3c3ce220 */ /* 0x008fe20000400000 */
[----:B------:R-:W-:Y:S02]  /*98c0*/  FSETP.GEU.AND P6, PT, R68, -126, PT ;  /* 0xc2fc00004400780b */ /* 0x000fe40003fce000 */
[----:B------:R-:W-:Y:S02]  /*98d0*/  FMNMX R15, R59, R76, !PT ;  /* 0x0000004c3b0f7209 */ /* 0x000fe40007800000 */
[----:B------:R-:W1:Y:S01]  /*98e0*/  MUFU.EX2 R65, R65 ;  /* 0x0000004100417308 */ /* 0x000e620000000800 */
[----:B------:R-:W-:Y:S01]  /*98f0*/  @!P2 FMUL R69, R69, 0.5 ;  /* 0x3f0000004545a820 */ /* 0x000fe20000400000 */
[----:B------:R-:W-:Y:S01]  /*9900*/  FMNMX R76, R62, R15, !PT ;  /* 0x0000000f3e4c7209 */ /* 0x000fe20007800000 */
[----:B--2---:R-:W-:Y:S01]  /*9910*/  @!P4 FMUL R64, R64, R64 ;  /* 0x000000404040c220 */ /* 0x004fe20000400000 */
[----:B------:R-:W-:-:S02]  /*9920*/  FSETP.GEU.AND P4, PT, R72, -126, PT ;  /* 0xc2fc00004800780b */ /* 0x000fc40003f8e000 */
[----:B------:R-:W-:Y:S02]  /*9930*/  FMNMX R15, R63, R76, !PT ;  /* 0x0000004c3f0f7209 */ /* 0x000fe40007800000 */
[----:B------:R-:W2:Y:S01]  /*9940*/  MUFU.EX2 R69, R69 ;  /* 0x0000004500457308 */ /* 0x000ea20000000800 */
[----:B------:R-:W-:Y:S01]  /*9950*/  @!P6 FMUL R68, R68, 0.5 ;  /* 0x3f0000004444e820 */ /* 0x000fe20000400000 */
[----:B------:R-:W-:-:S04]  /*9960*/  FMNMX R76, R66, R15, !PT ;  /* 0x0000000f424c7209 */ /* 0x000fc80007800000 */
[----:B------:R-:W-:Y:S02]  /*9970*/  FMNMX R15, R67, R76, !PT ;  /* 0x0000004c430f7209 */ /* 0x000fe40007800000 */
[----:B------:R-:W3:Y:S01]  /*9980*/  MUFU.EX2 R68, R68 ;  /* 0x0000004400447308 */ /* 0x000ee20000000800 */
[----:B------:R-:W-:Y:S01]  /*9990*/  @!P4 FMUL R72, R72, 0.5 ;  /* 0x3f0000004848c820 */ /* 0x000fe20000400000 */
[----:B-1----:R-:W-:Y:S01]  /*99a0*/  @!P5 FMUL R65, R65, R65 ;  /* 0x000000414141d220 */ /* 0x002fe20000400000 */
[----:B------:R-:W-:Y:S02]  /*99b0*/  FSETP.GEU.AND P5, PT, R73, -126, PT ;  /* 0xc2fc00004900780b */ /* 0x000fe40003fae000 */
[----:B------:R-:W-:-:S03]  /*99c0*/  FMNMX R76, R70, R15, !PT ;  /* 0x0000000f464c7209 */ /* 0x000fc60007800000 */
[----:B------:R-:W1:Y:S01]  /*99d0*/  MUFU.EX2 R72, R72 ;  /* 0x0000004800487308 */ /* 0x000e620000000800 */
[----:B--2---:R-:W-:Y:S01]  /*99e0*/  @!P2 FMUL R69, R69, R69 ;  /* 0x000000454545a220 */ /* 0x004fe20000400000 */
[----:B------:R-:W-:Y:S02]  /*99f0*/  FSETP.GEU.AND P2, PT, R81, -126, PT ;  /* 0xc2fc00005100780b */ /* 0x000fe40003f4e000 */
[----:B------:R-:W-:Y:S01]  /*9a00*/  FMNMX R15, R71, R76, !PT ;  /* 0x0000004c470f7209 */ /* 0x000fe20007800000 */
[----:B------:R-:W-:-:S03]  /*9a10*/  FFMA R76, R96, UR19, -R11 ;  /* 0x00000013604c7c23 */ /* 0x000fc6000800080b */
        /* <DEDUP_REMOVED lines=13> */
[----:B------:R-:W-:-:S03]  /*9af0*/  FFMA R80, R100, UR19, -R11 ;  /* 0x0000001364507c23 */ /* 0x000fc6000800080b */
[----:B------:R-:W-:Y:S02]  /*9b00*/  FMNMX R84, R82, R15, !PT ;  /* 0x0000000f52547209 */ /* 0x000fe40007800000 */
[----:B------:R-:W3:Y:S01]  /*9b10*/  MUFU.EX2 R77, R77 ;  /* 0x0000004d004d7308 */ /* 0x000ee20000000800 */
[----:B------:R-:W-:Y:S01]  /*9b20*/  @!P4 FMUL R85, R85, 0.5 ;  /* 0x3f0000005555c820 */ /* 0x000fe20000400000 */
[----:B--2---:R-:W-:Y:S01]  /*9b30*/  @!P5 FMUL R73, R73, R73 ;  /* 0x000000494949d220 */ /* 0x004fe20000400000 */
[----:B------:R-:W-:Y:S02]  /*9b40*/  FSETP.GEU.AND P5, PT, R76, -126, PT ;  /* 0xc2fc00004c00780b */ /* 0x000fe40003fae000 */
[----:B------:R-:W-:-:S03]  /*9b50*/  FMNMX R15, R83, R84, !PT ;  /* 0x00000054530f7209 */ /* 0x000fc60007800000 */
[----:B------:R-:W2:Y:S01]  /*9b60*/  MUFU.EX2 R85, R85 ;  /* 0x0000005500557308 */ /* 0x000ea20000000800 */
[----:B-1----:R-:W-:Y:S01]  /*9b70*/  @!P2 FMUL R81, R81, R81 ;  /* 0x000000515151a220 */ /* 0x002fe20000400000 */
[----:B------:R-:W-:Y:S02]  /*9b80*/  FSETP.GEU.AND P2, PT, R80, -126, PT ;  /* 0xc2fc00005000780b */ /* 0x000fe40003f4e000 */
[----:B------:R-:W-:-:S04]  /*9b90*/  FMNMX R84, R86, R15, !PT ;  /* 0x0000000f56547209 */ /* 0x000fc80007800000 */
[----:B------:R-:W-:Y:S01]  /*9ba0*/  @!P5 FMUL R76, R76, 0.5 ;  /* 0x3f0000004c4cd820 */ /* 0x000fe20000400000 */
[----:B---3--:R-:W-:Y:S01]  /*9bb0*/  @!P6 FMUL R77, R77, R77 ;  /* 0x0000004d4d4de220 */ /* 0x008fe20000400000 */
[----:B------:R-:W-:Y:S02]  /*9bc0*/  FSETP.GEU.AND P6, PT, R89, -126, PT ;  /* 0xc2fc00005900780b */ /* 0x000fe40003fce000 */
[----:B------:R-:W-:Y:S01]  /*9bd0*/  FMNMX R15, R87, R84, !PT ;  /* 0x00000054570f7209 */ /* 0x000fe20007800000 */
[----:B------:R-:W-:Y:S01]  /*9be0*/  FFMA R84, R104, UR19, -R11 ;  /* 0x0000001368547c23 */ /* 0x000fe2000800080b */
        /* <DEDUP_REMOVED lines=9> */
[----:B------:R-:W-:Y:S01]  /*9c80*/  FMNMX R15, R95, R88, !PT ;  /* 0x000000585f0f7209 */ /* 0x000fe20007800000 */
[----:B------:R-:W-:-:S01]  /*9c90*/  FFMA R88, R108, UR19, -R11 ;  /* 0x000000136c587c23 */ /* 0x000fc2000800080b */
        /* <DEDUP_REMOVED lines=8> */
[----:B------:R-:W-:-:S04]  /*9d20*/  FMNMX R15, R99, R92, !PT ;  /* 0x0000005c630f7209 */ /* 0x000fc80007800000 */
[----:B------:R-:W-:Y:S01]  /*9d30*/  FMNMX R92, R102, R15, !PT ;  /* 0x0000000f665c7209 */ /* 0x000fe20007800000 */
[----:B---3--:R-:W-:Y:S01]  /*9d40*/  @!P6 FMUL R89, R89, R89 ;  /* 0x000000595959e220 */ /* 0x008fe20000400000 */
[----:B------:R-:W-:Y:S01]  /*9d50*/  FSETP.GEU.AND P6, PT, R97, -126, PT ;  /* 0xc2fc00006100780b */ /* 0x000fe20003fce000 */
[----:B------:R-:W-:Y:S01]  /*9d60*/  @!P5 FMUL R84, R84, 0.5 ;  /* 0x3f0000005454d820 */ /* 0x000fe20000400000 */
[----:B------:R-:W-:Y:S01]  /*9d70*/  FMNMX R15, R103, R92, !PT ;  /* 0x0000005c670f7209 */ /* 0x000fe20007800000 */
[----:B------:R-:W-:-:S02]  /*9d80*/  FFMA R92, R112, UR19, -R11 ;  /* 0x00000013705c7c23 */ /* 0x000fc4000800080b */
[----:B------:R-:W-:Y:S01]  /*9d90*/  @!P2 FMUL R88, R88, 0.5 ;  /* 0x3f0000005858a820 */ /* 0x000fe20000400000 */
[----:B------:R-:W-:Y:S01]  /*9da0*/  FMNMX R96, R106, R15, !PT ;  /* 0x0000000f6a607209 */ /* 0x000fe20007800000 */
[----:B-1----:R-:W-:Y:S01]  /*9db0*/  @!P4 FMUL R93, R93, R93 ;  /* 0x0000005d5d5dc220 */ /* 0x002fe20000400000 */
[----:B------:R-:W-:Y:S01]  /*9dc0*/  FSETP.GEU.AND P4, PT, R101, -126, PT ;  /* 0xc2fc00006500780b */ /* 0x000fe20003f8e000 */
[----:B------:R-:W1:Y:S01]  /*9dd0*/  MUFU.EX2 R84, R84 ;  /* 0x0000005400547308 */ /* 0x000e620000000800 */
[----:B------:R-:W-:-:S03]  /*9de0*/  FMNMX R15, R107, R96, !PT ;  /* 0x000000606b0f7209 */ /* 0x000fc60007800000 */
[----:B------:R-:W-:Y:S01]  /*9df0*/  @!P6 FMUL R97, R97, 0.5 ;  /* 0x3f0000006161e820 */ /* 0x000fe20000400000 */
[----:B------:R-:W-:-:S03]  /*9e00*/  FMNMX R96, R110, R15, !PT ;  /* 0x0000000f6e607209 */ /* 0x000fc60007800000 */
[----:B------:R-:W2:Y:S01]  /*9e10*/  MUFU.EX2 R88, R88 ;  /* 0x0000005800587308 */ /* 0x000ea20000000800 */
[----:B------:R-:W-:Y:S01]  /*9e20*/  FMNMX R15, R111, R96, !PT ;  /* 0x000000606f0f7209 */ /* 0x000fe20007800000 */
[----:B------:R-:W-:Y:S02]  /*9e30*/  FFMA R96, R116, UR19, -R11 ;  /* 0x0000001374607c23 */ /* 0x000fe4000800080b */
[----:B------:R-:W-:Y:S01]  /*9e40*/  @!P4 FMUL R101, R101, 0.5 ;  /* 0x3f0000006565c820 */ /* 0x000fe20000400000 */
[----:B------:R-:W-:-:S03]  /*9e50*/  FMNMX R100, R114, R15, !PT ;  /* 0x0000000f72647209 */ /* 0x000fc60007800000 */
[----:B------:R-:W3:Y:S01]  /*9e60*/  MUFU.EX2 R97, R97 ;  /* 0x0000006100617308 */ /* 0x000ee20000000800 */
[----:B-1----:R-:W-:Y:S01]  /*9e70*/  @!P5 FMUL R84, R84, R84 ;  /* 0x000000545454d220 */ /* 0x002fe20000400000 */
[----:B------:R-:W-:Y:S02]  /*9e80*/  FSETP.GEU.AND P5, PT, R92, -126, PT ;  /* 0xc2fc00005c00780b */ /* 0x000fe40003fae000 */
[----:B------:R-:W-:-:S04]  /*9e90*/  FMNMX R15, R115, R100, !PT ;  /* 0x00000064730f7209 */ /* 0x000fc80007800000 */
[----:B------:R-:W1:Y:S01]  /*9ea0*/  MUFU.EX2 R101, R101 ;  /* 0x0000006500657308 */ /* 0x000e620000000800 */
[----:B--2---:R-:W-:Y:S01]  /*9eb0*/  @!P2 FMUL R88, R88, R88 ;  /* 0x000000585858a220 */ /* 0x004fe20000400000 */
[----:B------:R-:W-:Y:S02]  /*9ec0*/  FSETP.GEU.AND P2, PT, R96, -126, PT ;  /* 0xc2fc00006000780b */ /* 0x000fe40003f4e000 */
[----:B------:R-:W-:-:S03]  /*9ed0*/  FMNMX R100, R118, R15, !PT ;  /* 0x0000000f76647209 */ /* 0x000fc60007800000 */
[----:B------:R-:W-:Y:S01]  /*9ee0*/  @!P5 FMUL R92, R92, 0.5 ;  /* 0x3f0000005c5cd820 */ /* 0x000fe20000400000 */
[----:B------:R-:W-:Y:S01]  /*9ef0*/  FMNMX R15, R119, R100, !PT ;  /* 0x00000064770f7209 */ /* 0x000fe20007800000 */
[----:B---3--:R-:W-:Y:S01]  /*9f00*/  @!P6 FMUL R97, R97, R97 ;  /* 0x000000616161e220 */ /* 0x008fe20000400000 */
[----:B------:R-:W-:Y:S01]  /*9f10*/  FSETP.GEU.AND P6, PT, R105, -126, PT ;  /* 0xc2fc00006900780b */ /* 0x000fe20003fce000 */
[----:B------:R-:W-:Y:S01]  /*9f20*/  FFMA R100, R120, UR19, -R11 ;  /* 0x0000001378647c23 */ /* 0x000fe2000800080b */
[----:B------:R-:W-:Y:S01]  /*9f30*/  FMNMX R104, R122, R15, !PT ;  /* 0x0000000f7a687209 */ /* 0x000fe20007800000 */
[----:B------:R-:W2:Y:S02]  /*9f40*/  MUFU.EX2 R92, R92 ;  /* 0x0000005c005c7308 */ /* 0x000ea40000000800 */
[----:B------:R-:W-:Y:S01]  /*9f50*/  @!P2 FMUL R96, R96, 0.5 ;  /* 0x3f0000006060a820 */ /* 0x000fe20000400000 */
[----:B------:R-:W-:Y:S01]  /*9f60*/  FMNMX R15, R123, R104, !PT ;  /* 0x000000687b0f7209 */ /* 0x000fe20007800000 */
[----:B-1----:R-:W-:Y:S01]  /*9f70*/  @!P4 FMUL R101, R101, R101 ;  /* 0x000000656565c220 */ /* 0x002fe20000400000 */
[----:B------:R-:W-:-:S02]  /*9f80*/  FSETP.GEU.AND P4, PT, R109, -126, PT ;  /* 0xc2fc00006d00780b */ /* 0x000fc40003f8e000 */
[----:B------:R-:W-:Y:S01]  /*9f90*/  FMNMX R104, R126, R15, !PT ;  /* 0x0000000f7e687209 */ /* 0x000fe20007800000 */
[----:B------:R-:W1:Y:S02]  /*9fa0*/  MUFU.EX2 R96, R96 ;  /* 0x0000006000607308 */ /* 0x000e640000000800 */
[----:B------:R-:W-:Y:S01]  /*9fb0*/  @!P6 FMUL R105, R105, 0.5 ;  /* 0x3f0000006969e820 */ /* 0x000fe20000400000 */
[----:B------:R-:W-:Y:S01]  /*9fc0*/  FMNMX R15, R127, R104, !PT ;  /* 0x000000687f0f7209 */ /* 0x000fe20007800000 */
[----:B------:R-:W-:-:S01]  /*9fd0*/  FFMA R104, R124, UR19, -R11 ;  /* 0x000000137c687c23 */ /* 0x000fc2000800080b */
[----:B------:R-:W-:Y:S02]  /*9fe0*/  FFMA R124, R144, UR19, -R11 ;  /* 0x00000013907c7c23 */ /* 0x000fe4000800080b */
[----:B------:R-:W-:Y:S01]  /*9ff0*/  FMNMX R108, R130, R15, !PT ;  /* 0x0000000f826c7209 */ /* 0x000fe20007800000 */
[----:B------:R-:W3:Y:S01]  /*a000*/  MUFU.EX2 R105, R105 ;  /* 0x0000006900697308 */ /* 0x000ee20000000800 */
[----:B--2---:R-:W-:Y:S01]  /*a010*/  @!P5 FMUL R92, R92, R92 ;  /* 0x0000005c5c5cd220 */ /* 0x004fe20000400000 */
[----:B------:R-:W-:Y:S01]  /*a020*/  @!P4 FMUL R109, R109, 0.5 ;  /* 0x3f0000006d6dc820 */ /* 0x000fe20000400000 */
[----:B------:R-:W-:-:S02]  /*a030*/  FSETP.GEU.AND P5, PT, R100, -126, PT ;  /* 0xc2fc00006400780b */ /* 0x000fc40003fae000 */
[----:B------:R-:W-:Y:S01]  /*a040*/  FMNMX R15, R131, R108, !PT ;  /* 0x0000006c830f7209 */ /* 0x000fe20007800000 */
[----:B------:R-:W-:-:S01]  /*a050*/  FADD R222, R33, R92 ;  /* 0x0000005c21de7221 */ /* 0x000fc20000000000 */
[----:B------:R-:W-:Y:S01]  /*a060*/  F2FP.SATFINITE.E4M3.F32.PACK_AB_MERGE_C R33, RZ, R33, RZ ;  /* 0x00000021ff21723e */ /* 0x000fe200048070ff */
[----:B------:R-:W2:Y:S01]  /*a070*/  MUFU.EX2 R109, R109 ;  /* 0x0000006d006d7308 */ /* 0x000ea20000000800 */
[----:B-1----:R-:W-:Y:S01]  /*a080*/  @!P2 FMUL R96, R96, R96 ;  /* 0x000000606060a220 */ /* 0x002fe20000400000 */
[----:B------:R-:W-:Y:S02]  /*a090*/  FSETP.GEU.AND P2, PT, R104, -126, PT ;  /* 0xc2fc00006800780b */ /* 0x000fe40003f4e000 */
[----:B------:R-:W-:Y:S02]  /*a0a0*/  FMNMX R108, R134, R15, !PT ;  /* 0x0000000f866c7209 */ /* 0x000fe40007800000 */
[----:B------:R-:W-:Y:S02]  /*a0b0*/  LOP3.LUT R33, R33, 0xff, RZ, 0xc0, !PT ;  /* 0x000000ff21217812 */ /* 0x000fe400078ec0ff */
[----:B------:R-:W-:Y:S01]  /*a0c0*/  @!P5 FMUL R100, R100, 0.5 ;  /* 0x3f0000006464d820 */ /* 0x000fe20000400000 */
[----:B---3--:R-:W-:Y:S01]  /*a0d0*/  @!P6 FMUL R105, R105, R105 ;  /* 0x000000696969e220 */ /* 0x008fe20000400000 */
[----:B------:R-:W-:-:S02]  /*a0e0*/  FSETP.GEU.AND P6, PT, R113, -126, PT ;  /* 0xc2fc00007100780b */ /* 0x000fc40003fce000 */
[----:B------:R-:W-:Y:S02]  /*a0f0*/  FMNMX R15, R135, R108, !PT ;  /* 0x0000006c870f7209 */ /* 0x000fe40007800000 */
[----:B------:R-:W1:Y:S01]  /*a100*/  MUFU.EX2 R100, R100 ;  /* 0x0000006400647308 */ /* 0x000e620000000800 */
[----:B------:R-:W-:Y:S01]  /*a110*/  @!P2 FMUL R104, R104, 0.5 ;  /* 0x3f0000006868a820 */ /* 0x000fe20000400000 */
[----:B------:R-:W-:Y:S01]  /*a120*/  FMNMX R108, R138, R15, !PT ;  /* 0x0000000f8a6c7209 */ /* 0x000fe20007800000 */
[----:B--2---:R-:W-:Y:S01]  /*a130*/  @!P4 FMUL R109, R109, R109 ;  /* 0x0000006d6d6dc220 */ /* 0x004fe20000400000 */
[----:B------:R-:W-:Y:S02]  /*a140*/  FSETP.GEU.AND P4, PT, R117, -126, PT ;  /* 0xc2fc00007500780b */ /* 0x000fe40003f8e000 */
[----:B------:R-:W-:Y:S01]  /*a150*/  FMNMX R15, R139, R108, !PT ;  /* 0x0000006c8b0f7209 */ /* 0x000fe20007800000 */
[----:B------:R-:W-:Y:S01]  /*a160*/  FFMA R108, R128, UR19, -R11 ;  /* 0x00000013806c7c23 */ /* 0x000fe2000800080b */
[----:B------:R-:W2:Y:S01]  /*a170*/  MUFU.EX2 R104, R104 ;  /* 0x0000006800687308 */ /* 0x000ea20000000800 */
[----:B------:R-:W-:Y:S01]  /*a180*/  @!P6 FMUL R113, R113, 0.5 ;  /* 0x3f0000007171e820 */ /* 0x000fe20000400000 */
[----:B------:R-:W-:-:S02]  /*a190*/  FMNMX R112, R142, R15, !PT ;  /* 0x0000000f8e707209 */ /* 0x000fc40007800000 */
[----:B------:R-:W-:Y:S02]  /*a1a0*/  F2FP.SATFINITE.E4M3.F32.PACK_AB_MERGE_C R92, RZ, R92, RZ ;  /* 0x0000005cff5c723e */ /* 0x000fe400048070ff */
[----:B------:R-:W-:Y:S02]  /*a1b0*/  FMNMX R15, R143, R112, !PT ;  /* 0x000000708f0f7209 */ /* 0x000fe40007800000 */
[----:B------:R-:W3:Y:S01]  /*a1c0*/  MUFU.EX2 R113, R113 ;  /* 0x0000007100717308 */ /* 0x000ee20000000800 */
[----:B------:R-:W-:Y:S01]  /*a1d0*/  @!P4 FMUL R117, R117, 0.5 ;  /* 0x3f0000007575c820 */ /* 0x000fe20000400000 */
[----:B------:R-:W-:Y:S01]  /*a1e0*/  FMNMX R112, R146, R15, !PT ;  /* 0x0000000f92707209 */ /* 0x000fe20007800000 */
[----:B-1----:R-:W-:Y:S01]  /*a1f0*/  @!P5 FMUL R100, R100, R100 ;  /* 0x000000646464d220 */ /* 0x002fe20000400000 */
[----:B------:R-:W-:Y:S02]  /*a200*/  FSETP.GEU.AND P5, PT, R108, -126, PT ;  /* 0xc2fc00006c00780b */ /* 0x000fe40003fae000 */
[----:B------:R-:W-:-:S02]  /*a210*/  FMNMX R15, R147, R112, !PT ;  /* 0x00000070930f7209 */ /* 0x000fc40007800000 */
[----:B------:R-:W1:Y:S01]  /*a220*/  MUFU.EX2 R117, R117 ;  /* 0x0000007500757308 */ /* 0x000e620000000800 */
[----:B--2---:R-:W-:Y:S01]  /*a230*/  @!P2 FMUL R104, R104, R104 ;  /* 0x000000686868a220 */ /* 0x004fe20000400000 */
[----:B------:R-:W-:Y:S02]  /*a240*/  FSETP.GEU.AND P2, PT, R132, -126, PT ;  /* 0xc2fc00008400780b */ /* 0x000fe40003f4e000 */
[----:B------:R-:W-:-:S04]  /*a250*/  FMNMX R112, R150, R15, !PT ;  /* 0x0000000f96707209 */ /* 0x000fc80007800000 */
[----:B------:R-:W-:Y:S01]  /*a260*/  FMNMX R15, R151, R112, !PT ;  /* 0x00000070970f7209 */ /* 0x000fe20007800000 */
[----:B---3--:R-:W-:Y:S01]  /*a270*/  @!P6 FMUL R113, R113, R113 ;  /* 0x000000717171e220 */ /* 0x008fe20000400000 */
[----:B------:R-:W-:Y:S01]  /*a280*/  FSETP.GEU.AND P6, PT, R121, -126, PT ;  /* 0xc2fc00007900780b */ /* 0x000fe20003fce000 */
[----:B------:R-:W-:Y:S02]  /*a290*/  @!P5 FMUL R108, R108, 0.5 ;  /* 0x3f0000006c6cd820 */ /* 0x000fe40000400000 */
[----:B------:R-:W2:Y:S02]  /*a2a0*/  SHFL.BFLY PT, R116, R15, 0x1, 0x1f ;  /* 0x0c201f000f747f89 */ /* 0x000ea400000e0000 */
[----:B------:R-:W-:Y:S01]  /*a2b0*/  @!P2 FMUL R132, R132, 0.5 ;  /* 0x3f0000008484a820 */ /* 0x000fe20000400000 */
[----:B-1----:R-:W-:Y:S01]  /*a2c0*/  @!P4 FMUL R117, R117, R117 ;  /* 0x000000757575c220 */ /* 0x002fe20000400000 */
[----:B------:R-:W-:Y:S02]  /*a2d0*/  FSETP.GEU.AND P4, PT, R125, -126, PT ;  /* 0xc2fc00007d00780b */ /* 0x000fe40003f8e000 */
[----:B------:R-:W1:Y:S04]  /*a2e0*/  MUFU.EX2 R112, R132 ;  /* 0x0000008400707308 */ /* 0x000e680000000800 */
[----:B------:R-:W-:-:S04]  /*a2f0*/  @!P6 FMUL R121, R121, 0.5 ;  /* 0x3f0000007979e820 */ /* 0x000fc80000400000 */
[----:B------:R-:W3:Y:S03]  /*a300*/  MUFU.EX2 R108, R108 ;  /* 0x0000006c006c7308 */ /* 0x000ee60000000800 */
[----:B------:R-:W-:-:S05]  /*a310*/  @!P4 FMUL R125, R125, 0.5 ;  /* 0x3f0000007d7dc820 */ /* 0x000fca0000400000 */
[----:B------:R-:W4:Y:S01]  /*a320*/  MUFU.EX2 R121, R121 ;  /* 0x0000007900797308 */ /* 0x000f220000000800 */
[----:B-1----:R-:W-:Y:S01]  /*a330*/  @!P2 FMUL R112, R112, R112 ;  /* 0x000000707070a220 */ /* 0x002fe20000400000 */
[----:B------:R-:W-:Y:S02]  /*a340*/  FSETP.GEU.AND P2, PT, R140, -126, PT ;  /* 0xc2fc00008c00780b */ /* 0x000fe40003f4e000 */
[----:B--2---:R-:W-:-:S04]  /*a350*/  FMNMX R15, R15, R116, !PT ;  /* 0x000000740f0f7209 */ /* 0x004fc80007800000 */
[----:B------:R-:W1:Y:S01]  /*a360*/  MUFU.EX2 R125, R125 ;  /* 0x0000007d007d7308 */ /* 0x000e620000000800 */
[----:B---3--:R-:W-:Y:S01]  /*a370*/  @!P5 FMUL R108, R108, R108 ;  /* 0x0000006c6c6cd220 */ /* 0x008fe20000400000 */
[----:B------:R-:W-:Y:S01]  /*a380*/  FSETP.GEU.AND P5, PT, R136, -126, PT ;  /* 0xc2fc00008800780b */ /* 0x000fe20003fae000 */
[----:B------:R-:W2:Y:S04]  /*a390*/  SHFL.BFLY PT, R128, R15, 0x2, 0x1f ;  /* 0x0c401f000f807f89 */ /* 0x000ea800000e0000 */
[----:B------:R-:W-:Y:S01]  /*a3a0*/  @!P2 FMUL R140, R140, 0.5 ;  /* 0x3f0000008c8ca820 */ /* 0x000fe20000400000 */
[----:B----4-:R-:W-:Y:S01]  /*a3b0*/  @!P6 FMUL R121, R121, R121 ;  /* 0x000000797979e220 */ /* 0x010fe20000400000 */
[----:B------:R-:W-:Y:S02]  /*a3c0*/  FSETP.GEU.AND P6, PT, R129, -126, PT ;  /* 0xc2fc00008100780b */ /* 0x000fe40003fce000 */
[----:B------:R-:W3:Y:S01]  /*a3d0*/  MUFU.EX2 R120, R140 ;  /* 0x0000008c00787308 */ /* 0x000ee20000000800 */
[----:B------:R-:W-:-:S01]  /*a3e0*/  FADD R224, R52, R121 ;  /* 0x0000007934e07221 */ /* 0x000fc20000000000 */
[----:B------:R-:W-:-:S02]  /*a3f0*/  F2FP.SATFINITE.E4M3.F32.PACK_AB_MERGE_C R52, RZ, R52, RZ ;  /* 0x00000034ff34723e */ /* 0x000fc400048070ff */
[----:B------:R-:W-:Y:S01]  /*a400*/  @!P5 FMUL R136, R136, 0.5 ;  /* 0x3f0000008888d820 */ /* 0x000fe20000400000 */
[----:B------:R-:W-:Y:S01]  /*a410*/  F2FP.SATFINITE.E4M3.F32.PACK_AB_MERGE_C R121, RZ, R121, RZ ;  /* 0x00000079ff79723e */ /* 0x000fe200048070ff */
[----:B-1----:R-:W-:Y:S01]  /*a420*/  @!P4 FMUL R125, R125, R125 ;  /* 0x0000007d7d7dc220 */ /* 0x002fe20000400000 */
[----:B------:R-:W-:Y:S01]  /*a430*/  FSETP.GEU.AND P4, PT, R133, -126, PT ;  /* 0xc2fc00008500780b */ /* 0x000fe20003f8e000 */
[----:B------:R-:W1:Y:S01]  /*a440*/  MUFU.EX2 R116, R136 ;  /* 0x0000008800747308 */ /* 0x000e620000000800 */
[----:B------:R-:W-:Y:S02]  /*a450*/  LOP3.LUT R52, R52, 0xffff, RZ, 0xc0, !PT ;  /* 0x0000ffff34347812 */ /* 0x000fe400078ec0ff */
[----:B------:R-:W-:Y:S01]  /*a460*/  @!P6 FMUL R129, R129, 0.5 ;  /* 0x3f0000008181e820 */ /* 0x000fe20000400000 */
[----:B--2---:R-:W-:Y:S01]  /*a470*/  FMNMX R15, R15, R128, !PT ;  /* 0x000000800f0f7209 */ /* 0x004fe20007800000 */
[----:B---3--:R-:W-:-:S04]  /*a480*/  @!P2 FMUL R120, R120, R120 ;  /* 0x000000787878a220 */ /* 0x008fc80000400000 */
[----:B------:R-:W2:Y:S03]  /*a490*/  MUFU.EX2 R129, R129 ;  /* 0x0000008100817308 */ /* 0x000ea60000000800 */
[----:B------:R-:W-:Y:S01]  /*a4a0*/  @!P4 FMUL R133, R133, 0.5 ;  /* 0x3f0000008585c820 */ /* 0x000fe20000400000 */
[----:B------:R-:W-:Y:S01]  /*a4b0*/  FSETP.NEU.AND P2, PT, R15, -INF , PT ;  /* 0xff8000000f00780b */ /* 0x000fe20003f4d000 */
[----:B-1----:R-:W-:-:S04]  /*a4c0*/  @!P5 FMUL R116, R116, R116 ;  /* 0x000000747474d220 */ /* 0x002fc80000400000 */
[----:B------:R-:W1:Y:S01]  /*a4d0*/  MUFU.EX2 R133, R133 ;  /* 0x0000008500857308 */ /* 0x000e620000000800 */
[----:B------:R-:W-:Y:S02]  /*a4e0*/  FSETP.GEU.AND P5, PT, R124, -126, PT ;  /* 0xc2fc00007c00780b */ /* 0x000fe40003fae000 */
[----:B------:R-:W-:Y:S02]  /*a4f0*/  FSEL R128, R15, RZ, P2 ;  /* 0x000000ff0f807208 */ /* 0x000fe40001000000 */
[----:B------:R-:W-:-:S03]  /*a500*/  FSETP.GEU.AND P2, PT, R148, -126, PT ;  /* 0xc2fc00009400780b */ /* 0x000fc60003f4e000 */
[C---:B------:R-:W-:Y:S01]  /*a510*/  FMUL R11, R128.reuse, UR19 ;  /* 0x00000013800b7c20 */ /* 0x040fe20008400000 */
[----:B--2---:R-:W-:Y:S01]  /*a520*/  @!P6 FMUL R129, R129, R129 ;  /* 0x000000818181e220 */ /* 0x004fe20000400000 */
[----:B------:R-:W-:Y:S01]  /*a530*/  FSETP.GEU.AND P6, PT, R145, -126, PT ;  /* 0xc2fc00009100780b */ /* 0x000fe20003fce000 */
[----:B------:R-:W-:-:S01]  /*a540*/  FADD R128, -R128, R17 ;  /* 0x0000001180807221 */ /* 0x000fc20000000100 */
[--C-:B------:R-:W-:Y:S01]  /*a550*/  FFMA R132, R26, UR19, -R11.reuse ;  /* 0x000000131a847c23 */ /* 0x100fe2000800080b */
[----:B------:R-:W-:-:S01]  /*a560*/  FFMA R136, R27, UR19, -R11 ;  /* 0x000000131b887c23 */ /* 0x000fc2000800080b */
[----:B------:R-:W-:Y:S01]  /*a570*/  @!P5 FMUL R124, R124, 0.5 ;  /* 0x3f0000007c7cd820 */ /* 0x000fe20000400000 */
[----:B------:R-:W-:-:S01]  /*a580*/  FFMA R140, R30, UR19, -R11 ;  /* 0x000000131e8c7c23 */ /* 0x000fc2000800080b */
[--C-:B------:R-:W-:Y:S01]  /*a590*/  FFMA R141, R31, UR19, -R11.reuse ;  /* 0x000000131f8d7c23 */ /* 0x100fe2000800080b */
[----:B-1----:R-:W-:Y:S01]  /*a5a0*/  @!P4 FMUL R133, R133, R133 ;  /* 0x000000858585c220 */ /* 0x002fe20000400000 */
[----:B------:R-:W-:Y:S01]  /*a5b0*/  FSETP.GEU.AND P4, PT, R149, -126, PT ;  /* 0xc2fc00009500780b */ /* 0x000fe20003f8e000 */
[----:B------:R-:W-:Y:S01]  /*a5c0*/  @!P2 FMUL R148, R148, 0.5 ;  /* 0x3f0000009494a820 */ /* 0x000fe20000400000 */
[----:B------:R-:W1:Y:S01]  /*a5d0*/  MUFU.EX2 R124, R124 ;  /* 0x0000007c007c7308 */ /* 0x000e620000000800 */
[----:B------:R-:W-:-:S01]  /*a5e0*/  FFMA R144, R34, UR19, -R11 ;  /* 0x0000001322907c23 */ /* 0x000fc2000800080b */
[--C-:B------:R-:W-:Y:S01]  /*a5f0*/  FFMA R19, R114, UR19, -R11.reuse ;  /* 0x0000001372137c23 */ /* 0x100fe2000800080b */
[----:B------:R-:W-:Y:S01]  /*a600*/  @!P6 FMUL R145, R145, 0.5 ;  /* 0x3f0000009191e820 */ /* 0x000fe20000400000 */
[--C-:B------:R-:W-:Y:S01]  /*a610*/  FFMA R111, R111, UR19, -R11.reuse ;  /* 0x000000136f6f7c23 */ /* 0x100fe2000800080b */
[----:B------:R-:W-:-:S01]  /*a620*/  FFMA R219, R122, UR19, -R11 ;  /* 0x000000137adb7c23 */ /* 0x000fc2000800080b */
[----:B------:R-:W-:Y:S01]  /*a630*/  FFMA R122, R127, UR19, -R11 ;  /* 0x000000137f7a7c23 */ /* 0x000fe2000800080b */
[----:B------:R-:W-:-:S01]  /*a640*/  FADD R127, R41, R100 ;  /* 0x00000064297f7221 */ /* 0x000fc20000000000 */
[----:B------:R2:W3:Y:S01]  /*a650*/  MUFU.EX2 R26, R148 ;  /* 0x00000094001a7308 */ /* 0x0004e20000000800 */
[----:B------:R-:W-:-:S01]  /*a660*/  FFMA R55, R55, UR19, -R11 ;  /* 0x0000001337377c23 */ /* 0x000fc2000800080b */
[--C-:B------:R-:W-:Y:S01]  /*a670*/  FFMA R87, R87, UR19, -R11.reuse ;  /* 0x0000001357577c23 */ /* 0x100fe2000800080b */
[----:B------:R-:W-:Y:S01]  /*a680*/  @!P4 FMUL R149, R149, 0.5 ;  /* 0x3f0000009595c820 */ /* 0x000fe20000400000 */
[--C-:B------:R-:W-:Y:S01]  /*a690*/  FFMA R119, R119, UR19, -R11.reuse ;  /* 0x0000001377777c23 */ /* 0x100fe2000800080b */
[----:B------:R-:W-:-:S01]  /*a6a0*/  FFMA R142, R142, UR19, -R11 ;  /* 0x000000138e8e7c23 */ /* 0x000fc2000800080b */
[--C-:B------:R-:W-:Y:S01]  /*a6b0*/  FFMA R217, R143, UR19, -R11.reuse ;  /* 0x000000138fd97c23 */ /* 0x100fe2000800080b */
[----:B------:R-:W-:-:S01]  /*a6c0*/  FFMA R216, R147, UR19, -R11 ;  /* 0x0000001393d87c23 */ /* 0x000fc2000800080b */
[----:B------:R4:W5:Y:S01]  /*a6d0*/  MUFU.EX2 R137, R145 ;  /* 0x0000009100897308 */ /* 0x0009620000000800 */
[----:B-1----:R-:W-:Y:S01]  /*a6e0*/  @!P5 FMUL R124, R124, R124 ;  /* 0x0000007c7c7cd220 */ /* 0x002fe20000400000 */
[----:B------:R-:W-:Y:S01]  /*a6f0*/  FSETP.GEU.AND P5, PT, R132, -126, PT ;  /* 0xc2fc00008400780b */ /* 0x000fe20003fae000 */
[----:B--2---:R-:W-:-:S01]  /*a700*/  FFMA R148, R135, UR19, -R11 ;  /* 0x0000001387947c23 */ /* 0x004fc2000800080b */
[--C-:B------:R-:W-:Y:S01]  /*a710*/  FFMA R150, R150, UR19, -R11.reuse ;  /* 0x0000001396967c23 */ /* 0x100fe2000800080b */
[----:B------:R-:W-:-:S01]  /*a720*/  FFMA R218, R151, UR19, -R11 ;  /* 0x0000001397da7c23 */ /* 0x000fc2000800080b */
[----:B------:R-:W-:Y:S01]  /*a730*/  FADD R143, R60, R129 ;  /* 0x000000813c8f7221 */ /* 0x000fe20000000000 */
[----:B------:R-:W-:-:S01]  /*a740*/  FADD R135, R29, R88 ;  /* 0x000000581d877221 */ /* 0x000fc20000000000 */
[----:B------:R1:W2:Y:S01]  /*a750*/  MUFU.EX2 R27, R149 ;  /* 0x00000095001b7308 */ /* 0x0002a20000000800 */
[----:B---3--:R-:W-:Y:S01]  /*a760*/  @!P2 FMUL R26, R26, R26 ;  /* 0x0000001a1a1aa220 */ /* 0x008fe20000400000 */
[----:B------:R-:W-:Y:S01]  /*a770*/  FSETP.GEU.AND P2, PT, R140, -126, PT ;  /* 0xc2fc00008c00780b */ /* 0x000fe20003f4e000 */
[----:B----4-:R-:W-:-:S01]  /*a780*/  FFMA R145, R95, UR19, -R11 ;  /* 0x000000135f917c23 */ /* 0x010fc2000800080b */
[----:B------:R-:W-:Y:S01]  /*a790*/  FADD R220, R64, R133 ;  /* 0x0000008540dc7221 */ /* 0x000fe20000000000 */
[----:B------:R-:W-:-:S01]  /*a7a0*/  FADD R147, R65, R124 ;  /* 0x0000007c41937221 */ /* 0x000fc20000000000 */
[----:B------:R-:W-:Y:S01]  /*a7b0*/  F2FP.SATFINITE.E4M3.F32.PACK_AB_MERGE_C R29, RZ, R29, RZ ;  /* 0x0000001dff1d723e */ /* 0x000fe200048070ff */
[----:B------:R-:W-:Y:S01]  /*a7c0*/  @!P5 FMUL R132, R132, 0.5 ;  /* 0x3f0000008484d820 */ /* 0x000fe20000400000 */
[----:B------:R-:W-:Y:S01]  /*a7d0*/  F2FP.SATFINITE.E4M3.F32.PACK_AB_MERGE_C R129, RZ, R129, RZ ;  /* 0x00000081ff81723e */ /* 0x000fe200048070ff */
[----:B-----5:R-:W-:Y:S01]  /*a7e0*/  @!P6 FMUL R137, R137, R137 ;  /* 0x000000898989e220 */ /* 0x020fe20000400000 */
[----:B------:R-:W-:Y:S01]  /*a7f0*/  FSETP.GEU.AND P6, PT, R136, -126, PT ;  /* 0xc2fc00008800780b */ /* 0x000fe20003fce000 */
[----:B------:R3:W4:Y:S01]  /*a800*/  MUFU.EX2 R30, R132 ;  /* 0x00000084001e7308 */ /* 0x0007220000000800 */
[----:B-1----:R-:W-:-:S01]  /*a810*/  FFMA R149, R146, UR19, -R11 ;  /* 0x0000001392957c23 */ /* 0x002fc2000800080b */
[----:B------:R-:W-:Y:S01]  /*a820*/  FADD R146, R28, R97 ;  /* 0x000000611c927221 */ /* 0x000fe20000000000 */
[----:B------:R-:W-:-:S01]  /*a830*/  FADD R222, R222, R147 ;  /* 0x00000093dede7221 */ /* 0x000fc20000000000 */
[----:B------:R-:W-:Y:S01]  /*a840*/  @!P2 FMUL R140, R140, 0.5 ;  /* 0x3f0000008c8ca820 */ /* 0x000fe20000400000 */
[----:B------:R-:W-:-:S01]  /*a850*/  FADD R151, R68, R137 ;  /* 0x0000008944977221 */ /* 0x000fc20000000000 */
[----:B--2---:R-:W-:Y:S01]  /*a860*/  @!P4 FMUL R27, R27, R27 ;  /* 0x0000001b1b1bc220 */ /* 0x004fe20000400000 */
[----:B------:R-:W-:Y:S01]  /*a870*/  FSETP.GEU.AND P4, PT, R141, -126, PT ;  /* 0xc2fc00008d00780b */ /* 0x000fe20003f8e000 */
[----:B------:R1:W2:Y:S01]  /*a880*/  MUFU.EX2 R34, R140 ;  /* 0x0000008c00227308 */ /* 0x0002a20000000800 */
[----:B---3--:R-:W-:-:S01]  /*a890*/  FFMA R132, R35, UR19, -R11 ;  /* 0x0000001323847c23 */ /* 0x008fc2000800080b */
[----:B------:R-:W-:Y:S01]  /*a8a0*/  FADD R146, R146, R143 ;  /* 0x0000008f92927221 */ /* 0x000fe20000000000 */
[----:B------:R-:W-:-:S01]  /*a8b0*/  FADD R143, R48, R117 ;  /* 0x00000075308f7221 */ /* 0x000fc20000000000 */
[----:B------:R-:W-:Y:S01]  /*a8c0*/  @!P6 FMUL R136, R136, 0.5 ;  /* 0x3f0000008888e820 */ /* 0x000fe20000400000 */
[----:B------:R-:W-:-:S01]  /*a8d0*/  FADD R147, R23, R80 ;  /* 0x0000005017937221 */ /* 0x000fc20000000000 */
[----:B------:R-:W-:Y:S01]  /*a8e0*/  F2FP.SATFINITE.E4M3.F32.PACK_AB_MERGE_C R23, RZ, R23, RZ ;  /* 0x00000017ff17723e */ /* 0x000fe200048070ff */
[----:B------:R-:W-:Y:S01]  /*a8f0*/  FMUL R128, R128, UR19 ;  /* 0x0000001380807c20 */ /* 0x000fe20008400000 */
[----:B------:R3:W5:Y:S01]  /*a900*/  MUFU.EX2 R31, R136 ;  /* 0x00000088001f7308 */ /* 0x0007620000000800 */
[----:B----4-:R-:W-:Y:S01]  /*a910*/  @!P5 FMUL R30, R30, R30 ;  /* 0x0000001e1e1ed220 */ /* 0x010fe20000400000 */
[----:B------:R-:W-:Y:S01]  /*a920*/  FSETP.GEU.AND P5, PT, R144, -126, PT ;  /* 0xc2fc00009000780b */ /* 0x000fe20003fae000 */
[----:B-1----:R-:W-:-:S01]  /*a930*/  FFMA R140, R39, UR19, -R11 ;  /* 0x00000013278c7c23 */ /* 0x002fc2000800080b */
[----:B------:R-:W-:Y:S01]  /*a940*/  @!P4 FMUL R141, R141, 0.5 ;  /* 0x3f0000008d8dc820 */ /* 0x000fe20000400000 */
[----:B------:R-:W-:-:S02]  /*a950*/  F2FP.SATFINITE.E4M3.F32.PACK_AB_MERGE_C R48, RZ, R48, RZ ;  /* 0x00000030ff30723e */ /* 0x000fc400048070ff */
[----:B------:R-:W-:Y:S01]  /*a960*/  F2FP.SATFINITE.E4M3.F32.PACK_AB_MERGE_C R41, RZ, R41, RZ ;  /* 0x00000029ff29723e */ /* 0x000fe200048070ff */
[----:B------:R1:W4:Y:S01]  /*a970*/  MUFU.EX2 R35, R141 ;  /* 0x0000008d00237308 */ /* 0x0003220000000800 */
[----:B---3--:R-:W-:-:S01]  /*a980*/  FFMA R136, R38, UR19, -R11 ;  /* 0x0000001326887c23 */ /* 0x008fc2000800080b */
[----:B--2---:R-:W-:Y:S01]  /*a990*/  @!P2 FMUL R34, R34, R34 ;  /* 0x000000222222a220 */ /* 0x004fe20000400000 */
[----:B------:R-:W-:Y:S02]  /*a9a0*/  F2FP.SATFINITE.E4M3.F32.PACK_AB_MERGE_C R28, RZ, R28, RZ ;  /* 0x0000001cff1c723e */ /* 0x000fe400048070ff */
[----:B------:R-:W-:Y:S02]  /*a9b0*/  F2FP.SATFINITE.E4M3.F32.PACK_AB_MERGE_C R60, RZ, R60, RZ ;  /* 0x0000003cff3c723e */ /* 0x000fe400048070ff */
[----:B------:R-:W-:Y:S01]  /*a9c0*/  FSETP.GEU.AND P2, PT, R136, -126, PT ;  /* 0xc2fc00008800780b */ /* 0x000fe20003f4e000 */
[----:B------:R-:W-:Y:S01]  /*a9d0*/  @!P5 FMUL R144, R144, 0.5 ;  /* 0x3f0000009090d820 */ /* 0x000fe20000400000 */
[----:B-----5:R-:W-:Y:S01]  /*a9e0*/  @!P6 FMUL R31, R31, R31 ;  /* 0x0000001f1f1fe220 */ /* 0x020fe20000400000 */
[----:B------:R-:W-:Y:S01]  /*a9f0*/  FSETP.GEU.AND P6, PT, R132, -126, PT ;  /* 0xc2fc00008400780b */ /* 0x000fe20003fce000 */
[----:B-1----:R-:W-:-:S01]  /*aa00*/  FFMA R141, R42, UR19, -R11 ;  /* 0x000000132a8d7c23 */ /* 0x002fc2000800080b */
[----:B------:R1:W2:Y:S01]  /*aa10*/  MUFU.EX2 R38, R144 ;  /* 0x0000009000267308 */ /* 0x0002a20000000800 */
[----:B------:R-:W-:-:S02]  /*aa20*/  LOP3.LUT R28, R28, 0xffff, RZ, 0xc0, !PT ;  /* 0x0000ffff1c1c7812 */ /* 0x000fc400078ec0ff */
[----:B------:R-:W-:Y:S01]  /*aa30*/  F2FP.SATFINITE.E4M3.F32.PACK_AB_MERGE_C R88, RZ, R88, RZ ;  /* 0x00000058ff58723e */ /* 0x000fe200048070ff */
[----:B----4-:R-:W-:Y:S01]  /*aa40*/  @!P4 FMUL R35, R35, R35 ;  /* 0x000000232323c220 */ /* 0x010fe20000400000 */
[----:B------:R-:W-:-:S03]  /*aa50*/  FSETP.GEU.AND P4, PT, R140, -126, PT ;  /* 0xc2fc00008c00780b */ /* 0x000fc60003f8e000 */
[----:B------:R-:W-:Y:S01]  /*aa60*/  @!P2 FMUL R136, R136, 0.5 ;  /* 0x3f0000008888a820 */ /* 0x000fe20000400000 */
[----:B-1----:R-:W-:-:S01]  /*aa70*/  FFMA R144, R43, UR19, -R11 ;  /* 0x000000132b907c23 */ /* 0x002fc2000800080b */
[----:B------:R-:W-:Y:S01]  /*aa80*/  F2FP.SATFINITE.E4M3.F32.PACK_AB_MERGE_C R64, RZ, R64, RZ ;  /* 0x00000040ff40723e */ /* 0x000fe200048070ff */
[----:B------:R-:W-:Y:S01]  /*aa90*/  @!P6 FMUL R132, R132, 0.5 ;  /* 0x3f0000008484e820 */ /* 0x000fe20000400000 */
[----:B------:R1:W3:Y:S01]  /*aaa0*/  MUFU.EX2 R42, R136 ;  /* 0x00000088002a7308 */ /* 0x0002e20000000800 */
[----:B------:R-:W-:Y:S02]  /*aab0*/  LOP3.LUT R60, R60, 0xffff, RZ, 0xc0, !PT ;  /* 0x0000ffff3c3c7812 */ /* 0x000fe400078ec0ff */
[----:B------:R-:W-:Y:S01]  /*aac0*/  F2FP.SATFINITE.E4M3.F32.PACK_AB_MERGE_C R97, RZ, R97, RZ ;  /* 0x00000061ff61723e */ /* 0x000fe200048070ff */
[----:B--2---:R-:W-:Y:S01]  /*aad0*/  @!P5 FMUL R38, R38, R38 ;  /* 0x000000262626d220 */ /* 0x004fe20000400000 */
[----:B------:R-:W-:Y:S01]  /*aae0*/  FSETP.GEU.AND P5, PT, R141, -126, PT ;  /* 0xc2fc00008d00780b */ /* 0x000fe20003fae000 */
[----:B------:R-:W-:-:S02]  /*aaf0*/  @!P4 FMUL R140, R140, 0.5 ;  /* 0x3f0000008c8cc820 */ /* 0x000fc40000400000 */
[----:B------:R2:W4:Y:S01]  /*ab00*/  MUFU.EX2 R39, R132 ;  /* 0x0000008400277308 */ /* 0x0005220000000800 */
[----:B-1----:R-:W-:-:S01]  /*ab10*/  FFMA R136, R47, UR19, -R11 ;  /* 0x000000132f887c23 */ /* 0x002fc2000800080b */
[----:B------:R-:W-:Y:S02]  /*ab20*/  F2FP.SATFINITE.E4M3.F32.PACK_AB_MERGE_C R65, RZ, R65, RZ ;  /* 0x00000041ff41723e */ /* 0x000fe400048070ff */
[----:B------:R-:W-:Y:S02]  /*ab30*/  F2FP.SATFINITE.E4M3.F32.PACK_AB_MERGE_C R68, RZ, R68, RZ ;  /* 0x00000044ff44723e */ /* 0x000fe400048070ff */
[----:B------:R-:W-:Y:S02]  /*ab40*/  LOP3.LUT R65, R65, 0xff, RZ, 0xc0, !PT ;  /* 0x000000ff41417812 */ /* 0x000fe400078ec0ff */
[----:B------:R1:W5:Y:S01]  /*ab50*/  MUFU.EX2 R43, R140 ;  /* 0x0000008c002b7308 */ /* 0x0003620000000800 */
[----:B--2---:R-:W-:-:S01]  /*ab60*/  FFMA R132, R46, UR19, -R11 ;  /* 0x000000132e847c23 */ /* 0x004fc2000800080b */
[----:B---3--:R-:W-:Y:S01]  /*ab70*/  @!P2 FMUL R42, R42, R42 ;  /* 0x0000002a2a2aa220 */ /* 0x008fe20000400000 */
[----:B------:R-:W-:Y:S01]  /*ab80*/  @!P5 FMUL R141, R141, 0.5 ;  /* 0x3f0000008d8dd820 */ /* 0x000fe20000400000 */
[----:B------:R-:W-:-:S02]  /*ab90*/  LOP3.LUT R68, R68, 0xffff, RZ, 0xc0, !PT ;  /* 0x0000ffff44447812 */ /* 0x000fc400078ec0ff */
[----:B------:R-:W-:Y:S02]  /*aba0*/  FSETP.GEU.AND P2, PT, R132, -126, PT ;  /* 0xc2fc00008400780b */ /* 0x000fe40003f4e000 */
[----:B------:R2:W3:Y:S01]  /*abb0*/  MUFU.EX2 R46, R141 ;  /* 0x0000008d002e7308 */ /* 0x0004e20000000800 */
[----:B----4-:R-:W-:Y:S01]  /*abc0*/  @!P6 FMUL R39, R39, R39 ;  /* 0x000000272727e220 */ /* 0x010fe20000400000 */
[----:B------:R-:W-:Y:S01]  /*abd0*/  FSETP.GEU.AND P6, PT, R144, -126, PT ;  /* 0xc2fc00009000780b */ /* 0x000fe20003fce000 */
[----:B-1----:R-:W-:-:S01]  /*abe0*/  FFMA R140, R50, UR19, -R11 ;  /* 0x00000013328c7c23 */ /* 0x002fc2000800080b */
[----:B------:R-:W-:Y:S02]  /*abf0*/  F2FP.SATFINITE.E4M3.F32.PACK_AB_MERGE_C R100, RZ, R100, RZ ;  /* 0x00000064ff64723e */ /* 0x000fe400048070ff */
[----:B------:R-:W-:Y:S02]  /*ac00*/  F2FP.SATFINITE.E4M3.F32.PACK_AB_MERGE_C R117, RZ, R117, RZ ;  /* 0x00000075ff75723e */ /* 0x000fe400048070ff */
[----:B------:R-:W-:Y:S01]  /*ac10*/  F2FP.SATFINITE.E4M3.F32.PACK_AB_MERGE_C R124, RZ, R124, RZ ;  /* 0x0000007cff7c723e */ /* 0x000fe200048070ff */
[----:B-----5:R-:W-:Y:S01]  /*ac20*/  @!P4 FMUL R43, R43, R43 ;  /* 0x0000002b2b2bc220 */ /* 0x020fe20000400000 */
[----:B------:R-:W-:Y:S01]  /*ac30*/  FSETP.GEU.AND P4, PT, R136, -126, PT ;  /* 0xc2fc00008800780b */ /* 0x000fe20003f8e000 */
[----:B------:R-:W-:Y:S01]  /*ac40*/  @!P2 FMUL R132, R132, 0.5 ;  /* 0x3f0000008484a820 */ /* 0x000fe20000400000 */
[----:B--2---:R-:W-:Y:S01]  /*ac50*/  FFMA R141, R51, UR19, -R11 ;  /* 0x00000013338d7c23 */ /* 0x004fe2000800080b */
[----:B------:R-:W-:-:S02]  /*ac60*/  LOP3.LUT R117, R117, 0xffff, RZ, 0xc0, !PT ;  /* 0x0000ffff75757812 */ /* 0x000fc400078ec0ff */
[----:B------:R-:W-:Y:S01]  /*ac70*/  @!P6 FMUL R144, R144, 0.5 ;  /* 0x3f0000009090e820 */ /* 0x000fe20000400000 */
[----:B------:R1:W2:Y:S01]  /*ac80*/  MUFU.EX2 R50, R132 ;  /* 0x0000008400327308 */ /* 0x0002a20000000800 */
[----:B---3--:R-:W-:Y:S01]  /*ac90*/  @!P5 FMUL R46, R46, R46 ;  /* 0x0000002e2e2ed220 */ /* 0x008fe20000400000 */
[----:B------:R-:W-:Y:S02]  /*aca0*/  FSETP.GEU.AND P5, PT, R140, -126, PT ;  /* 0xc2fc00008c00780b */ /* 0x000fe40003fae000 */
[----:B------:R-:W-:Y:S02]  /*acb0*/  F2FP.SATFINITE.E4M3.F32.PACK_AB_MERGE_C R137, RZ, R137, RZ ;  /* 0x00000089ff89723e */ /* 0x000fe400048070ff */
[----:B------:R-:W-:Y:S01]  /*acc0*/  F2FP.SATFINITE.E4M3.F32.PACK_AB_MERGE_C R133, RZ, R133, RZ ;  /* 0x00000085ff85723e */ /* 0x000fe200048070ff */
[----:B------:R-:W-:Y:S01]  /*acd0*/  @!P4 FMUL R136, R136, 0.5 ;  /* 0x3f0000008888c820 */ /* 0x000fe20000400000 */
[----:B------:R3:W4:Y:S01]  /*ace0*/  MUFU.EX2 R47, R144 ;  /* 0x00000090002f7308 */ /* 0x0007220000000800 */
[----:B-1----:R-:W-:-:S01]  /*acf0*/  FFMA R132, R58, UR19, -R11 ;  /* 0x000000133a847c23 */ /* 0x002fc2000800080b */
[----:B------:R-:W-:-:S02]  /*ad00*/  LOP3.LUT R133, R133, 0xffff, RZ, 0xc0, !PT ;  /* 0x0000ffff85857812 */ /* 0x000fc400078ec0ff */
[----:B------:R-:W-:-:S03]  /*ad10*/  F2FP.SATFINITE.E4M3.F32.PACK_AB_MERGE_C R80, RZ, R80, RZ ;  /* 0x00000050ff50723e */ /* 0x000fc600048070ff */
[----:B------:R-:W-:Y:S01]  /*ad20*/  @!P5 FMUL R140, R140, 0.5 ;  /* 0x3f0000008c8cd820 */ /* 0x000fe20000400000 */
[----:B------:R1:W5:Y:S01]  /*ad30*/  MUFU.EX2 R51, R136 ;  /* 0x0000008800337308 */ /* 0x0003620000000800 */
[----:B---3--:R-:W-:-:S01]  /*ad40*/  FFMA R144, R54, UR19, -R11 ;  /* 0x0000001336907c23 */ /* 0x008fc2000800080b */
[----:B--2---:R-:W-:Y:S01]  /*ad50*/  @!P2 FMUL R50, R50, R50 ;  /* 0x000000323232a220 */ /* 0x004fe20000400000 */
[----:B------:R-:W-:-:S03]  /*ad60*/  LOP3.LUT R80, R80, 0xff, RZ, 0xc0, !PT ;  /* 0x000000ff50507812 */ /* 0x000fc600078ec0ff */
[----:B------:R-:W-:Y:S02]  /*ad70*/  FSETP.GEU.AND P2, PT, R144, -126, PT ;  /* 0xc2fc00009000780b */ /* 0x000fe40003f4e000 */
[----:B------:R2:W3:Y:S01]  /*ad80*/  MUFU.EX2 R54, R140 ;  /* 0x0000008c00367308 */ /* 0x0004e20000000800 */
[----:B----4-:R-:W-:Y:S01]  /*ad90*/  @!P6 FMUL R47, R47, R47 ;  /* 0x0000002f2f2fe220 */ /* 0x010fe20000400000 */
[----:B------:R-:W-:Y:S01]  /*ada0*/  FSETP.GEU.AND P6, PT, R141, -126, PT ;  /* 0xc2fc00008d00780b */ /* 0x000fe20003fce000 */
[----:B-1----:R-:W-:-:S01]  /*adb0*/  FFMA R136, R59, UR19, -R11 ;  /* 0x000000133b887c23 */ /* 0x002fc2000800080b */
[----:B-----5:R-:W-:Y:S01]  /*adc0*/  @!P4 FMUL R51, R51, R51 ;  /* 0x000000333333c220 */ /* 0x020fe20000400000 */
[----:B------:R-:W-:-:S06]  /*add0*/  FSETP.GEU.AND P4, PT, R132, -126, PT ;  /* 0xc2fc00008400780b */ /* 0x000fcc0003f8e000 */
[----:B------:R-:W-:Y:S01]  /*ade0*/  @!P2 FMUL R144, R144, 0.5 ;  /* 0x3f0000009090a820 */ /* 0x000fe20000400000 */
[----:B--2---:R-:W-:-:S03]  /*adf0*/  FFMA R140, R62, UR19, -R11 ;  /* 0x000000133e8c7c23 */ /* 0x004fc6000800080b */
[----:B------:R-:W-:Y:S01]  /*ae00*/  @!P6 FMUL R141, R141, 0.5 ;  /* 0x3f0000008d8de820 */ /* 0x000fe20000400000 */
[----:B------:R1:W2:Y:S01]  /*ae10*/  MUFU.EX2 R59, R144 ;  /* 0x00000090003b7308 */ /* 0x0002a20000000800 */
[----:B---3--:R-:W-:Y:S01]  /*ae20*/  @!P5 FMUL R54, R54, R54 ;  /* 0x000000363636d220 */ /* 0x008fe20000400000 */
[----:B------:R-:W-:Y:S01]  /*ae30*/  FSETP.GEU.AND P5, PT, R136, -126, PT ;  /* 0xc2fc00008800780b */ /* 0x000fe20003fae000 */
[----:B------:R-:W-:-:S05]  /*ae40*/  @!P4 FMUL R132, R132, 0.5 ;  /* 0x3f0000008484c820 */ /* 0x000fca0000400000 */
[----:B------:R3:W4:Y:S01]  /*ae50*/  MUFU.EX2 R58, R141 ;  /* 0x0000008d003a7308 */ /* 0x0007220000000800 */
[----:B-1----:R-:W-:-:S06]  /*ae60*/  FFMA R144, R66, UR19, -R11 ;  /* 0x0000001342907c23 */ /* 0x002fcc000800080b */
[----:B------:R-:W-:Y:S01]  /*ae70*/  @!P5 FMUL R136, R136, 0.5 ;  /* 0x3f0000008888d820 */ /* 0x000fe20000400000 */
[----:B------:R1:W5:Y:S01]  /*ae80*/  MUFU.EX2 R62, R132 ;  /* 0x00000084003e7308 */ /* 0x0003620000000800 */
[----:B---3--:R-:W-:-:S01]  /*ae90*/  FFMA R141, R63, UR19, -R11 ;  /* 0x000000133f8d7c23 */ /* 0x008fc2000800080b */
[----:B--2---:R-:W-:-:S04]  /*aea0*/  @!P2 FMUL R59, R59, R59 ;  /* 0x0000003b3b3ba220 */ /* 0x004fc80000400000 */
        /* <DEDUP_REMOVED lines=61> */
[----:B------:R-:W2:Y:S01]  /*b280*/  MUFU.EX2 R90, R141 ;  /* 0x0000008d005a7308 */ /* 0x000ea20000000800 */
[----:B----4-:R-:W-:Y:S01]  /*b290*/  @!P6 FMUL R82, R82, R82 ;  /* 0x000000525252e220 */ /* 0x010fe20000400000 */
[----:B------:R-:W-:Y:S01]  /*b2a0*/  FSETP.GEU.AND P6, PT, R144, -126, PT ;  /* 0xc2fc00009000780b */ /* 0x000fe20003fce000 */
[----:B-1----:R-:W-:-:S01]  /*b2b0*/  FFMA R140, R94, UR19, -R11 ;  /* 0x000000135e8c7c23 */ /* 0x002fc2000800080b */
[----:B-----5:R-:W-:Y:S01]  /*b2c0*/  @!P4 FMUL R86, R86, R86 ;  /* 0x000000565656c220 */ /* 0x020fe20000400000 */
[----:B------:R-:W-:-:S06]  /*b2d0*/  FSETP.GEU.AND P4, PT, R136, -126, PT ;  /* 0xc2fc00008800780b */ /* 0x000fcc0003f8e000 */
[----:B------:R-:W-:-:S04]  /*b2e0*/  @!P2 FMUL R132, R132, 0.5 ;  /* 0x3f0000008484a820 */ /* 0x000fc80000400000 */
[----:B------:R-:W-:Y:S01]  /*b2f0*/  @!P6 FMUL R144, R144, 0.5 ;  /* 0x3f0000009090e820 */ /* 0x000fe20000400000 */
[----:B------:R1:W3:Y:S01]  /*b300*/  MUFU.EX2 R141, R132 ;  /* 0x00000084008d7308 */ /* 0x0002e20000000800 */
[----:B--2---:R-:W-:Y:S01]  /*b310*/  @!P5 FMUL R90, R90, R90 ;  /* 0x0000005a5a5ad220 */ /* 0x004fe20000400000 */
[----:B------:R-:W-:Y:S01]  /*b320*/  FSETP.GEU.AND P5, PT, R140, -126, PT ;  /* 0xc2fc00008c00780b */ /* 0x000fe20003fae000 */
[----:B------:R-:W-:-:S05]  /*b330*/  @!P4 FMUL R136, R136, 0.5 ;  /* 0x3f0000008888c820 */ /* 0x000fca0000400000 */
[----:B------:R2:W4:Y:S01]  /*b340*/  MUFU.EX2 R91, R144 ;  /* 0x00000090005b7308 */ /* 0x0005220000000800 */
[----:B-1----:R-:W-:-:S06]  /*b350*/  FFMA R132, R99, UR19, -R11 ;  /* 0x0000001363847c23 */ /* 0x002fcc000800080b */
[----:B------:R-:W-:Y:S01]  /*b360*/  @!P5 FMUL R140, R140, 0.5 ;  /* 0x3f0000008c8cd820 */ /* 0x000fe20000400000 */
[----:B------:R1:W5:Y:S01]  /*b370*/  MUFU.EX2 R94, R136 ;  /* 0x00000088005e7308 */ /* 0x0003620000000800 */
[----:B--2---:R-:W-:-:S01]  /*b380*/  FFMA R144, R98, UR19, -R11 ;  /* 0x0000001362907c23 */ /* 0x004fc2000800080b */
[----:B---3--:R-:W-:-:S04]  /*b390*/  @!P2 FMUL R141, R141, R141 ;  /* 0x0000008d8d8da220 */ /* 0x008fc80000400000 */
        /* <DEDUP_REMOVED lines=8> */
[----:B--2---:R-:W-:-:S01]  /*b420*/  FFMA R140, R103, UR19, -R11 ;  /* 0x00000013678c7c23 */ /* 0x004fc2000800080b */
[----:B------:R-:W-:Y:S01]  /*b430*/  FADD R221, R31, R94 ;  /* 0x0000005e1fdd7221 */ /* 0x000fe20000000000 */
[----:B------:R-:W-:Y:S01]  /*b440*/  F2FP.SATFINITE.E4M3.F32.PACK_AB_MERGE_C R31, RZ, R31, RZ ;  /* 0x0000001fff1f723e */ /* 0x000fe200048070ff */
[----:B------:R-:W-:Y:S01]  /*b450*/  @!P6 FMUL R145, R145, 0.5 ;  /* 0x3f0000009191e820 */ /* 0x000fe20000400000 */
[----:B------:R1:W2:Y:S01]  /*b460*/  MUFU.EX2 R99, R144 ;  /* 0x0000009000637308 */ /* 0x0002a20000000800 */
[----:B---3--:R-:W-:Y:S01]  /*b470*/  @!P5 FMUL R95, R95, R95 ;  /* 0x0000005f5f5fd220 */ /* 0x008fe20000400000 */
[----:B------:R-:W-:Y:S02]  /*b480*/  FSETP.GEU.AND P5, PT, R136, -126, PT ;  /* 0xc2fc00008800780b */ /* 0x000fe40003fae000 */
[----:B------:R-:W-:Y:S02]  /*b490*/  LOP3.LUT R31, R31, 0xffff, RZ, 0xc0, !PT ;  /* 0x0000ffff1f1f7812 */ /* 0x000fe400078ec0ff */
[----:B------:R-:W-:Y:S01]  /*b4a0*/  F2FP.SATFINITE.E4M3.F32.PACK_AB_MERGE_C R94, RZ, R94, RZ ;  /* 0x0000005eff5e723e */ /* 0x000fe200048070ff */
[----:B------:R-:W-:Y:S01]  /*b4b0*/  @!P4 FMUL R132, R132, 0.5 ;  /* 0x3f0000008484c820 */ /* 0x000fe20000400000 */
[----:B------:R3:W4:Y:S01]  /*b4c0*/  MUFU.EX2 R98, R145 ;  /* 0x0000009100627308 */ /* 0x0007220000000800 */
[----:B-1----:R-:W-:-:S01]  /*b4d0*/  FFMA R144, R107, UR19, -R11 ;  /* 0x000000136b907c23 */ /* 0x002fc2000800080b */
[----:B------:R-:W-:Y:S01]  /*b4e0*/  IMAD.SHL.U32 R31, R31, 0x1000000, RZ ;  /* 0x010000001f1f7824 */ /* 0x000fe200078e00ff */
[----:B------:R-:W-:-:S04]  /*b4f0*/  LOP3.LUT R94, R94, 0xffff, RZ, 0xc0, !PT ;  /* 0x0000ffff5e5e7812 */ /* 0x000fc800078ec0ff */
[----:B------:R-:W-:Y:S01]  /*b500*/  @!P5 FMUL R136, R136, 0.5 ;  /* 0x3f0000008888d820 */ /* 0x000fe20000400000 */
[----:B------:R1:W5:Y:S01]  /*b510*/  MUFU.EX2 R102, R132 ;  /* 0x0000008400667308 */ /* 0x0003620000000800 */
[----:B---3--:R-:W-:-:S01]  /*b520*/  FFMA R145, R106, UR19, -R11 ;  /* 0x000000136a917c23 */ /* 0x008fc2000800080b */
[----:B--2---:R-:W-:Y:S01]  /*b530*/  @!P2 FMUL R99, R99, R99 ;  /* 0x000000636363a220 */ /* 0x004fe20000400000 */
[----:B------:R-:W-:-:S03]  /*b540*/  IMAD.SHL.U32 R94, R94, 0x1000000, RZ ;  /* 0x010000005e5e7824 */ /* 0x000fc600078e00ff */
        /* <DEDUP_REMOVED lines=9> */
[----:B------:R-:W-:Y:S01]  /*b5e0*/  FFMA R115, R130, UR19, -R11 ;  /* 0x0000001382737c23 */ /* 0x000fe2000800080b */
[----:B------:R-:W-:-:S01]  /*b5f0*/  FADD R130, R44, R113 ;  /* 0x000000712c827221 */ /* 0x000fc20000000000 */
        /* <DEDUP_REMOVED lines=9> */
[--C-:B------:R-:W-:Y:S01]  /*b690*/  FFMA R118, R123, UR19, -R11.reuse ;  /* 0x000000137b767c23 */ /* 0x100fe2000800080b */
[----:B------:R-:W-:-:S01]  /*b6a0*/  FFMA R123, R126, UR19, -R11 ;  /* 0x000000137e7b7c23 */ /* 0x000fc2000800080b */
[----:B------:R-:W-:-:S03]  /*b6b0*/  LOP3.LUT R44, R44, 0xffff, RZ, 0xc0, !PT ;  /* 0x0000ffff2c2c7812 */ /* 0x000fc600078ec0ff */
[----:B------:R-:W-:Y:S01]  /*b6c0*/  @!P5 FMUL R132, R132, 0.5 ;  /* 0x3f0000008484d820 */ /* 0x000fe20000400000 */
[----:B------:R1:W5:Y:S01]  /*b6d0*/  MUFU.EX2 R110, R144 ;  /* 0x00000090006e7308 */ /* 0x0003620000000800 */
[----:B--2---:R-:W-:Y:S01]  /*b6e0*/  @!P2 FMUL R107, R107, R107 ;  /* 0x0000006b6b6ba220 */ /* 0x004fe20000400000 */
[----:B------:R-:W-:Y:S01]  /*b6f0*/  FSETP.GEU.AND P2, PT, R19, -126, PT ;  /* 0xc2fc00001300780b */ /* 0x000fe20003f4e000 */
[----:B---3--:R-:W-:-:S01]  /*b700*/  FFMA R140, R131, UR19, -R11 ;  /* 0x00000013838c7c23 */ /* 0x008fc2000800080b */
[----:B------:R-:W-:Y:S01]  /*b710*/  FADD R131, R16, R77 ;  /* 0x0000004d10837221 */ /* 0x000fe20000000000 */
[----:B------:R-:W-:-:S03]  /*b720*/  F2FP.SATFINITE.E4M3.F32.PACK_AB_MERGE_C R77, RZ, R77, RZ ;  /* 0x0000004dff4d723e */ /* 0x000fc600048070ff */
[----:B------:R2:W3:Y:S01]  /*b730*/  MUFU.EX2 R17, R132 ;  /* 0x0000008400117308 */ /* 0x0004e20000000800 */
[----:B----4-:R-:W-:Y:S01]  /*b740*/  @!P6 FMUL R106, R106, R106 ;  /* 0x0000006a6a6ae220 */ /* 0x010fe20000400000 */
[----:B------:R-:W-:Y:S01]  /*b750*/  FSETP.GEU.AND P6, PT, R111, -126, PT ;  /* 0xc2fc00006f00780b */ /* 0x000fe20003fce000 */
[----:B-1----:R-:W-:-:S01]  /*b760*/  FFMA R144, R134, UR19, -R11 ;  /* 0x0000001386907c23 */ /* 0x002fc2000800080b */
[--C-:B------:R-:W-:Y:S01]  /*b770*/  FFMA R134, R138, UR19, -R11.reuse ;  /* 0x000000138a867c23 */ /* 0x100fe2000800080b */
[----:B------:R-:W-:-:S01]  /*b780*/  FFMA R138, R139, UR19, -R11 ;  /* 0x000000138b8a7c23 */ /* 0x000fc2000800080b */
[----:B------:R-:W-:Y:S01]  /*b790*/  FADD R11, R25, R84 ;  /* 0x00000054190b7221 */ /* 0x000fe20000000000 */
[----:B------:R-:W-:Y:S01]  /*b7a0*/  @!P2 FMUL R19, R19, 0.5 ;  /* 0x3f0000001313a820 */ /* 0x000fe20000400000 */
[----:B------:R-:W-:Y:S01]  /*b7b0*/  FADD R131, R131, R130 ;  /* 0x0000008283837221 */ /* 0x000fe20000000000 */
[----:B-----5:R-:W-:Y:S01]  /*b7c0*/  @!P4 FMUL R110, R110, R110 ;  /* 0x0000006e6e6ec220 */ /* 0x020fe20000400000 */
[----:B------:R-:W-:Y:S01]  /*b7d0*/  FSETP.GEU.AND P4, PT, R136, -126, PT ;  /* 0xc2fc00008800780b */ /* 0x000fe20003f8e000 */
[----:B--2---:R-:W-:-:S01]  /*b7e0*/  FADD R132, R14, R73 ;  /* 0x000000490e847221 */ /* 0x004fc20000000000 */
[----:B------:R-:W-:Y:S01]  /*b7f0*/  FADD R130, R18, R81 ;  /* 0x0000005112827221 */ /* 0x000fe20000000000 */
[----:B------:R-:W1:Y:S01]  /*b800*/  MUFU.EX2 R19, R19 ;  /* 0x0000001300137308 */ /* 0x000e620000000800 */
[----:B------:R-:W-:-:S01]  /*b810*/  FADD R139, R45, R104 ;  /* 0x000000682d8b7221 */ /* 0x000fc20000000000 */
[----:B------:R-:W-:Y:S01]  /*b820*/  @!P6 FMUL R111, R111, 0.5 ;  /* 0x3f0000006f6fe820 */ /* 0x000fe20000400000 */
[----:B------:R-:W-:-:S01]  /*b830*/  FADD R132, R132, R127 ;  /* 0x0000007f84847221 */ /* 0x000fc20000000000 */
[----:B---3--:R-:W-:Y:S01]  /*b840*/  @!P5 FMUL R17, R17, R17 ;  /* 0x000000111111d220 */ /* 0x008fe20000400000 */
[----:B------:R-:W-:Y:S01]  /*b850*/  FSETP.GEU.AND P5, PT, R145, -126, PT ;  /* 0xc2fc00009100780b */ /* 0x000fe20003fae000 */
[----:B------:R-:W-:Y:S01]  /*b860*/  FADD R130, R130, R139 ;  /* 0x0000008b82827221 */ /* 0x000fe20000000000 */
[----:B------:R-:W-:-:S01]  /*b870*/  FADD R139, R32, R101 ;  /* 0x00000065208b7221 */ /* 0x000fc20000000000 */
[----:B------:R-:W2:Y:S01]  /*b880*/  MUFU.EX2 R114, R111 ;  /* 0x0000006f00727308 */ /* 0x000ea20000000800 */
[----:B------:R-:W-:-:S01]  /*b890*/  FADD R131, R131, R146 ;  /* 0x0000009283837221 */ /* 0x000fc20000000000 */
[----:B------:R-:W-:Y:S01]  /*b8a0*/  @!P4 FMUL R136, R136, 0.5 ;  /* 0x3f0000008888c820 */ /* 0x000fe20000400000 */
[----:B------:R-:W-:-:S01]  /*b8b0*/  FADD R139, R139, R220 ;  /* 0x000000dc8b8b7221 */ /* 0x000fc20000000000 */
[----:B------:R-:W-:Y:S01]  /*b8c0*/  FADD R220, R49, R108 ;  /* 0x0000006c31dc7221 */ /* 0x000fe20000000000 */
[----:B------:R-:W-:-:S01]  /*b8d0*/  FADD R146, R24, R93 ;  /* 0x0000005d18927221 */ /* 0x000fc20000000000 */
[----:B------:R-:W-:-:S02]  /*b8e0*/  F2FP.SATFINITE.E4M3.F32.PACK_AB_MERGE_C R24, RZ, R24, RZ ;  /* 0x00000018ff18723e */ /* 0x000fc400048070ff */
[----:B------:R3:W4:Y:S01]  /*b8f0*/  MUFU.EX2 R111, R136 ;  /* 0x00000088006f7308 */ /* 0x0007220000000800 */
[----:B-1----:R-:W-:Y:S01]  /*b900*/  @!P2 FMUL R19, R19, R19 ;  /* 0x000000131313a220 */ /* 0x002fe20000400000 */
[----:B------:R-:W-:Y:S01]  /*b910*/  FSETP.GEU.AND P2, PT, R118, -126, PT ;  /* 0xc2fc00007600780b */ /* 0x000fe20003f4e000 */
[----:B------:R-:W-:Y:S01]  /*b920*/  @!P5 FMUL R145, R145, 0.5 ;  /* 0x3f0000009191d820 */ /* 0x000fe20000400000 */
[----:B------:R-:W-:Y:S02]  /*b930*/  F2FP.SATFINITE.E4M3.F32.PACK_AB_MERGE_C R32, RZ, R32, RZ ;  /* 0x00000020ff20723e */ /* 0x000fe400048070ff */
[----:B------:R-:W-:Y:S02]  /*b940*/  F2FP.SATFINITE.E4M3.F32.PACK_AB_MERGE_C R45, RZ, R45, RZ ;  /* 0x0000002dff2d723e */ /* 0x000fe400048070ff */
[----:B------:R1:W5:Y:S01]  /*b950*/  MUFU.EX2 R126, R145 ;  /* 0x00000091007e7308 */ /* 0x0003620000000800 */
[----:B--2---:R-:W-:Y:S01]  /*b960*/  @!P6 FMUL R114, R114, R114 ;  /* 0x000000727272e220 */ /* 0x004fe20000400000 */
[----:B------:R-:W-:Y:S01]  /*b970*/  FSETP.GEU.AND P6, PT, R219, -126, PT ;  /* 0xc2fc0000db00780b */ /* 0x000fe20003fce000 */
[----:B---3--:R-:W-:-:S01]  /*b980*/  FADD R136, R57, R116 ;  /* 0x0000007439887221 */ /* 0x008fc20000000000 */
[----:B------:R-:W-:-:S02]  /*b990*/  F2FP.SATFINITE.E4M3.F32.PACK_AB_MERGE_C R49, RZ, R49, RZ ;  /* 0x00000031ff31723e */ /* 0x000fc400048070ff */
[----:B------:R-:W-:Y:S01]  /*b9a0*/  F2FP.SATFINITE.E4M3.F32.PACK_AB_MERGE_C R73, RZ, R73, RZ ;  /* 0x00000049ff49723e */ /* 0x000fe200048070ff */
[----:B------:R-:W-:Y:S01]  /*b9b0*/  @!P2 FMUL R118, R118, 0.5 ;  /* 0x3f0000007676a820 */ /* 0x000fe20000400000 */
[----:B------:R-:W-:-:S01]  /*b9c0*/  FADD R11, R11, R136 ;  /* 0x000000880b0b7221 */ /* 0x000fc20000000000 */
[----:B----4-:R-:W-:Y:S01]  /*b9d0*/  @!P4 FMUL R111, R111, R111 ;  /* 0x0000006f6f6fc220 */ /* 0x010fe20000400000 */
[----:B------:R-:W-:Y:S01]  /*b9e0*/  FSETP.GEU.AND P4, PT, R123, -126, PT ;  /* 0xc2fc00007b00780b */ /* 0x000fe20003f8e000 */
[----:B------:R-:W-:Y:S01]  /*b9f0*/  FADD R136, R61, R120 ;  /* 0x000000783d887221 */ /* 0x000fe20000000000 */
[----:B------:R-:W-:-:S01]  /*ba00*/  FADD R132, R132, R11 ;  /* 0x0000000b84847221 */ /* 0x000fc20000000000 */
[----:B------:R-:W2:Y:S01]  /*ba10*/  MUFU.EX2 R118, R118 ;  /* 0x0000007600767308 */ /* 0x000ea20000000800 */
[----:B-1----:R-:W-:-:S01]  /*ba20*/  FADD R145, R21, R76 ;  /* 0x0000004c15917221 */ /* 0x002fc20000000000 */
[----:B------:R-:W-:Y:S01]  /*ba30*/  @!P6 FMUL R219, R219, 0.5 ;  /* 0x3f000000dbdbe820 */ /* 0x000fe20000400000 */
[----:B------:R-:W-:-:S01]  /*ba40*/  FADD R135, R135, R136 ;  /* 0x0000008887877221 */ /* 0x000fc20000000000 */
[----:B-----5:R-:W-:Y:S01]  /*ba50*/  @!P5 FMUL R126, R126, R126 ;  /* 0x0000007e7e7ed220 */ /* 0x020fe20000400000 */
[----:B------:R-:W-:Y:S01]  /*ba60*/  FSETP.GEU.AND P5, PT, R122, -126, PT ;  /* 0xc2fc00007a00780b */ /* 0x000fe20003fae000 */
[----:B------:R-:W-:Y:S01]  /*ba70*/  FADD R136, R20, R85 ;  /* 0x0000005514887221 */ /* 0x000fe20000000000 */
[----:B------:R-:W-:-:S01]  /*ba80*/  FADD R145, R145, R220 ;  /* 0x000000dc91917221 */ /* 0x000fc20000000000 */
[----:B------:R1:W3:Y:S01]  /*ba90*/  MUFU.EX2 R127, R219 ;  /* 0x000000db007f7308 */ /* 0x0002e20000000800 */
[----:B------:R-:W-:-:S01]  /*baa0*/  FADD R130, R130, R135 ;  /* 0x0000008782827221 */ /* 0x000fc20000000000 */
[----:B------:R-:W-:Y:S01]  /*bab0*/  @!P4 FMUL R123, R123, 0.5 ;  /* 0x3f0000007b7bc820 */ /* 0x000fe20000400000 */
[----:B------:R-:W-:-:S01]  /*bac0*/  FADD R136, R136, R143 ;  /* 0x0000008f88887221 */ /* 0x000fc20000000000 */
[----:B------:R-:W-:Y:S01]  /*bad0*/  FADD R135, R145, R222 ;  /* 0x000000de91877221 */ /* 0x000fe20000000000 */
[----:B------:R-:W-:-:S01]  /*bae0*/  FADD R222, R46, R107 ;  /* 0x0000006b2ede7221 */ /* 0x000fc20000000000 */
[----:B------:R-:W-:Y:S01]  /*baf0*/  FADD R143, R22, R89 ;  /* 0x00000059168f7221 */ /* 0x000fe20000000000 */
[----:B------:R-:W-:-:S01]  /*bb00*/  FADD R136, R136, R139 ;  /* 0x0000008b88887221 */ /* 0x000fc20000000000 */
[----:B------:R-:W4:Y:S01]  /*bb10*/  MUFU.EX2 R123, R123 ;  /* 0x0000007b007b7308 */ /* 0x000f220000000800 */
[----:B--2---:R-:W-:Y:S01]  /*bb20*/  @!P2 FMUL R118, R118, R118 ;  /* 0x000000767676a220 */ /* 0x004fe20000400000 */
[----:B------:R-:W-:Y:S01]  /*bb30*/  FSETP.GEU.AND P2, PT, R134, -126, PT ;  /* 0xc2fc00008600780b */ /* 0x000fe20003f4e000 */
[----:B------:R-:W-:Y:S01]  /*bb40*/  @!P5 FMUL R122, R122, 0.5 ;  /* 0x3f0000007a7ad820 */ /* 0x000fe20000400000 */
[----:B------:R-:W-:Y:S01]  /*bb50*/  FADD R143, R143, R224 ;  /* 0x000000e08f8f7221 */ /* 0x000fe20000000000 */
[----:B------:R-:W-:-:S01]  /*bb60*/  FADD R220, R36, R105 ;  /* 0x0000006924dc7221 */ /* 0x000fc20000000000 */
[----:B------:R-:W-:Y:S01]  /*bb70*/  FADD R224, R53, R112 ;  /* 0x0000007035e07221 */ /* 0x000fe20000000000 */
[----:B-1----:R-:W-:-:S01]  /*bb80*/  FADD R219, R56, R125 ;  /* 0x0000007d38db7221 */ /* 0x002fc20000000000 */
[----:B------:R-:W-:Y:S01]  /*bb90*/  F2FP.SATFINITE.E4M3.F32.PACK_AB_MERGE_C R20, RZ, R20, RZ ;  /* 0x00000014ff14723e */ /* 0x000fe200048070ff */
[----:B---3--:R-:W-:Y:S01]  /*bba0*/  @!P6 FMUL R127, R127, R127 ;  /* 0x0000007f7f7fe220 */ /* 0x008fe20000400000 */
[----:B------:R-:W-:Y:S01]  /*bbb0*/  FSETP.GEU.AND P6, PT, R115, -126, PT ;  /* 0xc2fc00007300780b */ /* 0x000fe20003fce000 */
[----:B------:R-:W1:Y:S01]  /*bbc0*/  MUFU.EX2 R122, R122 ;  /* 0x0000007a007a7308 */ /* 0x000e620000000800 */
[----:B------:R-:W-:-:S01]  /*bbd0*/  FADD R220, R220, R151 ;  /* 0x00000097dcdc7221 */ /* 0x000fc20000000000 */
[----:B------:R-:W-:Y:S01]  /*bbe0*/  FADD R147, R147, R224 ;  /* 0x000000e093937221 */ /* 0x000fe20000000000 */
[----:B------:R-:W-:-:S01]  /*bbf0*/  FADD R151, R37, R96 ;  /* 0x0000006025977221 */ /* 0x000fc20000000000 */
[----:B------:R-:W-:Y:S01]  /*bc00*/  @!P2 FMUL R134, R134, 0.5 ;  /* 0x3f0000008686a820 */ /* 0x000fe20000400000 */
[----:B------:R-:W-:-:S01]  /*bc10*/  FADD R224, R69, R26 ;  /* 0x0000001a45e07221 */ /* 0x000fc20000000000 */
[----:B----4-:R-:W-:Y:S01]  /*bc20*/  @!P4 FMUL R123, R123, R123 ;  /* 0x0000007b7b7bc220 */ /* 0x010fe20000400000 */
[----:B------:R-:W-:Y:S01]  /*bc30*/  FSETP.GEU.AND P4, PT, R140, -126, PT ;  /* 0xc2fc00008c00780b */ /* 0x000fe20003f8e000 */
[----:B------:R-:W2:Y:S01]  /*bc40*/  MUFU.EX2 R11, R134 ;  /* 0x00000086000b7308 */ /* 0x000ea20000000800 */
[----:B------:R-:W-:-:S01]  /*bc50*/  FADD R226, R151, R224 ;  /* 0x000000e097e27221 */ /* 0x000fc20000000000 */
[----:B------:R-:W-:Y:S01]  /*bc60*/  FADD R151, R30, R141 ;  /* 0x0000008d1e977221 */ /* 0x000fe20000000000 */
[----:B------:R-:W-:-:S01]  /*bc70*/  FADD R146, R146, R219 ;  /* 0x000000db92927221 */ /* 0x000fc20000000000 */
[----:B------:R-:W-:Y:S01]  /*bc80*/  @!P6 FMUL R115, R115, 0.5 ;  /* 0x3f0000007373e820 */ /* 0x000fe20000400000 */
[----:B------:R-:W-:-:S01]  /*bc90*/  FADD R219, R40, R109 ;  /* 0x0000006d28db7221 */ /* 0x000fc20000000000 */
[----:B------:R-:W-:Y:S01]  /*bca0*/  FADD R224, R72, R27 ;  /* 0x0000001b48e07221 */ /* 0x000fe20000000000 */
[----:B------:R-:W-:Y:S01]  /*bcb0*/  F2FP.SATFINITE.E4M3.F32.PACK_AB_MERGE_C R21, RZ, R21, RZ ;  /* 0x00000015ff15723e */ /* 0x000fe200048070ff */
[----:B------:R-:W-:Y:S01]  /*bcc0*/  FADD R132, R132, R135 ;  /* 0x0000008784847221 */ /* 0x000fe20000000000 */
[----:B-1----:R-:W-:Y:S01]  /*bcd0*/  @!P5 FMUL R122, R122, R122 ;  /* 0x0000007a7a7ad220 */ /* 0x002fe20000400000 */
[----:B------:R-:W1:Y:S01]  /*bce0*/  MUFU.EX2 R115, R115 ;  /* 0x0000007300737308 */ /* 0x000e620000000800 */
[----:B------:R-:W-:Y:S01]  /*bcf0*/  FSETP.GEU.AND P5, PT, R138, -126, PT ;  /* 0xc2fc00008a00780b */ /* 0x000fe20003fae000 */
[----:B------:R-:W-:Y:S01]  /*bd00*/  @!P4 FMUL R140, R140, 0.5 ;  /* 0x3f0000008c8cc820 */ /* 0x000fe20000400000 */
[----:B------:R-:W-:-:S01]  /*bd10*/  FADD R219, R219, R224 ;  /* 0x000000e0dbdb7221 */ /* 0x000fc20000000000 */
[----:B------:R-:W-:Y:S01]  /*bd20*/  FADD R224, R47, R110 ;  /* 0x0000006e2fe07221 */ /* 0x000fe20000000000 */
[----:B------:R-:W-:Y:S01]  /*bd30*/  F2FP.SATFINITE.E4M3.F32.PACK_AB_MERGE_C R22, RZ, R22, RZ ;  /* 0x00000016ff16723e */ /* 0x000fe200048070ff */
[----:B--2---:R-:W-:-:S02]  /*bd40*/  @!P2 FMUL R11, R11, R11 ;  /* 0x0000000b0b0ba220 */ /* 0x004fc40000400000 */
[----:B------:R2:W3:Y:S01]  /*bd50*/  MUFU.EX2 R134, R140 ;  /* 0x0000008c00867308 */ /* 0x0004e20000000800 */
[----:B------:R-:W-:Y:S01]  /*bd60*/  FSETP.GEU.AND P2, PT, R142, -126, PT ;  /* 0xc2fc00008e00780b */ /* 0x000fe20003f4e000 */
[----:B------:R-:W-:Y:S01]  /*bd70*/  FADD R139, R78, R11 ;  /* 0x0000000b4e8b7221 */ /* 0x000fe20000000000 */
[----:B------:R-:W-:-:S03]  /*bd80*/  LOP3.LUT R21, R21, 0xff, RZ, 0xc0, !PT ;  /* 0x000000ff15157812 */ /* 0x000fc600078ec0ff */
[----:B------:R-:W-:Y:S01]  /*bd90*/  @!P5 FMUL R138, R138, 0.5 ;  /* 0x3f0000008a8ad820 */ /* 0x000fe20000400000 */
[----:B------:R-:W-:-:S01]  /*bda0*/  FADD R222, R222, R139 ;  /* 0x0000008bdede7221 */ /* 0x000fc20000000000 */
[----:B------:R-:W-:Y:S01]  /*bdb0*/  LOP3.LUT R22, R22, 0xffff, RZ, 0xc0, !PT ;  /* 0x0000ffff16167812 */ /* 0x000fe200078ec0ff */
[----:B-1----:R-:W-:Y:S01]  /*bdc0*/  @!P6 FMUL R115, R115, R115 ;  /* 0x000000737373e220 */ /* 0x002fe20000400000 */
[----:B------:R-:W-:Y:S01]  /*bdd0*/  FSETP.GEU.AND P6, PT, R144, -126, PT ;  /* 0xc2fc00009000780b */ /* 0x000fe20003fce000 */
[----:B--2---:R-:W-:-:S01]  /*bde0*/  FADD R140, R62, R127 ;  /* 0x0000007f3e8c7221 */ /* 0x004fc20000000000 */
[----:B------:R-:W1:Y:S01]  /*bdf0*/  MUFU.EX2 R138, R138 ;  /* 0x0000008a008a7308 */ /* 0x000e620000000800 */
[----:B------:R-:W-:Y:S01]  /*be00*/  F2FP.SATFINITE.E4M3.F32.PACK_AB_MERGE_C R37, RZ, R37, RZ ;  /* 0x00000025ff25723e */ /* 0x000fe200048070ff */
[----:B------:R-:W-:Y:S01]  /*be10*/  @!P2 FMUL R142, R142, 0.5 ;  /* 0x3f0000008e8ea820 */ /* 0x000fe20000400000 */
[----:B------:R-:W-:-:S01]  /*be20*/  FADD R151, R151, R140 ;  /* 0x0000008c97977221 */ /* 0x000fc20000000000 */
[----:B------:R-:W-:Y:S01]  /*be30*/  FADD R140, R143, R220 ;  /* 0x000000dc8f8c7221 */ /* 0x000fe20000000000 */
[----:B---3--:R-:W-:Y:S01]  /*be40*/  @!P4 FMUL R134, R134, R134 ;  /* 0x000000868686c220 */ /* 0x008fe20000400000 */
[----:B------:R-:W-:Y:S01]  /*be50*/  FSETP.GEU.AND P4, PT, R217, -126, PT ;  /* 0xc2fc0000d900780b */ /* 0x000fe20003f8e000 */
[----:B------:R-:W-:-:S01]  /*be60*/  FADD R220, R63, R118 ;  /* 0x000000763fdc7221 */ /* 0x000fc20000000000 */
[----:B------:R-:W2:Y:S01]  /*be70*/  MUFU.EX2 R145, R142 ;  /* 0x0000008e00917308 */ /* 0x000ea20000000800 */
[----:B------:R-:W-:-:S01]  /*be80*/  FADD R143, R147, R226 ;  /* 0x000000e2938f7221 */ /* 0x000fc20000000000 */
[----:B------:R-:W-:Y:S01]  /*be90*/  F2FP.SATFINITE.E4M3.F32.PACK_AB_MERGE_C R40, RZ, R40, RZ ;  /* 0x00000028ff28723e */ /* 0x000fe200048070ff */
[----:B------:R-:W-:Y:S01]  /*bea0*/  @!P6 FMUL R144, R144, 0.5 ;  /* 0x3f0000009090e820 */ /* 0x000fe20000400000 */
[----:B------:R-:W-:Y:S01]  /*beb0*/  FADD R221, R221, R220 ;  /* 0x000000dcdddd7221 */ /* 0x000fe20000000000 */
[----:B------:R-:W-:Y:S01]  /*bec0*/  F2FP.SATFINITE.E4M3.F32.PACK_AB_MERGE_C R220, RZ, R16, RZ ;  /* 0x00000010ffdc723e */ /* 0x000fe200048070ff */
[----:B------:R-:W-:Y:S01]  /*bed0*/  FADD R131, R131, R140 ;  /* 0x0000008c83837221 */ /* 0x000fe20000000000 */
[----:B------:R-:W-:Y:S01]  /*bee0*/  F2FP.SATFINITE.E4M3.F32.PACK_AB_MERGE_C R36, RZ, R36, RZ ;  /* 0x00000024ff24723e */ /* 0x000fe200048070ff */
[----:B------:R3:W4:Y:S01]  /*bef0*/  MUFU.EX2 R139, R144 ;  /* 0x00000090008b7308 */ /* 0x0007220000000800 */
[----:B-1----:R-:W-:Y:S01]  /*bf00*/  @!P5 FMUL R138, R138, R138 ;  /* 0x0000008a8a8ad220 */ /* 0x002fe20000400000 */
[----:B------:R-:W-:Y:S01]  /*bf10*/  FSETP.GEU.AND P5, PT, R148, -126, PT ;  /* 0xc2fc00009400780b */ /* 0x000fe20003fae000 */
[----:B------:R-:W-:Y:S01]  /*bf20*/  @!P4 FMUL R217, R217, 0.5 ;  /* 0x3f000000d9d9c820 */ /* 0x000fe20000400000 */
[----:B------:R-:W-:Y:S01]  /*bf30*/  PRMT R21, R22, 0x7604, R21 ;  /* 0x0000760416157816 */ /* 0x000fe20000000015 */
[----:B------:R-:W-:-:S01]  /*bf40*/  FADD R147, R79, R138 ;  /* 0x0000008a4f937221 */ /* 0x000fc20000000000 */
[----:B------:R-:W-:Y:S01]  /*bf50*/  LOP3.LUT R22, R37, 0xff, RZ, 0xc0, !PT ;  /* 0x000000ff25167812 */ /* 0x000fe200078ec0ff */
[----:B------:R-:W-:-:S01]  /*bf60*/  FADD R143, R130, R143 ;  /* 0x0000008f828f7221 */ /* 0x000fc20000000000 */
[----:B------:R-:W-:Y:S01]  /*bf70*/  LOP3.LUT R36, R36, 0xffff, RZ, 0xc0, !PT ;  /* 0x0000ffff24247812 */ /* 0x000fe200078ec0ff */
[----:B--2---:R-:W-:Y:S01]  /*bf80*/  @!P2 FMUL R145, R145, R145 ;  /* 0x000000919191a220 */ /* 0x004fe20000400000 */
[----:B---3--:R-:W-:Y:S01]  /*bf90*/  F2FP.SATFINITE.E4M3.F32.PACK_AB_MERGE_C R144, RZ, R14, RZ ;  /* 0x0000000eff90723e */ /* 0x008fe200048070ff */
[----:B------:R-:W-:-:S01]  /*bfa0*/  FADD R224, R224, R147 ;  /* 0x00000093e0e07221 */ /* 0x000fc20000000000 */
[----:B------:R1:W2:Y:S01]  /*bfb0*/  MUFU.EX2 R14, R217 ;  /* 0x000000d9000e7308 */ /* 0x0002a20000000800 */
[----:B------:R-:W-:Y:S01]  /*bfc0*/  FSETP.GEU.AND P2, PT, R216, -126, PT ;  /* 0xc2fc0000d800780b */ /* 0x000fe20003f4e000 */
[----:B------:R-:W-:Y:S01]  /*bfd0*/  FADD R147, R146, R219 ;  /* 0x000000db92937221 */ /* 0x000fe20000000000 */
[----:B------:R-:W-:Y:S01]  /*bfe0*/  LOP3.LUT R16, R144, 0xff, RZ, 0xc0, !PT ;  /* 0x000000ff90107812 */ /* 0x000fe200078ec0ff */
[----:B------:R-:W-:Y:S01]  /*bff0*/  FADD R144, R34, R95 ;  /* 0x0000005f22907221 */ /* 0x000fe20000000000 */
[----:B----4-:R-:W-:Y:S01]  /*c000*/  @!P6 FMUL R139, R139, R139 ;  /* 0x0000008b8b8be220 */ /* 0x010fe20000400000 */
[----:B------:R-:W-:Y:S01]  /*c010*/  FSETP.GEU.AND P6, PT, R149, -126, PT ;  /* 0xc2fc00009500780b */ /* 0x000fe20003fce000 */
[----:B------:R-:W-:Y:S01]  /*c020*/  @!P5 FMUL R148, R148, 0.5 ;  /* 0x3f0000009494d820 */ /* 0x000fe20000400000 */
[----:B------:R-:W-:Y:S01]  /*c030*/  LOP3.LUT R219, R220, 0xffff, RZ, 0xc0, !PT ;  /* 0x0000ffffdcdb7812 */ /* 0x000fe200078ec0ff */
[----:B-1----:R-:W-:-:S01]  /*c040*/  FADD R217, R66, R123 ;  /* 0x0000007b42d97221 */ /* 0x002fc20000000000 */
[----:B------:R-:W-:Y:S01]  /*c050*/  FADD R220, R35, R98 ;  /* 0x0000006223dc7221 */ /* 0x000fe20000000000 */
[----:B------:R1:W3:Y:S01]  /*c060*/  MUFU.EX2 R142, R148 ;  /* 0x00000094008e7308 */ /* 0x0002e20000000800 */
[----:B------:R-:W-:Y:S01]  /*c070*/  PRMT R16, R219, 0x7604, R16 ;  /* 0x00007604db107816 */ /* 0x000fe20000000010 */
[----:B------:R-:W-:Y:S01]  /*c080*/  FADD R223, R144, R217 ;  /* 0x000000d990df7221 */ /* 0x000fe20000000000 */
[----:B------:R-:W-:-:S01]  /*c090*/  FADD R144, R151, R222 ;  /* 0x000000de97907221 */ /* 0x000fc20000000000 */
[----:B------:R-:W-:Y:S01]  /*c0a0*/  FADD R151, R67, R122 ;  /* 0x0000007a43977221 */ /* 0x000fe20000000000 */
[----:B------:R-:W-:Y:S01]  /*c0b0*/  @!P2 FMUL R216, R216, 0.5 ;  /* 0x3f000000d8d8a820 */ /* 0x000fe20000400000 */
[----:B--2---:R-:W-:Y:S01]  /*c0c0*/  @!P4 FMUL R14, R14, R14 ;  /* 0x0000000e0e0ec220 */ /* 0x004fe20000400000 */
[----:B------:R-:W-:Y:S01]  /*c0d0*/  FSETP.GEU.AND P4, PT, R150, -126, PT ;  /* 0xc2fc00009600780b */ /* 0x000fe20003f8e000 */
[----:B------:R-:W-:Y:S01]  /*c0e0*/  @!P6 FMUL R149, R149, 0.5 ;  /* 0x3f0000009595e820 */ /* 0x000fe20000400000 */
[----:B------:R-:W-:-:S01]  /*c0f0*/  FADD R220, R220, R151 ;  /* 0x00000097dcdc7221 */ /* 0x000fc20000000000 */
[----:B------:R-:W-:Y:S01]  /*c100*/  FADD R146, R50, R17 ;  /* 0x0000001132927221 */ /* 0x000fe20000000000 */
[----:B------:R2:W4:Y:S01]  /*c110*/  MUFU.EX2 R151, R216 ;  /* 0x000000d800977308 */ /* 0x0005220000000800 */
[----:B------:R-:W-:-:S01]  /*c120*/  FADD R219, R82, R145 ;  /* 0x0000009152db7221 */ /* 0x000fc20000000000 */
[----:B------:R-:W-:Y:S01]  /*c130*/  FADD R217, R51, R114 ;  /* 0x0000007233d97221 */ /* 0x000fe20000000000 */
[----:B-1----:R-:W-:-:S01]  /*c140*/  FADD R148, R83, R14 ;  /* 0x0000000e53947221 */ /* 0x002fc20000000000 */
[----:B------:R-:W-:Y:S01]  /*c150*/  FADD R222, R70, R115 ;  /* 0x0000007346de7221 */ /* 0x000fe20000000000 */
[----:B------:R-:W-:-:S01]  /*c160*/  FADD R226, R146, R219 ;  /* 0x000000db92e27221 */ /* 0x000fc20000000000 */
[----:B---3--:R-:W-:Y:S01]  /*c170*/  @!P5 FMUL R142, R142, R142 ;  /* 0x0000008e8e8ed220 */ /* 0x008fe20000400000 */
[----:B------:R-:W-:Y:S01]  /*c180*/  FSETP.GEU.AND P5, PT, R55, -126, PT ;  /* 0xc2fc00003700780b */ /* 0x000fe20003fae000 */
[----:B------:R-:W1:Y:S01]  /*c190*/  MUFU.EX2 R149, R149 ;  /* 0x0000009500957308 */ /* 0x000e620000000800 */
[----:B------:R-:W-:Y:S01]  /*c1a0*/  @!P4 FMUL R150, R150, 0.5 ;  /* 0x3f0000009696c820 */ /* 0x000fe20000400000 */
[----:B------:R-:W-:Y:S01]  /*c1b0*/  FADD R146, R221, R224 ;  /* 0x000000e0dd927221 */ /* 0x000fe20000000000 */
[----:B--2---:R-:W-:-:S01]  /*c1c0*/  FADD R216, R54, R19 ;  /* 0x0000001336d87221 */ /* 0x004fc20000000000 */
[----:B------:R-:W-:Y:S01]  /*c1d0*/  FADD R217, R217, R148 ;  /* 0x00000094d9d97221 */ /* 0x000fe20000000000 */
[----:B------:R-:W-:-:S01]  /*c1e0*/  FADD R148, R223, R226 ;  /* 0x000000e2df947221 */ /* 0x000fc20000000000 */
[----:B------:R-:W-:Y:S01]  /*c1f0*/  FADD R219, R38, R99 ;  /* 0x0000006326db7221 */ /* 0x000fe20000000000 */
[----:B------:R-:W-:Y:S01]  /*c200*/  F2FP.SATFINITE.E4M3.F32.PACK_AB_MERGE_C R69, RZ, R69, RZ ;  /* 0x00000045ff45723e */ /* 0x000fe200048070ff */
[----:B------:R-:W2:Y:S01]  /*c210*/  MUFU.EX2 R150, R150 ;  /* 0x0000009600967308 */ /* 0x000ea20000000800 */
[----:B----4-:R-:W-:Y:S01]  /*c220*/  @!P2 FMUL R151, R151, R151 ;  /* 0x000000979797a220 */ /* 0x010fe20000400000 */
[----:B------:R-:W-:Y:S01]  /*c230*/  FSETP.GEU.AND P2, PT, R119, -126, PT ;  /* 0xc2fc00007700780b */ /* 0x000fe20003f4e000 */
[----:B------:R-:W-:-:S01]  /*c240*/  FADD R219, R219, R222 ;  /* 0x000000dedbdb7221 */ /* 0x000fc20000000000 */
[----:B------:R-:W-:Y:S01]  /*c250*/  @!P5 FMUL R55, R55, 0.5 ;  /* 0x3f0000003737d820 */ /* 0x000fe20000400000 */
[----:B------:R-:W-:-:S01]  /*c260*/  FADD R222, R74, R139 ;  /* 0x0000008b4ade7221 */ /* 0x000fc20000000000 */
[----:B------:R-:W-:Y:S01]  /*c270*/  FADD R220, R220, R217 ;  /* 0x000000d9dcdc7221 */ /* 0x000fe20000000000 */
[----:B------:R-:W-:Y:S01]  /*c280*/  F2FP.SATFINITE.E4M3.F32.PACK_AB_MERGE_C R72, RZ, R72, RZ ;  /* 0x00000048ff48723e */ /* 0x000fe200048070ff */
[----:B------:R-:W-:Y:S01]  /*c290*/  FADD R136, R136, R147 ;  /* 0x0000009388887221 */ /* 0x000fe20000000000 */
[----:B-1----:R-:W-:Y:S01]  /*c2a0*/  @!P6 FMUL R149, R149, R149 ;  /* 0x000000959595e220 */ /* 0x002fe20000400000 */
[----:B------:R-:W-:Y:S01]  /*c2b0*/  FSETP.GEU.AND P6, PT, R87, -126, PT ;  /* 0xc2fc00005700780b */ /* 0x000fe20003fce000 */
[----:B------:R-:W1:Y:S01]  /*c2c0*/  MUFU.EX2 R55, R55 ;  /* 0x0000003700377308 */ /* 0x000e620000000800 */
[----:B------:R-:W-:Y:S01]  /*c2d0*/  LOP3.LUT R49, R49, 0xff, RZ, 0xc0, !PT ;  /* 0x000000ff31317812 */ /* 0x000fe200078ec0ff */
[----:B------:R-:W-:Y:S01]  /*c2e0*/  FADD R221, R86, R149 ;  /* 0x0000009556dd7221 */ /* 0x000fe20000000000 */
[----:B------:R-:W-:Y:S01]  /*c2f0*/  F2FP.SATFINITE.E4M3.F32.PACK_AB_MERGE_C R76, RZ, R76, RZ ;  /* 0x0000004cff4c723e */ /* 0x000fe200048070ff */
[----:B------:R-:W-:Y:S01]  /*c300*/  @!P2 FMUL R119, R119, 0.5 ;  /* 0x3f0000007777a820 */ /* 0x000fe20000400000 */
[----:B------:R-:W-:Y:S01]  /*c310*/  F2FP.SATFINITE.E4M3.F32.PACK_AB_MERGE_C R116, RZ, R116, RZ ;  /* 0x00000074ff74723e */ /* 0x000fe200048070ff */
[----:B--2---:R-:W-:Y:S01]  /*c320*/  @!P4 FMUL R150, R150, R150 ;  /* 0x000000969696c220 */ /* 0x004fe20000400000 */
[----:B------:R-:W-:Y:S01]  /*c330*/  FSETP.GEU.AND P4, PT, R218, -126, PT ;  /* 0xc2fc0000da00780b */ /* 0x000fe20003f8e000 */
[----:B------:R-:W-:Y:S01]  /*c340*/  FADD R226, R216, R221 ;  /* 0x000000ddd8e27221 */ /* 0x000fe20000000000 */
[----:B------:R-:W-:-:S01]  /*c350*/  FADD R216, R39, R102 ;  /* 0x0000006627d87221 */ /* 0x000fc20000000000 */
[----:B------:R-:W-:Y:S01]  /*c360*/  FADD R221, R71, R134 ;  /* 0x0000008647dd7221 */ /* 0x000fe20000000000 */
[----:B------:R-:W-:Y:S01]  /*c370*/  F2FP.SATFINITE.E4M3.F32.PACK_AB_MERGE_C R30, RZ, R30, RZ ;  /* 0x0000001eff1e723e */ /* 0x000fe200048070ff */
[----:B------:R-:W-:Y:S01]  /*c380*/  @!P6 FMUL R87, R87, 0.5 ;  /* 0x3f0000005757e820 */ /* 0x000fe20000400000 */
[----:B------:R-:W-:-:S01]  /*c390*/  FADD R217, R219, R226 ;  /* 0x000000e2dbd97221 */ /* 0x000fc20000000000 */
[----:B------:R-:W-:Y:S01]  /*c3a0*/  FADD R223, R216, R221 ;  /* 0x000000ddd8df7221 */ /* 0x000fe20000000000 */
[----:B------:R-:W-:-:S01]  /*c3b0*/  FADD R216, R58, R111 ;  /* 0x0000006f3ad87221 */ /* 0x000fc20000000000 */
[----:B------:R-:W-:Y:S01]  /*c3c0*/  FADD R221, R90, R151 ;  /* 0x000000975add7221 */ /* 0x000fe20000000000 */
[----:B-1----:R-:W-:Y:S01]  /*c3d0*/  @!P5 FMUL R55, R55, R55 ;  /* 0x000000373737d220 */ /* 0x002fe20000400000 */
[----:B------:R-:W1:Y:S01]  /*c3e0*/  MUFU.EX2 R87, R87 ;  /* 0x0000005700577308 */ /* 0x000e620000000800 */
[----:B------:R-:W-:Y:S01]  /*c3f0*/  F2FP.SATFINITE.E4M3.F32.PACK_AB_MERGE_C R25, RZ, R25, RZ ;  /* 0x00000019ff19723e */ /* 0x000fe200048070ff */
[----:B------:R-:W-:Y:S01]  /*c400*/  @!P4 FMUL R218, R218, 0.5 ;  /* 0x3f000000dadac820 */ /* 0x000fe20000400000 */
[----:B------:R-:W-:-:S01]  /*c410*/  FADD R228, R216, R221 ;  /* 0x000000ddd8e47221 */ /* 0x000fc20000000000 */
[----:B------:R-:W-:Y:S01]  /*c420*/  FADD R221, R42, R103 ;  /* 0x000000672add7221 */ /* 0x000fe20000000000 */
[----:B------:R-:W-:Y:S01]  /*c430*/  LOP3.LUT R25, R25, 0xff, RZ, 0xc0, !PT ;  /* 0x000000ff19197812 */ /* 0x000fe200078ec0ff */
[----:B------:R-:W-:Y:S01]  /*c440*/  FADD R132, R132, R143 ;  /* 0x0000008f84847221 */ /* 0x000fe20000000000 */
[----:B------:R-:W-:-:S01]  /*c450*/  FADD R219, R223, R228 ;  /* 0x000000e4dfdb7221 */ /* 0x000fc20000000000 */
[----:B------:R2:W3:Y:S01]  /*c460*/  MUFU.EX2 R216, R119 ;  /* 0x0000007700d87308 */ /* 0x0004e20000000800 */
[----:B------:R-:W-:-:S01]  /*c470*/  FADD R224, R221, R222 ;  /* 0x000000dedde07221 */ /* 0x000fc20000000000 */
[----:B------:R-:W-:Y:S01]  /*c480*/  FADD R221, R59, R126 ;  /* 0x0000007e3bdd7221 */ /* 0x000fe20000000000 */
[----:B------:R-:W-:-:S01]  /*c490*/  FADD R222, R91, R150 ;  /* 0x000000965bde7221 */ /* 0x000fc20000000000 */
[----:B------:R-:W-:Y:S01]  /*c4a0*/  F2FP.SATFINITE.E4M3.F32.PACK_AB_MERGE_C R223, RZ, R18, RZ ;  /* 0x00000012ffdf723e */ /* 0x000fe200048070ff */
[----:B------:R-:W-:-:S01]  /*c4b0*/  FADD R131, R131, R136 ;  /* 0x0000008883837221 */ /* 0x000fc20000000000 */
[----:B------:R-:W-:Y:S01]  /*c4c0*/  F2FP.SATFINITE.E4M3.F32.PACK_AB_MERGE_C R53, RZ, R53, RZ ;  /* 0x00000035ff35723e */ /* 0x000fe200048070ff */
[----:B------:R-:W-:-:S01]  /*c4d0*/  FADD R221, R221, R222 ;  /* 0x000000dedddd7221 */ /* 0x000fc20000000000 */
[----:B------:R-:W4:Y:S01]  /*c4e0*/  MUFU.EX2 R218, R218 ;  /* 0x000000da00da7308 */ /* 0x000f220000000800 */
[----:B------:R-:W-:-:S01]  /*c4f0*/  FADD R222, R75, R142 ;  /* 0x0000008e4bde7221 */ /* 0x000fc20000000000 */
[----:B-1----:R-:W-:Y:S01]  /*c500*/  @!P6 FMUL R87, R87, R87 ;  /* 0x000000575757e220 */ /* 0x002fe20000400000 */
[----:B--2---:R-:W-:-:S01]  /*c510*/  FADD R119, R224, R221 ;  /* 0x000000dde0777221 */ /* 0x004fc20000000000 */
[----:B------:R-:W-:Y:S01]  /*c520*/  FADD R221, R43, R106 ;  /* 0x0000006a2bdd7221 */ /* 0x000fe20000000000 */
[----:B------:R-:W-:Y:S01]  /*c530*/  F2FP.SATFINITE.E4M3.F32.PACK_AB_MERGE_C R56, RZ, R56, RZ ;  /* 0x00000038ff38723e */ /* 0x000fe200048070ff */
[----:B------:R-:W-:Y:S01]  /*c540*/  FADD R131, R132, R131 ;  /* 0x0000008384837221 */ /* 0x000fe20000000000 */
[----:B------:R-:W-:Y:S01]  /*c550*/  F2FP.SATFINITE.E4M3.F32.PACK_AB_MERGE_C R89, RZ, R89, RZ ;  /* 0x00000059ff59723e */ /* 0x000fe200048070ff */
[----:B------:R-:W-:Y:S01]  /*c560*/  FADD R222, R221, R222 ;  /* 0x000000deddde7221 */ /* 0x000fe20000000000 */
[----:B---3--:R-:W-:Y:S01]  /*c570*/  @!P2 FMUL R216, R216, R216 ;  /* 0x000000d8d8d8a220 */ /* 0x008fe20000400000 */
[----:B------:R-:W-:Y:S01]  /*c580*/  F2FP.SATFINITE.E4M3.F32.PACK_AB_MERGE_C R57, RZ, R57, RZ ;  /* 0x00000039ff39723e */ /* 0x000fe200048070ff */
[----:B------:R-:W-:-:S01]  /*c590*/  FADD R144, R144, R217 ;  /* 0x000000d990907221 */ /* 0x000fc20000000000 */
[----:B------:R-:W-:Y:S01]  /*c5a0*/  F2FP.SATFINITE.E4M3.F32.PACK_AB_MERGE_C R101, RZ, R101, RZ ;  /* 0x00000065ff65723e */ /* 0x000fe200048070ff */
[----:B------:R-:W-:-:S01]  /*c5b0*/  FADD R18, R55, R216 ;  /* 0x000000d837127221 */ /* 0x000fc20000000000 */
[----:B------:R-:W-:Y:S01]  /*c5c0*/  F2FP.SATFINITE.E4M3.F32.PACK_AB_MERGE_C R141, RZ, R141, RZ ;  /* 0x0000008dff8d723e */ /* 0x000fe200048070ff */
[----:B------:R-:W-:-:S01]  /*c5d0*/  FADD R146, R146, R219 ;  /* 0x000000db92927221 */ /* 0x000fc20000000000 */
[----:B------:R-:W-:Y:S01]  /*c5e0*/  PRMT R25, R28, 0x7604, R25 ;  /* 0x000076041c197816 */ /* 0x000fe20000000019 */
[----:B----4-:R-:W-:Y:S01]  /*c5f0*/  @!P4 FMUL R218, R218, R218 ;  /* 0x000000dadadac220 */ /* 0x010fe20000400000 */
[----:B------:R-:W-:Y:S01]  /*c600*/  F2FP.SATFINITE.E4M3.F32.PACK_AB_MERGE_C R81, RZ, R81, RZ ;  /* 0x00000051ff51723e */ /* 0x000fe200048070ff */
[----:B------:R-:W-:-:S01]  /*c610*/  FADD R119, R148, R119 ;  /* 0x0000007794777221 */ /* 0x000fc20000000000 */
[----:B------:R-:W-:Y:S01]  /*c620*/  F2FP.SATFINITE.E4M3.F32.PACK_AB_MERGE_C R85, RZ, R85, RZ ;  /* 0x00000055ff55723e */ /* 0x000fe200048070ff */
[----:B------:R-:W-:-:S01]  /*c630*/  FADD R221, R87, R218 ;  /* 0x000000da57dd7221 */ /* 0x000fc20000000000 */
[----:B------:R-:W-:Y:S01]  /*c640*/  F2FP.SATFINITE.E4M3.F32.PACK_AB_MERGE_C R17, RZ, R17, RZ ;  /* 0x00000011ff11723e */ /* 0x000fe200048070ff */
[----:B------:R-:W-:-:S01]  /*c650*/  FADD R119, R144, R119 ;  /* 0x0000007790777221 */ /* 0x000fc20000000000 */
[----:B------:R-:W-:Y:S01]  /*c660*/  LOP3.LUT R28, R53, 0xff, RZ, 0xc0, !PT ;  /* 0x000000ff351c7812 */ /* 0x000fe200078ec0ff */
[----:B------:R-:W-:-:S01]  /*c670*/  FADD R221, R18, R221 ;  /* 0x000000dd12dd7221 */ /* 0x000fc20000000000 */
[----:B------:R-:W-:Y:S01]  /*c680*/  LOP3.LUT R18, R223, 0xff, RZ, 0xc0, !PT ;  /* 0x000000ffdf127812 */ /* 0x000fe200078ec0ff */
[----:B------:R-:W-:Y:S01]  /*c690*/  IMAD.U32 R17, R17, 0x10000, RZ ;  /* 0x0001000011117824 */ /* 0x000fe200078e00ff */
[----:B------:R-:W-:Y:S01]  /*c6a0*/  LOP3.LUT R223, R20, 0xffff, RZ, 0xc0, !PT ;  /* 0x0000ffff14df7812 */ /* 0x000fe200078ec0ff */
[----:B------:R-:W-:-:S01]  /*c6b0*/  FADD R221, R222, R221 ;  /* 0x000000dddedd7221 */ /* 0x000fc20000000000 */
[----:B------:R-:W-:-:S02]  /*c6c0*/  LOP3.LUT R20, R23, 0xff, RZ, 0xc0, !PT ;  /* 0x000000ff17147812 */ /* 0x000fc400078ec0ff */
[----:B------:R-:W-:Y:S01]  /*c6d0*/  LOP3.LUT R23, R24, 0xffff, RZ, 0xc0, !PT ;  /* 0x0000ffff18177812 */ /* 0x000fe200078ec0ff */
[----:B------:R-:W-:Y:S01]  /*c6e0*/  FADD R221, R220, R221 ;  /* 0x000000dddcdd7221 */ /* 0x000fe20000000000 */
[----:B------:R-:W-:Y:S02]  /*c6f0*/  LOP3.LUT R24, R29, 0xff, RZ, 0xc0, !PT ;  /* 0x000000ff1d187812 */ /* 0x000fe400078ec0ff */
[----:B------:R-:W-:Y:S01]  /*c700*/  PRMT R20, R23, 0x7604, R20 ;  /* 0x0000760417147816 */ /* 0x000fe20000000014 */
[----:B------:R-:W-:-:S01]  /*c710*/  FADD R146, R146, R221 ;  /* 0x000000dd92927221 */ /* 0x000fc20000000000 */
[----:B------:R-:W-:Y:S02]  /*c720*/  LOP3.LUT R23, R32, 0xffff, RZ, 0xc0, !PT ;  /* 0x0000ffff20177812 */ /* 0x000fe400078ec0ff */
[----:B------:R-:W-:Y:S01]  /*c730*/  LOP3.LUT R29, R40, 0xffff, RZ, 0xc0, !PT ;  /* 0x0000ffff281d7812 */ /* 0x000fe200078ec0ff */
[----:B------:R-:W-:Y:S01]  /*c740*/  FADD R146, R119, R146 ;  /* 0x0000009277927221 */ /* 0x000fe20000000000 */
[----:B------:R-:W-:-:S02]  /*c750*/  PRMT R24, R23, 0x7604, R24 ;  /* 0x0000760417187816 */ /* 0x000fc40000000018 */
[----:B------:R-:W-:Y:S02]  /*c760*/  PRMT R22, R29, 0x7604, R22 ;  /* 0x000076041d167816 */ /* 0x000fe40000000016 */
[----:B------:R-:W-:Y:S02]  /*c770*/  PRMT R23, R36, 0x7604, R33 ;  /* 0x0000760424177816 */ /* 0x000fe40000000021 */
[----:B------:R-:W-:Y:S02]  /*c780*/  LOP3.LUT R32, R45, 0xff, RZ, 0xc0, !PT ;  /* 0x000000ff2d207812 */ /* 0x000fe400078ec0ff */
[----:B------:R-:W-:Y:S02]  /*c790*/  LOP3.LUT R29, R48, 0xffff, RZ, 0xc0, !PT ;  /* 0x0000ffff301d7812 */ /* 0x000fe400078ec0ff */
[----:B------:R-:W-:Y:S02]  /*c7a0*/  LOP3.LUT R36, R69, 0xff, RZ, 0xc0, !PT ;  /* 0x000000ff45247812 */ /* 0x000fe400078ec0ff */
[----:B------:R-:W-:-:S02]  /*c7b0*/  LOP3.LUT R45, R72, 0xffff, RZ, 0xc0, !PT ;  /* 0x0000ffff482d7812 */ /* 0x000fc400078ec0ff */
[----:B------:R-:W-:Y:S02]  /*c7c0*/  PRMT R32, R29, 0x7604, R32 ;  /* 0x000076041d207816 */ /* 0x000fe40000000020 */
[----:B------:R-:W-:Y:S02]  /*c7d0*/  PRMT R29, R52, 0x7604, R49 ;  /* 0x00007604341d7816 */ /* 0x000fe40000000031 */
[----:B------:R-:W-:Y:S02]  /*c7e0*/  PRMT R36, R45, 0x7604, R36 ;  /* 0x000076042d247816 */ /* 0x000fe40000000024 */
[----:B------:R-:W-:Y:S02]  /*c7f0*/  LOP3.LUT R49, R73, 0xff, RZ, 0xc0, !PT ;  /* 0x000000ff49317812 */ /* 0x000fe400078ec0ff */
[----:B------:R-:W-:Y:S02]  /*c800*/  LOP3.LUT R45, R76, 0xff, RZ, 0xc0, !PT ;  /* 0x000000ff4c2d7812 */ /* 0x000fe400078ec0ff */
[----:B------:R-:W-:-:S02]  /*c810*/  F2FP.SATFINITE.E4M3.F32.PACK_AB_MERGE_C R73, RZ, R26, RZ ;  /* 0x0000001aff49723e */ /* 0x000fc400048070ff */
[----:B------:R-:W-:Y:S02]  /*c820*/  F2FP.SATFINITE.E4M3.F32.PACK_AB_MERGE_C R76, RZ, R27, RZ ;  /* 0x0000001bff4c723e */ /* 0x000fe400048070ff */
[----:B------:R-:W-:Y:S02]  /*c830*/  LOP3.LUT R69, R116, 0xff, RZ, 0xc0, !PT ;  /* 0x000000ff74457812 */ /* 0x000fe400078ec0ff */
[----:B------:R-:W-:Y:S02]  /*c840*/  LOP3.LUT R26, R129, 0xffff, RZ, 0xc0, !PT ;  /* 0x0000ffff811a7812 */ /* 0x000fe400078ec0ff */
[----:B------:R-:W-:Y:S02]  /*c850*/  LOP3.LUT R73, R73, 0xff, RZ, 0xc0, !PT ;  /* 0x000000ff49497812 */ /* 0x000fe400078ec0ff */
[----:B------:R-:W-:Y:S02]  /*c860*/  LOP3.LUT R76, R76, 0xffff, RZ, 0xc0, !PT ;  /* 0x0000ffff4c4c7812 */ /* 0x000fe400078ec0ff */
[----:B------:R-:W-:-:S02]  /*c870*/  PRMT R69, R26, 0x7604, R69 ;  /* 0x000076041a457816 */ /* 0x000fc40000000045 */
[----:B------:R-:W-:Y:S02]  /*c880*/  LOP3.LUT R33, R41, 0xff, RZ, 0xc0, !PT ;  /* 0x000000ff29217812 */ /* 0x000fe400078ec0ff */
[----:B------:R-:W-:Y:S01]  /*c890*/  PRMT R26, R76, 0x7604, R73 ;  /* 0x000076044c1a7816 */ /* 0x000fe20000000049 */
[----:B------:R-:W-:Y:S01]  /*c8a0*/  IMAD.U32 R73, R30, 0x10000, RZ ;  /* 0x000100001e497824 */ /* 0x000fe200078e00ff */
[----:B------:R-:W-:Y:S02]  /*c8b0*/  F2FP.SATFINITE.E4M3.F32.PACK_AB_MERGE_C R30, RZ, R59, RZ ;  /* 0x0000003bff1e723e */ /* 0x000fe400048070ff */
[----:B------:R-:W-:Y:S02]  /*c8c0*/  PRMT R33, R44, 0x7604, R33 ;  /* 0x000076042c217816 */ /* 0x000fe40000000021 */
[----:B------:R-:W-:Y:S02]  /*c8d0*/  LOP3.LUT R44, R77, 0xffff, RZ, 0xc0, !PT ;  /* 0x0000ffff4d2c7812 */ /* 0x000fe400078ec0ff */
[----:B------:R-:W-:-:S02]  /*c8e0*/  LOP3.LUT R37, R56, 0xffff, RZ, 0xc0, !PT ;  /* 0x0000ffff38257812 */ /* 0x000fc400078ec0ff */
[----:B------:R-:W-:Y:S02]  /*c8f0*/  LOP3.LUT R52, R89, 0xffff, RZ, 0xc0, !PT ;  /* 0x0000ffff59347812 */ /* 0x000fe400078ec0ff */
[----:B------:R-:W-:Y:S01]  /*c900*/  LOP3.LUT R16, R16, 0xff0000, R73, 0xf8, !PT ;  /* 0x00ff000010107812 */ /* 0x000fe200078ef849 */
[----:B------:R-:W-:Y:S01]  /*c910*/  IMAD.U32 R73, R30, 0x10000, RZ ;  /* 0x000100001e497824 */ /* 0x000fe200078e00ff */
[----:B------:R-:W-:Y:S01]  /*c920*/  F2FP.SATFINITE.E4M3.F32.PACK_AB_MERGE_C R61, RZ, R61, RZ ;  /* 0x0000003dff3d723e */ /* 0x000fe200048070ff */
[----:B------:R-:W-:Y:S01]  /*c930*/  IMAD.U32 R30, R141, 0x10000, RZ ;  /* 0x000100008d1e7824 */ /* 0x000fe200078e00ff */
[----:B------:R-:W-:Y:S02]  /*c940*/  LOP3.LUT R41, R57, 0xff, RZ, 0xc0, !PT ;  /* 0x000000ff39297812 */ /* 0x000fe400078ec0ff */
[----:B------:R-:W-:Y:S02]  /*c950*/  F2FP.SATFINITE.E4M3.F32.PACK_AB_MERGE_C R84, RZ, R84, RZ ;  /* 0x00000054ff54723e */ /* 0x000fe400048070ff */
[----:B------:R-:W-:-:S02]  /*c960*/  LOP3.LUT R56, R88, 0xff, RZ, 0xc0, !PT ;  /* 0x000000ff58387812 */ /* 0x000fc400078ec0ff */
[----:B------:R-:W-:Y:S02]  /*c970*/  LOP3.LUT R101, R101, 0xffff, RZ, 0xc0, !PT ;  /* 0x0000ffff65657812 */ /* 0x000fe400078ec0ff */
[----:B------:R-:W-:Y:S02]  /*c980*/  F2FP.SATFINITE.E4M3.F32.PACK_AB_MERGE_C R34, RZ, R34, RZ ;  /* 0x00000022ff22723e */ /* 0x000fe400048070ff */
[----:B------:R-:W-:Y:S02]  /*c990*/  F2FP.SATFINITE.E4M3.F32.PACK_AB_MERGE_C R95, RZ, R95, RZ ;  /* 0x0000005fff5f723e */ /* 0x000fe400048070ff */
[----:B------:R-:W-:Y:S01]  /*c9a0*/  F2FP.SATFINITE.E4M3.F32.PACK_AB_MERGE_C R98, RZ, R98, RZ ;  /* 0x00000062ff62723e */ /* 0x000fe200048070ff */
[----:B------:R-:W-:Y:S01]  /*c9b0*/  IMAD.U32 R77, R34, 0x10000, RZ ;  /* 0x00010000224d7824 */ /* 0x000fe200078e00ff */
[----:B------:R-:W-:Y:S01]  /*c9c0*/  F2FP.SATFINITE.E4M3.F32.PACK_AB_MERGE_C R105, RZ, R105, RZ ;  /* 0x00000069ff69723e */ /* 0x000fe200048070ff */
[----:B------:R-:W-:Y:S01]  /*c9d0*/  IMAD.U32 R95, R95, 0x10000, RZ ;  /* 0x000100005f5f7824 */ /* 0x000fe200078e00ff */
[----:B------:R-:W-:-:S02]  /*c9e0*/  F2FP.SATFINITE.E4M3.F32.PACK_AB_MERGE_C R99, RZ, R99, RZ ;  /* 0x00000063ff63723e */ /* 0x000fc400048070ff */
[----:B------:R-:W-:Y:S02]  /*c9f0*/  LOP3.LUT R48, R81, 0xff, RZ, 0xc0, !PT ;  /* 0x000000ff51307812 */ /* 0x000fe400078ec0ff */
[----:B------:R-:W-:Y:S01]  /*ca00*/  LOP3.LUT R85, R85, 0xffff, RZ, 0xc0, !PT ;  /* 0x0000ffff55557812 */ /* 0x000fe200078ec0ff */
[----:B------:R-:W-:Y:S01]  /*ca10*/  IMAD.U32 R34, R99, 0x10000, RZ ;  /* 0x0001000063227824 */ /* 0x000fe200078e00ff */
[----:B------:R-:W-:Y:S02]  /*ca20*/  PRMT R49, R44, 0x7604, R49 ;  /* 0x000076042c317816 */ /* 0x000fe40000000031 */
[----:B------:R-:W-:Y:S02]  /*ca30*/  F2FP.SATFINITE.E4M3.F32.PACK_AB_MERGE_C R107, RZ, R107, RZ ;  /* 0x0000006bff6b723e */ /* 0x000fe400048070ff */
[----:B------:R-:W-:Y:S02]  /*ca40*/  PRMT R28, R37, 0x7604, R28 ;  /* 0x00007604251c7816 */ /* 0x000fe4000000001c */
[----:B------:R-:W-:-:S02]  /*ca50*/  PRMT R45, R52, 0x7604, R45 ;  /* 0x00007604342d7816 */ /* 0x000fc4000000002d */
[----:B------:R-:W-:Y:S02]  /*ca60*/  LOP3.LUT R40, R61, 0xff, RZ, 0xc0, !PT ;  /* 0x000000ff3d287812 */ /* 0x000fe400078ec0ff */
[----:B------:R-:W-:Y:S02]  /*ca70*/  LOP3.LUT R37, R64, 0xffff, RZ, 0xc0, !PT ;  /* 0x0000ffff40257812 */ /* 0x000fe400078ec0ff */
[----:B------:R-:W-:Y:S02]  /*ca80*/  PRMT R41, R60, 0x7604, R41 ;  /* 0x000076043c297816 */ /* 0x000fe40000000029 */
[----:B------:R-:W-:Y:S02]  /*ca90*/  LOP3.LUT R57, R84, 0xff, RZ, 0xc0, !PT ;  /* 0x000000ff54397812 */ /* 0x000fe400078ec0ff */
[----:B------:R-:W-:Y:S02]  /*caa0*/  LOP3.LUT R52, R97, 0xffff, RZ, 0xc0, !PT ;  /* 0x0000ffff61347812 */ /* 0x000fe400078ec0ff */
[----:B------:R-:W-:-:S02]  /*cab0*/  PRMT R56, R101, 0x7604, R56 ;  /* 0x0000760465387816 */ /* 0x000fc40000000038 */
[----:B------:R-:W-:Y:S02]  /*cac0*/  LOP3.LUT R98, R98, 0xffff, RZ, 0xc0, !PT ;  /* 0x0000ffff62627812 */ /* 0x000fe400078ec0ff */
[----:B------:R-:W-:Y:S02]  /*cad0*/  LOP3.LUT R53, R92, 0xff, RZ, 0xc0, !PT ;  /* 0x000000ff5c357812 */ /* 0x000fe400078ec0ff */
[----:B------:R-:W-:Y:S02]  /*cae0*/  LOP3.LUT R60, R105, 0xffff, RZ, 0xc0, !PT ;  /* 0x0000ffff693c7812 */ /* 0x000fe400078ec0ff */
[----:B------:R-:W-:Y:S02]  /*caf0*/  PRMT R48, R85, 0x7604, R48 ;  /* 0x0000760455307816 */ /* 0x000fe40000000030 */
[----:B------:R-:W-:Y:S01]  /*cb00*/  LOP3.LUT R49, R49, 0xff0000, R30, 0xf8, !PT ;  /* 0x00ff000031317812 */ /* 0x000fe200078ef81e */
[----:B------:R-:W-:Y:S01]  /*cb10*/  IMAD.U32 R30, R107, 0x10000, RZ ;  /* 0x000100006b1e7824 */ /* 0x000fe200078e00ff */
[----:B------:R-:W-:-:S02]  /*cb20*/  F2FP.SATFINITE.E4M3.F32.PACK_AB_MERGE_C R114, RZ, R114, RZ ;  /* 0x00000072ff72723e */ /* 0x000fc400048070ff */
[----:B------:R-:W-:Y:S02]  /*cb30*/  FSETP.GEU.AND P2, PT, R10, -126, PT ;  /* 0xc2fc00000a00780b */ /* 0x000fe40003f4e000 */
[----:B------:R-:W-:Y:S02]  /*cb40*/  F2FP.SATFINITE.E4M3.F32.PACK_AB_MERGE_C R19, RZ, R19, RZ ;  /* 0x00000013ff13723e */ /* 0x000fe400048070ff */
[----:B------:R-:W-:Y:S02]  /*cb50*/  PRMT R40, R37, 0x7604, R40 ;  /* 0x0000760425287816 */ /* 0x000fe40000000028 */
[----:B------:R-:W-:Y:S02]  /*cb60*/  PRMT R57, R52, 0x7604, R57 ;  /* 0x0000760434397816 */ /* 0x000fe40000000039 */
[----:B------:R-:W-:Y:S01]  /*cb70*/  LOP3.LUT R56, R56, 0xff0000, R17, 0xf8, !PT ;  /* 0x00ff000038387812 */ /* 0x000fe200078ef811 */
[----:B------:R-:W-:Y:S01]  /*cb80*/  IMAD.SHL.U32 R17, R98, 0x1000000, RZ ;  /* 0x0100000062117824 */ /* 0x000fe200078e00ff */
[----:B------:R-:W-:-:S02]  /*cb90*/  F2FP.SATFINITE.E4M3.F32.PACK_AB_MERGE_C R127, RZ, R127, RZ ;  /* 0x0000007fff7f723e */ /* 0x000fc400048070ff */
[----:B------:R-:W-:Y:S01]  /*cba0*/  PRMT R37, R68, 0x7604, R65 ;  /* 0x0000760444257816 */ /* 0x000fe20000000041 */
[----:B------:R-:W-:Y:S01]  /*cbb0*/  @!P2 FMUL R10, R10, 0.5 ;  /* 0x3f0000000a0aa820 */ /* 0x000fe20000400000 */
[----:B------:R-:W-:Y:S02]  /*cbc0*/  PRMT R53, R60, 0x7604, R53 ;  /* 0x000076043c357816 */ /* 0x000fe40000000035 */
[----:B------:R-:W-:Y:S02]  /*cbd0*/  F2FP.SATFINITE.E4M3.F32.PACK_AB_MERGE_C R104, RZ, R104, RZ ;  /* 0x00000068ff68723e */ /* 0x000fe400048070ff */
[----:B------:R-:W-:Y:S01]  /*cbe0*/  LOP3.LUT R65, R100, 0xff, RZ, 0xc0, !PT ;  /* 0x000000ff64417812 */ /* 0x000fe200078ec0ff */
[----:B------:R-:W1:Y:S01]  /*cbf0*/  MUFU.EX2 R10, R10 ;  /* 0x0000000a000a7308 */ /* 0x000e620000000800 */
[----:B------:R-:W-:Y:S02]  /*cc00*/  LOP3.LUT R60, R113, 0xffff, RZ, 0xc0, !PT ;  /* 0x0000ffff713c7812 */ /* 0x000fe400078ec0ff */
[----:B------:R-:W-:-:S02]  /*cc10*/  F2FP.SATFINITE.E4M3.F32.PACK_AB_MERGE_C R50, RZ, R50, RZ ;  /* 0x00000032ff32723e */ /* 0x000fc400048070ff */
[----:B------:R-:W-:Y:S02]  /*cc20*/  LOP3.LUT R48, R48, 0xff0000, R95, 0xf8, !PT ;  /* 0x00ff000030307812 */ /* 0x000fe400078ef85f */
[----:B------:R-:W-:Y:S01]  /*cc30*/  LOP3.LUT R114, R114, 0xffff, RZ, 0xc0, !PT ;  /* 0x0000ffff72727812 */ /* 0x000fe200078ec0ff */
[----:B------:R-:W-:Y:S01]  /*cc40*/  IMAD.U32 R59, R50, 0x10000, RZ ;  /* 0x00010000323b7824 */ /* 0x000fe200078e00ff */
[----:B------:R-:W-:Y:S02]  /*cc50*/  F2FP.SATFINITE.E4M3.F32.PACK_AB_MERGE_C R108, RZ, R108, RZ ;  /* 0x0000006cff6c723e */ /* 0x000fe400048070ff */
[----:B------:R-:W-:Y:S02]  /*cc60*/  F2FP.SATFINITE.E4M3.F32.PACK_AB_MERGE_C R112, RZ, R112, RZ ;  /* 0x00000070ff70723e */ /* 0x000fe400048070ff */
[----:B------:R-:W-:Y:S02]  /*cc70*/  F2FP.SATFINITE.E4M3.F32.PACK_AB_MERGE_C R125, RZ, R125, RZ ;  /* 0x0000007dff7d723e */ /* 0x000fe400048070ff */
[----:B------:R-:W-:Y:S01]  /*cc80*/  LOP3.LUT R45, R45, 0xff0000, R34, 0xf8, !PT ;  /* 0x00ff00002d2d7812 */ /* 0x000fe200078ef822 */
[----:B------:R-:W-:Y:S01]  /*cc90*/  IMAD.U32 R34, R19, 0x10000, RZ ;  /* 0x0001000013227824 */ /* 0x000fe200078e00ff */
[----:B------:R-:W-:Y:S01]  /*cca0*/  LOP3.LUT R57, R57, 0xff0000, R30, 0xf8, !PT ;  /* 0x00ff000039397812 */ /* 0x000fe200078ef81e */
[----:B------:R-:W-:Y:S01]  /*ccb0*/  IMAD.U32 R30, R127, 0x10000, RZ ;  /* 0x000100007f1e7824 */ /* 0x000fe200078e00ff */
[----:B------:R-:W-:Y:S01]  /*ccc0*/  F2FP.SATFINITE.E4M3.F32.PACK_AB_MERGE_C R123, RZ, R123, RZ ;  /* 0x0000007bff7b723e */ /* 0x000fe200048070ff */
[----:B-1----:R-:W-:Y:S01]  /*ccd0*/  @!P2 FMUL R10, R10, R10 ;  /* 0x0000000a0a0aa220 */ /* 0x002fe20000400000 */
[----:B------:R-:W-:-:S02]  /*cce0*/  F2FP.SATFINITE.E4M3.F32.PACK_AB_MERGE_C R122, RZ, R122, RZ ;  /* 0x0000007aff7a723e */ /* 0x000fc400048070ff */
[----:B------:R-:W-:Y:S01]  /*ccf0*/  F2FP.SATFINITE.E4M3.F32.PACK_AB_MERGE_C R115, RZ, R115, RZ ;  /* 0x00000073ff73723e */ /* 0x000fe200048070ff */
[----:B------:R-:W-:Y:S01]  /*cd00*/  IMAD.U32 R123, R123, 0x10000, RZ ;  /* 0x000100007b7b7824 */ /* 0x000fe200078e00ff */
[----:B------:R-:W-:Y:S01]  /*cd10*/  F2FP.SATFINITE.E4M3.F32.PACK_AB_MERGE_C R139, RZ, R139, RZ ;  /* 0x0000008bff8b723e */ /* 0x000fe200048070ff */
[----:B------:R-:W-:-:S01]  /*cd20*/  FFMA R5, R10, R5, R131 ;  /* 0x000000050a057223 */ /* 0x000fc20000000083 */
[----:B------:R-:W-:Y:S01]  /*cd30*/  F2FP.SATFINITE.E4M3.F32.PACK_AB_MERGE_C R142, RZ, R142, RZ ;  /* 0x0000008eff8e723e */ /* 0x000fe200048070ff */
[-C--:B------:R-:W-:Y:S01]  /*cd40*/  FMUL R152, R152, R10.reuse ;  /* 0x0000000a98987220 */ /* 0x080fe20000400000 */
[----:B------:R-:W-:Y:S01]  /*cd50*/  LOP3.LUT R64, R104, 0xff, RZ, 0xc0, !PT ;  /* 0x000000ff68407812 */ /* 0x000fe200078ec0ff */
[----:B------:R-:W-:Y:S01]  /*cd60*/  IMAD.U32 R139, R139, 0x10000, RZ ;  /* 0x000100008b8b7824 */ /* 0x000fe200078e00ff */
[----:B------:R-:W-:Y:S01]  /*cd70*/  PRMT R65, R60, 0x7604, R65 ;  /* 0x000076043c417816 */ /* 0x000fe20000000041 */
[-C--:B------:R-:W-:Y:S01]  /*cd80*/  FMUL R153, R153, R10.reuse ;  /* 0x0000000a99997220 */ /* 0x080fe20000400000 */
[----:B------:R-:W-:Y:S01]  /*cd90*/  F2FP.SATFINITE.E4M3.F32.PACK_AB_MERGE_C R11, RZ, R11, RZ ;  /* 0x0000000bff0b723e */ /* 0x000fe200048070ff */
[-C--:B------:R-:W-:Y:S01]  /*cda0*/  FMUL R156, R156, R10.reuse ;  /* 0x0000000a9c9c7220 */ /* 0x080fe20000400000 */
[----:B------:R-:W-:Y:S01]  /*cdb0*/  LOP3.LUT R48, R48, R17, RZ, 0xfc, !PT ;  /* 0x0000001130307212 */ /* 0x000fe200078efcff */
[----:B------:R-:W-:Y:S01]  /*cdc0*/  IMAD.SHL.U32 R17, R114, 0x1000000, RZ ;  /* 0x0100000072117824 */ /* 0x000fe200078e00ff */
[----:B------:R-:W-:Y:S01]  /*cdd0*/  LOP3.LUT R61, R108, 0xff, RZ, 0xc0, !PT ;  /* 0x000000ff6c3d7812 */ /* 0x000fe200078ec0ff */
[-C--:B------:R-:W-:Y:S01]  /*cde0*/  FMUL R157, R157, R10.reuse ;  /* 0x0000000a9d9d7220 */ /* 0x080fe20000400000 */
[----:B------:R-:W-:Y:S01]  /*cdf0*/  LOP3.LUT R68, R121, 0xffff, RZ, 0xc0, !PT ;  /* 0x0000ffff79447812 */ /* 0x000fe200078ec0ff */
[-C--:B------:R-:W-:Y:S01]  /*ce00*/  FMUL R160, R160, R10.reuse ;  /* 0x0000000aa0a07220 */ /* 0x080fe20000400000 */
[----:B------:R-:W-:Y:S01]  /*ce10*/  LOP3.LUT R112, R112, 0xff, RZ, 0xc0, !PT ;  /* 0x000000ff70707812 */ /* 0x000fe200078ec0ff */
[-C--:B------:R-:W-:Y:S01]  /*ce20*/  FMUL R161, R161, R10.reuse ;  /* 0x0000000aa1a17220 */ /* 0x080fe20000400000 */
[----:B------:R-:W-:Y:S01]  /*ce30*/  LOP3.LUT R125, R125, 0xffff, RZ, 0xc0, !PT ;  /* 0x0000ffff7d7d7812 */ /* 0x000fe200078ec0ff */
[----:B------:R-:W-:Y:S01]  /*ce40*/  FMUL R164, R164, R10 ;  /* 0x0000000aa4a47220 */ /* 0x000fe20000400000 */
[----:B------:R-:W-:Y:S01]  /*ce50*/  F2FP.SATFINITE.E4M3.F32.PACK_AB_MERGE_C R150, RZ, R150, RZ ;  /* 0x00000096ff96723e */ /* 0x000fe200048070ff */
[----:B------:R-:W-:Y:S01]  /*ce60*/  FMUL R165, R165, R10 ;  /* 0x0000000aa5a57220 */ /* 0x000fe20000400000 */
[----:B------:R-:W-:Y:S01]  /*ce70*/  F2FP.SATFINITE.E4M3.F32.PACK_AB_MERGE_C R66, RZ, R66, RZ ;  /* 0x00000042ff42723e */ /* 0x000fe200048070ff */
[-C--:B------:R-:W-:Y:S01]  /*ce80*/  FMUL R168, R168, R10.reuse ;  /* 0x0000000aa8a87220 */ /* 0x080fe20000400000 */
[----:B------:R-:W-:Y:S01]  /*ce90*/  LOP3.LUT R122, R122, 0xffff, RZ, 0xc0, !PT ;  /* 0x0000ffff7a7a7812 */ /* 0x000fe200078ec0ff */
[-C--:B------:R-:W-:Y:S01]  /*cea0*/  FMUL R169, R169, R10.reuse ;  /* 0x0000000aa9a97220 */ /* 0x080fe20000400000 */
[----:B------:R-:W-:Y:S01]  /*ceb0*/  LOP3.LUT R53, R53, 0xff0000, R34, 0xf8, !PT ;  /* 0x00ff000035357812 */ /* 0x000fe200078ef822 */
[----:B------:R-:W-:Y:S01]  /*cec0*/  IMAD.U32 R34, R115, 0x10000, RZ ;  /* 0x0001000073227824 */ /* 0x000fe200078e00ff */
[----:B------:R-:W-:Y:S01]  /*ced0*/  F2FP.SATFINITE.E4M3.F32.PACK_AB_MERGE_C R35, RZ, R35, RZ ;  /* 0x00000023ff23723e */ /* 0x000fe200048070ff */
[-C--:B------:R-:W-:Y:S01]  /*cee0*/  FMUL R172, R172, R10.reuse ;  /* 0x0000000aacac7220 */ /* 0x080fe20000400000 */
[----:B------:R-:W-:Y:S01]  /*cef0*/  LOP3.LUT R142, R142, 0xffff, RZ, 0xc0, !PT ;  /* 0x0000ffff8e8e7812 */ /* 0x000fe200078ec0ff */
[-C--:B------:R-:W-:Y:S01]  /*cf00*/  FMUL R173, R173, R10.reuse ;  /* 0x0000000aadad7220 */ /* 0x080fe20000400000 */
[----:B------:R-:W-:Y:S01]  /*cf10*/  PRMT R64, R117, 0x7604, R64 ;  /* 0x0000760475407816 */ /* 0x000fe20000000040 */
[----:B------:R-:W-:Y:S01]  /*cf20*/  FMUL R176, R176, R10 ;  /* 0x0000000ab0b07220 */ /* 0x000fe20000400000 */
[----:B------:R-:W-:Y:S01]  /*cf30*/  LOP3.LUT R65, R65, 0xff0000, R30, 0xf8, !PT ;  /* 0x00ff000041417812 */ /* 0x000fe200078ef81e */
[----:B------:R-:W-:Y:S01]  /*cf40*/  IMAD.U32 R30, R11, 0x10000, RZ ;  /* 0x000100000b1e7824 */ /* 0x000fe200078e00ff */
[----:B------:R-:W-:Y:S01]  /*cf50*/  F2FP.SATFINITE.E4M3.F32.PACK_AB_MERGE_C R14, RZ, R14, RZ ;  /* 0x0000000eff0e723e */ /* 0x000fe200048070ff */
[----:B------:R-:W-:Y:S01]  /*cf60*/  IMAD.U32 R11, R150, 0x10000, RZ ;  /* 0x00010000960b7824 */ /* 0x000fe200078e00ff */
[----:B------:R-:W-:Y:S01]  /*cf70*/  PRMT R61, R68, 0x7604, R61 ;  /* 0x00007604443d7816 */ /* 0x000fe2000000003d */
[-C--:B------:R-:W-:Y:S01]  /*cf80*/  FMUL R177, R177, R10.reuse ;  /* 0x0000000ab1b17220 */ /* 0x080fe20000400000 */
[----:B------:R-:W-:Y:S01]  /*cf90*/  PRMT R60, R125, 0x7604, R112 ;  /* 0x000076047d3c7816 */ /* 0x000fe20000000070 */
[-C--:B------:R-:W-:Y:S01]  /*cfa0*/  FMUL R180, R180, R10.reuse ;  /* 0x0000000ab4b47220 */ /* 0x080fe20000400000 */
[----:B------:R-:W-:Y:S01]  /*cfb0*/  F2FP.SATFINITE.E4M3.F32.PACK_AB_MERGE_C R149, RZ, R149, RZ ;  /* 0x00000095ff95723e */ /* 0x000fe200048070ff */
[-C--:B------:R-:W-:Y:S01]  /*cfc0*/  FMUL R181, R181, R10.reuse ;  /* 0x0000000ab5b57220 */ /* 0x080fe20000400000 */
[----:B------:R-:W-:Y:S01]  /*cfd0*/  F2FP.SATFINITE.E4M3.F32.PACK_AB_MERGE_C R151, RZ, R151, RZ ;  /* 0x00000097ff97723e */ /* 0x000fe200048070ff */
[----:B------:R-:W-:Y:S01]  /*cfe0*/  FMUL R184, R184, R10 ;  /* 0x0000000ab8b87220 */ /* 0x000fe20000400000 */
[----:B------:R-:W-:Y:S01]  /*cff0*/  F2FP.SATFINITE.E4M3.F32.PACK_AB_MERGE_C R218, RZ, R218, RZ ;  /* 0x000000daffda723e */ /* 0x000fe200048070ff */
[-C--:B------:R-:W-:Y:S01]  /*d000*/  FMUL R185, R185, R10.reuse ;  /* 0x0000000ab9b97220 */ /* 0x080fe20000400000 */
[----:B------:R-:W-:Y:S01]  /*d010*/  LOP3.LUT R24, R24, 0xff0000, R59, 0xf8, !PT ;  /* 0x00ff000018187812 */ /* 0x000fe200078ef83b */
[----:B------:R-:W-:Y:S01]  /*d020*/  IMAD.U32 R59, R66, 0x10000, RZ ;  /* 0x00010000423b7824 */ /* 0x000fe200078e00ff */
[----:B------:R-:W-:Y:S01]  /*d030*/  LOP3.LUT R56, R56, R17, RZ, 0xfc, !PT ;  /* 0x0000001138387212 */ /* 0x000fe200078efcff */
[----:B------:R-:W-:Y:S01]  /*d040*/  IMAD.SHL.U32 R17, R122, 0x1000000, RZ ;  /* 0x010000007a117824 */ /* 0x000fe200078e00ff */
[----:B------:R-:W-:Y:S01]  /*d050*/  LOP3.LUT R27, R124, 0xff, RZ, 0xc0, !PT ;  /* 0x000000ff7c1b7812 */ /* 0x000fe200078ec0ff */
[-C--:B------:R-:W-:Y:S01]  /*d060*/  FMUL R188, R188, R10.reuse ;  /* 0x0000000abcbc7220 */ /* 0x080fe20000400000 */
[----:B------:R-:W-:Y:S01]  /*d070*/  LOP3.LUT R72, R137, 0xffff, RZ, 0xc0, !PT ;  /* 0x0000ffff89487812 */ /* 0x000fe200078ec0ff */
[-C--:B------:R-:W-:Y:S01]  /*d080*/  FMUL R189, R189, R10.reuse ;  /* 0x0000000abdbd7220 */ /* 0x080fe20000400000 */
[----:B------:R-:W-:Y:S01]  /*d090*/  LOP3.LUT R35, R35, 0xffff, RZ, 0xc0, !PT ;  /* 0x0000ffff23237812 */ /* 0x000fe200078ec0ff */
[----:B------:R-:W-:Y:S01]  /*d0a0*/  FMUL R192, R192, R10 ;  /* 0x0000000ac0c07220 */ /* 0x000fe20000400000 */
[----:B------:R-:W-:Y:S01]  /*d0b0*/  LOP3.LUT R16, R16, R31, RZ, 0xfc, !PT ;  /* 0x0000001f10107212 */ /* 0x000fe200078efcff */
[----:B------:R-:W-:Y:S01]  /*d0c0*/  IMAD.SHL.U32 R31, R142, 0x1000000, RZ ;  /* 0x010000008e1f7824 */ /* 0x000fe200078e00ff */
[----:B------:R-:W-:Y:S01]  /*d0d0*/  F2FP.SATFINITE.E4M3.F32.PACK_AB_MERGE_C R82, RZ, R82, RZ ;  /* 0x00000052ff52723e */ /* 0x000fe200048070ff */
[-C--:B------:R-:W-:Y:S01]  /*d0e0*/  FMUL R193, R193, R10.reuse ;  /* 0x0000000ac1c17220 */ /* 0x080fe20000400000 */
[----:B------:R-:W-:Y:S01]  /*d0f0*/  LOP3.LUT R64, R64, 0xff0000, R123, 0xf8, !PT ;  /* 0x00ff000040407812 */ /* 0x000fe200078ef87b */
[-C--:B------:R-:W-:Y:S01]  /*d100*/  FMUL R196, R196, R10.reuse ;  /* 0x0000000ac4c47220 */ /* 0x080fe20000400000 */
[----:B------:R-:W-:Y:S01]  /*d110*/  F2FP.SATFINITE.E4M3.F32.PACK_AB_MERGE_C R55, RZ, R55, RZ ;  /* 0x00000037ff37723e */ /* 0x000fe200048070ff */
[-C--:B------:R-:W-:Y:S01]  /*d120*/  FMUL R197, R197, R10.reuse ;  /* 0x0000000ac5c57220 */ /* 0x080fe20000400000 */
[----:B------:R-:W-:Y:S01]  /*d130*/  F2FP.SATFINITE.E4M3.F32.PACK_AB_MERGE_C R83, RZ, R83, RZ ;  /* 0x00000053ff53723e */ /* 0x000fe200048070ff */
[-C--:B------:R-:W-:Y:S01]  /*d140*/  FMUL R200, R200, R10.reuse ;  /* 0x0000000ac8c87220 */ /* 0x080fe20000400000 */
[----:B------:R-:W-:Y:S01]  /*d150*/  LOP3.LUT R14, R14, 0xffff, RZ, 0xc0, !PT ;  /* 0x0000ffff0e0e7812 */ /* 0x000fe200078ec0ff */
[-C--:B------:R-:W-:Y:S01]  /*d160*/  FMUL R201, R201, R10.reuse ;  /* 0x0000000ac9c97220 */ /* 0x080fe20000400000 */
[----:B------:R-:W-:Y:S01]  /*d170*/  PRMT R18, R223, 0x7604, R18 ;  /* 0x00007604df127816 */ /* 0x000fe20000000012 */
[----:B------:R-:W-:Y:S01]  /*d180*/  FMUL R204, R204, R10 ;  /* 0x0000000acccc7220 */ /* 0x000fe20000400000 */
[----:B------:R-:W-:Y:S01]  /*d190*/  F2FP.SATFINITE.E4M3.F32.PACK_AB_MERGE_C R46, RZ, R46, RZ ;  /* 0x0000002eff2e723e */ /* 0x000fe200048070ff */
[-C--:B------:R-:W-:Y:S01]  /*d1a0*/  FMUL R205, R205, R10.reuse ;  /* 0x0000000acdcd7220 */ /* 0x080fe20000400000 */
[----:B------:R-:W-:Y:S01]  /*d1b0*/  LOP3.LUT R61, R61, 0xff0000, R34, 0xf8, !PT ;  /* 0x00ff00003d3d7812 */ /* 0x000fe200078ef822 */
[----:B------:R-:W-:Y:S01]  /*d1c0*/  IMAD.U32 R34, R149, 0x10000, RZ ;  /* 0x0001000095227824 */ /* 0x000fe200078e00ff */
[----:B------:R-:W-:Y:S01]  /*d1d0*/  LOP3.LUT R60, R60, 0xff0000, R139, 0xf8, !PT ;  /* 0x00ff00003c3c7812 */ /* 0x000fe200078ef88b */
[----:B------:R-:W-:Y:S01]  /*d1e0*/  IMAD.U32 R46, R46, 0x10000, RZ ;  /* 0x000100002e2e7824 */ /* 0x000fe200078e00ff */
[----:B------:R-:W-:Y:S01]  /*d1f0*/  F2FP.SATFINITE.E4M3.F32.PACK_AB_MERGE_C R47, RZ, R47, RZ ;  /* 0x0000002fff2f723e */ /* 0x000fe200048070ff */
[-C--:B------:R-:W-:Y:S01]  /*d200*/  FMUL R208, R208, R10.reuse ;  /* 0x0000000ad0d07220 */ /* 0x080fe20000400000 */
[----:B------:R-:W-:Y:S01]  /*d210*/  LOP3.LUT R151, R151, 0xffff, RZ, 0xc0, !PT ;  /* 0x0000ffff97977812 */ /* 0x000fe200078ec0ff */
[-C--:B------:R-:W-:Y:S01]  /*d220*/  FMUL R209, R209, R10.reuse ;  /* 0x0000000ad1d17220 */ /* 0x080fe20000400000 */
[----:B------:R-:W-:Y:S01]  /*d230*/  LOP3.LUT R218, R218, 0xffff, RZ, 0xc0, !PT ;  /* 0x0000ffffdada7812 */ /* 0x000fe200078ec0ff */
[-C--:B------:R-:W-:Y:S01]  /*d240*/  FMUL R212, R212, R10.reuse ;  /* 0x0000000ad4d47220 */ /* 0x080fe20000400000 */
[----:B------:R-:W-:Y:S01]  /*d250*/  PRMT R27, R72, 0x7604, R27 ;  /* 0x00007604481b7816 */ /* 0x000fe2000000001b */
[----:B------:R-:W-:Y:S01]  /*d260*/  FMUL R213, R213, R10 ;  /* 0x0000000ad5d57220 */ /* 0x000fe20000400000 */
[----:B------:R-:W-:Y:S01]  /*d270*/  LOP3.LUT R26, R26, 0xff0000, R11, 0xf8, !PT ;  /* 0x00ff00001a1a7812 */ /* 0x000fe200078ef80b */
[----:B------:R-:W-:Y:S01]  /*d280*/  IMAD.SHL.U32 R11, R35, 0x1000000, RZ ;  /* 0x01000000230b7824 */ /* 0x000fe200078e00ff */
[----:B------:R-:W-:-:S02]  /*d290*/  F2FP.SATFINITE.E4M3.F32.PACK_AB_MERGE_C R38, RZ, R38, RZ ;  /* 0x00000026ff26723e */ /* 0x000fc400048070ff */
[----:B------:R-:W-:Y:S02]  /*d2a0*/  F2FP.SATFINITE.E4M3.F32.PACK_AB_MERGE_C R42, RZ, R42, RZ ;  /* 0x0000002aff2a723e */ /* 0x000fe400048070ff */
[----:B------:R-:W-:Y:S01]  /*d2b0*/  LOP3.LUT R32, R32, 0xff0000, R59, 0xf8, !PT ;  /* 0x00ff000020207812 */ /* 0x000fe200078ef83b */
[----:B------:R-:W-:Y:S01]  /*d2c0*/  IMAD.U32 R59, R82, 0x10000, RZ ;  /* 0x00010000523b7824 */ /* 0x000fe200078e00ff */
[----:B------:R-:W-:Y:S01]  /*d2d0*/  F2FP.SATFINITE.E4M3.F32.PACK_AB_MERGE_C R39, RZ, R39, RZ ;  /* 0x00000027ff27723e */ /* 0x000fe200048070ff */
[----:B------:R-:W-:Y:S01]  /*d2e0*/  IMAD.U32 R38, R38, 0x10000, RZ ;  /* 0x0001000026267824 */ /* 0x000fe200078e00ff */
[----:B------:R-:W-:Y:S01]  /*d2f0*/  F2FP.SATFINITE.E4M3.F32.PACK_AB_MERGE_C R43, RZ, R43, RZ ;  /* 0x0000002bff2b723e */ /* 0x000fe200048070ff */
[----:B------:R-:W-:Y:S01]  /*d300*/  IMAD.U32 R81, R42, 0x10000, RZ ;  /* 0x000100002a517824 */ /* 0x000fe200078e00ff */
[----:B------:R-:W-:Y:S02]  /*d310*/  LOP3.LUT R55, R55, 0xffff, RZ, 0xc0, !PT ;  /* 0x0000ffff37377812 */ /* 0x000fe400078ec0ff */
[----:B------:R-:W-:-:S02]  /*d320*/  LOP3.LUT R83, R83, 0xffff, RZ, 0xc0, !PT ;  /* 0x0000ffff53537812 */ /* 0x000fc400078ec0ff */
[----:B------:R-:W-:Y:S01]  /*d330*/  LOP3.LUT R64, R64, R17, RZ, 0xfc, !PT ;  /* 0x0000001140407212 */ /* 0x000fe200078efcff */
[----:B------:R-:W-:Y:S01]  /*d340*/  IMAD.SHL.U32 R17, R14, 0x1000000, RZ ;  /* 0x010000000e117824 */ /* 0x000fe200078e00ff */
[----:B------:R-:W-:Y:S01]  /*d350*/  LOP3.LUT R18, R18, 0xff0000, R77, 0xf8, !PT ;  /* 0x00ff000012127812 */ /* 0x000fe200078ef84d */
[----:B------:R-:W-:Y:S01]  /*d360*/  IMAD.SHL.U32 R14, R151, 0x1000000, RZ ;  /* 0x01000000970e7824 */ /* 0x000fe200078e00ff */
[----:B------:R-:W-:Y:S01]  /*d370*/  LOP3.LUT R47, R47, 0xffff, RZ, 0xc0, !PT ;  /* 0x0000ffff2f2f7812 */ /* 0x000fe200078ec0ff */
[----:B------:R-:W-:Y:S01]  /*d380*/  IMAD.SHL.U32 R55, R55, 0x1000000, RZ ;  /* 0x0100000037377824 */ /* 0x000fe200078e00ff */
[----:B------:R-:W-:Y:S01]  /*d390*/  LOP3.LUT R60, R60, R31, RZ, 0xfc, !PT ;  /* 0x0000001f3c3c7212 */ /* 0x000fe200078efcff */
[----:B------:R-:W-:Y:S01]  /*d3a0*/  IMAD.SHL.U32 R31, R218, 0x1000000, RZ ;  /* 0x01000000da1f7824 */ /* 0x000fe200078e00ff */
[----:B------:R-:W-:Y:S01]  /*d3b0*/  F2FP.SATFINITE.E4M3.F32.PACK_AB_MERGE_C R51, RZ, R51, RZ ;  /* 0x00000033ff33723e */ /* 0x000fe200048070ff */
[----:B------:R-:W-:Y:S01]  /*d3c0*/  IMAD.SHL.U32 R83, R83, 0x1000000, RZ ;  /* 0x0100000053537824 */ /* 0x000fe200078e00ff */
[----:B------:R-:W-:-:S02]  /*d3d0*/  F2FP.SATFINITE.E4M3.F32.PACK_AB_MERGE_C R62, RZ, R62, RZ ;  /* 0x0000003eff3e723e */ /* 0x000fc400048070ff */
[----:B------:R-:W-:Y:S02]  /*d3e0*/  LOP3.LUT R27, R27, 0xff0000, R34, 0xf8, !PT ;  /* 0x00ff00001b1b7812 */ /* 0x000fe400078ef822 */
[----:B------:R-:W-:Y:S01]  /*d3f0*/  F2FP.SATFINITE.E4M3.F32.PACK_AB_MERGE_C R63, RZ, R63, RZ ;  /* 0x0000003fff3f723e */ /* 0x000fe200048070ff */
[----:B------:R-:W-:Y:S01]  /*d400*/  IMAD.U32 R62, R62, 0x10000, RZ ;  /* 0x000100003e3e7824 */ /* 0x000fe200078e00ff */
[----:B------:R-:W-:Y:S02]  /*d410*/  LOP3.LUT R39, R39, 0xffff, RZ, 0xc0, !PT ;  /* 0x0000ffff27277812 */ /* 0x000fe400078ec0ff */
[----:B------:R-:W-:Y:S02]  /*d420*/  LOP3.LUT R43, R43, 0xffff, RZ, 0xc0, !PT ;  /* 0x0000ffff2b2b7812 */ /* 0x000fe400078ec0ff */
[----:B------:R-:W-:Y:S01]  /*d430*/  LOP3.LUT R11, R18, R11, RZ, 0xfc, !PT ;  /* 0x0000000b120b7212 */ /* 0x000fe200078efcff */
[----:B------:R-:W-:Y:S01]  /*d440*/  IMAD.SHL.U32 R18, R47, 0x1000000, RZ ;  /* 0x010000002f127824 */ /* 0x000fe200078e00ff */
[----:B------:R-:W-:Y:S01]  /*d450*/  LOP3.LUT R22, R22, 0xff0000, R73, 0xf8, !PT ;  /* 0x00ff000016167812 */ /* 0x000fe200078ef849 */
[----:B------:R-:W-:Y:S01]  /*d460*/  IMAD.SHL.U32 R43, R43, 0x1000000, RZ ;  /* 0x010000002b2b7824 */ /* 0x000fe200078e00ff */
[----:B------:R-:W-:-:S02]  /*d470*/  LOP3.LUT R40, R40, 0xff0000, R59, 0xf8, !PT ;  /* 0x00ff000028287812 */ /* 0x000fc400078ef83b */
[----:B------:R-:W-:Y:S02]  /*d480*/  LOP3.LUT R51, R51, 0xffff, RZ, 0xc0, !PT ;  /* 0x0000ffff33337812 */ /* 0x000fe400078ec0ff */
[----:B------:R-:W-:Y:S02]  /*d490*/  LOP3.LUT R25, R25, 0xff0000, R46, 0xf8, !PT ;  /* 0x00ff000019197812 */ /* 0x000fe400078ef82e */
[----:B------:R-:W-:Y:S01]  /*d4a0*/  LOP3.LUT R63, R63, 0xffff, RZ, 0xc0, !PT ;  /* 0x0000ffff3f3f7812 */ /* 0x000fe200078ec0ff */
[----:B------:R-:W-:Y:S01]  /*d4b0*/  IMAD.SHL.U32 R51, R51, 0x1000000, RZ ;  /* 0x0100000033337824 */ /* 0x000fe200078e00ff */
[----:B------:R-:W-:Y:S02]  /*d4c0*/  LOP3.LUT R14, R27, R14, RZ, 0xfc, !PT ;  /* 0x0000000e1b0e7212 */ /* 0x000fe400078efcff */
[----:B------:R-:W-:Y:S01]  /*d4d0*/  LOP3.LUT R31, R26, R31, RZ, 0xfc, !PT ;  /* 0x0000001f1a1f7212 */ /* 0x000fe200078efcff */
[----:B------:R-:W-:Y:S01]  /*d4e0*/  IMAD.MOV.U32 R26, RZ, RZ, 0x2130 ;  /* 0x00002130ff1a7424 */ /* 0x000fe200078e00ff */
[----:B------:R-:W-:Y:S01]  /*d4f0*/  LOP3.LUT R69, R69, 0xff0000, R30, 0xf8, !PT ;  /* 0x00ff000045457812 */ /* 0x000fe200078ef81e */
[----:B------:R-:W-:Y:S01]  /*d500*/  IMAD.SHL.U32 R30, R39, 0x1000000, RZ ;  /* 0x01000000271e7824 */ /* 0x000fe200078e00ff */
[----:B------:R-:W-:-:S02]  /*d510*/  LOP3.LUT R21, R21, 0xff0000, R38, 0xf8, !PT ;  /* 0x00ff000015157812 */ /* 0x000fc400078ef826 */
[----:B------:R-:W-:Y:S02]  /*d520*/  LOP3.LUT R20, R20, 0xff0000, R81, 0xf8, !PT ;  /* 0x00ff000014147812 */ /* 0x000fe400078ef851 */
[----:B------:R-:W-:Y:S02]  /*d530*/  LOP3.LUT R22, R22, R55, RZ, 0xfc, !PT ;  /* 0x0000003716167212 */ /* 0x000fe400078efcff */
[----:B------:R-:W-:Y:S02]  /*d540*/  LOP3.LUT R83, R40, R83, RZ, 0xfc, !PT ;  /* 0x0000005328537212 */ /* 0x000fe400078efcff */
[----:B------:R-:W-:Y:S01]  /*d550*/  LOP3.LUT R25, R25, R18, RZ, 0xfc, !PT ;  /* 0x0000001219197212 */ /* 0x000fe200078efcff */
[----:B------:R-:W-:Y:S01]  /*d560*/  IMAD.SHL.U32 R18, R63, 0x1000000, RZ ;  /* 0x010000003f127824 */ /* 0x000fe200078e00ff */
[----:B------:R-:W-:Y:S02]  /*d570*/  SEL R55, R31, R14, P3 ;  /* 0x0000000e1f377207 */ /* 0x000fe40001800000 */
[----:B------:R-:W-:Y:S01]  /*d580*/  SEL R40, R14, R31, P3 ;  /* 0x0000001f0e287207 */ /* 0x000fe20001800000 */
[----:B------:R-:W-:Y:S01]  /*d590*/  IMAD.MOV.U32 R14, RZ, RZ, 0x3021 ;  /* 0x00003021ff0e7424 */ /* 0x000fe200078e00ff */
[----:B------:R-:W-:-:S02]  /*d5a0*/  LOP3.LUT R33, R33, 0xff0000, R62, 0xf8, !PT ;  /* 0x00ff000021217812 */ /* 0x000fc400078ef83e */
[----:B------:R-:W-:Y:S02]  /*d5b0*/  LOP3.LUT R21, R21, R30, RZ, 0xfc, !PT ;  /* 0x0000001e15157212 */ /* 0x000fe400078efcff */
[----:B------:R-:W-:Y:S02]  /*d5c0*/  LOP3.LUT R20, R20, R43, RZ, 0xfc, !PT ;  /* 0x0000002b14147212 */ /* 0x000fe400078efcff */
[----:B------:R-:W-:Y:S02]  /*d5d0*/  F2FP.SATFINITE.E4M3.F32.PACK_AB_MERGE_C R120, RZ, R120, RZ ;  /* 0x00000078ff78723e */ /* 0x000fe400048070ff */
[----:B------:R-:W-:Y:S02]  /*d5e0*/  FSETP.GEU.AND P4, PT, R128, -126, PT ;  /* 0xc2fc00008000780b */ /* 0x000fe40003f8e000 */
[----:B------:R-:W-:Y:S02]  /*d5f0*/  LOP3.LUT R24, R24, R51, RZ, 0xfc, !PT ;  /* 0x0000003318187212 */ /* 0x000fe400078efcff */
[----:B------:R-:W-:-:S02]  /*d600*/  F2FP.SATFINITE.E4M3.F32.PACK_AB_MERGE_C R145, RZ, R145, RZ ;  /* 0x00000091ff91723e */ /* 0x000fc400048070ff */
[----:B------:R-:W-:Y:S02]  /*d610*/  LOP3.LUT R18, R33, R18, RZ, 0xfc, !PT ;  /* 0x0000001221127212 */ /* 0x000fe400078efcff */
[-C--:B------:R-:W-:Y:S01]  /*d620*/  SHF.R.U32.HI R14, RZ, R13.reuse, R14 ;  /* 0x0000000dff0e7219 */ /* 0x080fe2000001160e */
[----:B------:R-:W-:Y:S01]  /*d630*/  IMAD.U32 R145, R145, 0x10000, RZ ;  /* 0x0001000091917824 */ /* 0x000fe200078e00ff */
[----:B------:R-:W-:Y:S02]  /*d640*/  SHF.R.U32.HI R26, RZ, R13, R26 ;  /* 0x0000000dff1a7219 */ /* 0x000fe4000001161a */
[----:B------:R-:W-:Y:S01]  /*d650*/  SEL R33, R20, R21, P3 ;  /* 0x0000001514217207 */ /* 0x000fe20001800000 */
[----:B------:R-:W-:Y:S01]  /*d660*/  @!P4 FMUL R128, R128, 0.5 ;  /* 0x3f0000008080c820 */ /* 0x000fe20000400000 */
[----:B------:R-:W-:Y:S02]  /*d670*/  F2FP.SATFINITE.E4M3.F32.PACK_AB_MERGE_C R96, RZ, R96, RZ ;  /* 0x00000060ff60723e */ /* 0x000fe400048070ff */
[----:B------:R-:W-:-:S02]  /*d680*/  F2FP.SATFINITE.E4M3.F32.PACK_AB_MERGE_C R109, RZ, R109, RZ ;  /* 0x0000006dff6d723e */ /* 0x000fc400048070ff */
[----:B------:R-:W-:Y:S02]  /*d690*/  LOP3.LUT R68, R120, 0xff, RZ, 0xc0, !PT ;  /* 0x000000ff78447812 */ /* 0x000fe400078ec0ff */
[----:B------:R-:W-:Y:S02]  /*d6a0*/  SEL R27, R11, R16, P3 ;  /* 0x000000100b1b7207 */ /* 0x000fe40001800000 */
[----:B------:R-:W-:Y:S02]  /*d6b0*/  SEL R20, R21, R20, P3 ;  /* 0x0000001415147207 */ /* 0x000fe40001800000 */
[----:B------:R-:W-:Y:S02]  /*d6c0*/  SEL R16, R16, R11, P3 ;  /* 0x0000000b10107207 */ /* 0x000fe40001800000 */
[----:B------:R-:W-:Y:S02]  /*d6d0*/  SEL R21, R24, R25, P3 ;  /* 0x0000001918157207 */ /* 0x000fe40001800000 */
[----:B------:R-:W-:-:S02]  /*d6e0*/  F2FP.SATFINITE.E4M3.F32.PACK_AB_MERGE_C R93, RZ, R93, RZ ;  /* 0x0000005dff5d723e */ /* 0x000fc400048070ff */
[----:B------:R-:W-:Y:S02]  /*d6f0*/  F2FP.SATFINITE.E4M3.F32.PACK_AB_MERGE_C R126, RZ, R126, RZ ;  /* 0x0000007eff7e723e */ /* 0x000fe400048070ff */
[----:B------:R-:W-:Y:S02]  /*d700*/  SEL R24, R25, R24, P3 ;  /* 0x0000001819187207 */ /* 0x000fe40001800000 */
[----:B------:R-:W-:Y:S01]  /*d710*/  LOP3.LUT R10, R14, 0xf, RZ, 0xc0, !PT ;  /* 0x0000000f0e0a7812 */ /* 0x000fe200078ec0ff */
[----:B------:R-:W-:Y:S01]  /*d720*/  IMAD.U32 R19, R126, 0x10000, RZ ;  /* 0x000100007e137824 */ /* 0x000fe200078e00ff */
[----:B------:R-:W-:Y:S02]  /*d730*/  LOP3.LUT R11, R26, 0xf, RZ, 0xc0, !PT ;  /* 0x0000000f1a0b7812 */ /* 0x000fe400078ec0ff */
[----:B------:R-:W-:Y:S01]  /*d740*/  LOP3.LUT R96, R96, 0xff, RZ, 0xc0, !PT ;  /* 0x000000ff60607812 */ /* 0x000fe200078ec0ff */
[----:B------:R-:W-:Y:S01]  /*d750*/  SHFL.IDX PT, R27, R27, R10, 0x1c1f ;  /* 0x001c1f0a1b1b7589 */ /* 0x000fe200000e0000 */
[----:B------:R-:W-:-:S02]  /*d760*/  LOP3.LUT R109, R109, 0xffff, RZ, 0xc0, !PT ;  /* 0x0000ffff6d6d7812 */ /* 0x000fc400078ec0ff */
[----:B------:R-:W-:Y:S01]  /*d770*/  PRMT R68, R133, 0x7604, R68 ;  /* 0x0000760485447816 */ /* 0x000fe20000000044 */
[----:B------:R-:W1:Y:S01]  /*d780*/  SHFL.IDX PT, R16, R16, R11, 0x1c1f ;  /* 0x001c1f0b10107589 */ /* 0x000e6200000e0000 */
[----:B------:R-:W-:Y:S02]  /*d790*/  F2FP.SATFINITE.E4M3.F32.PACK_AB_MERGE_C R103, RZ, R103, RZ ;  /* 0x00000067ff67723e */ /* 0x000fe400048070ff */
[----:B------:R-:W-:Y:S01]  /*d7a0*/  F2FP.SATFINITE.E4M3.F32.PACK_AB_MERGE_C R67, RZ, R67, RZ ;  /* 0x00000043ff43723e */ /* 0x000fe200048070ff */
[----:B------:R-:W-:Y:S01]  /*d7b0*/  SHFL.IDX PT, R21, R21, R10, 0x1c1f ;  /* 0x001c1f0a15157589 */ /* 0x000fe200000e0000 */
[----:B------:R-:W-:Y:S01]  /*d7c0*/  F2FP.SATFINITE.E4M3.F32.PACK_AB_MERGE_C R106, RZ, R106, RZ ;  /* 0x0000006aff6a723e */ /* 0x000fe200048070ff */
[----:B------:R-:W-:Y:S01]  /*d7d0*/  IMAD.U32 R103, R103, 0x10000, RZ ;  /* 0x0001000067677824 */ /* 0x000fe200078e00ff */
[----:B------:R-:W-:Y:S01]  /*d7e0*/  F2FP.SATFINITE.E4M3.F32.PACK_AB_MERGE_C R70, RZ, R70, RZ ;  /* 0x00000046ff46723e */ /* 0x000fe200048070ff */
[----:B------:R1:W2:Y:S01]  /*d7f0*/  SHFL.IDX PT, R14, R24, R11, 0x1c1f ;  /* 0x001c1f0b180e7589 */ /* 0x0002a200000e0000 */
[----:B------:R-:W-:-:S02]  /*d800*/  F2FP.SATFINITE.E4M3.F32.PACK_AB_MERGE_C R71, RZ, R71, RZ ;  /* 0x00000047ff47723e */ /* 0x000fc400048070ff */
[----:B------:R-:W-:Y:S01]  /*d810*/  LOP3.LUT R93, R93, 0xffff, RZ, 0xc0, !PT ;  /* 0x0000ffff5d5d7812 */ /* 0x000fe200078ec0ff */
[----:B------:R-:W-:Y:S01]  /*d820*/  SHFL.IDX PT, R33, R33, R10, 0x1c1f ;  /* 0x001c1f0a21217589 */ /* 0x000fe200000e0000 */
[----:B------:R-:W-:Y:S01]  /*d830*/  F2FP.SATFINITE.E4M3.F32.PACK_AB_MERGE_C R54, RZ, R54, RZ ;  /* 0x00000036ff36723e */ /* 0x000fe200048070ff */
[----:B------:R-:W-:Y:S01]  /*d840*/  IMAD.U32 R70, R70, 0x10000, RZ ;  /* 0x0001000046467824 */ /* 0x000fe200078e00ff */
[----:B------:R-:W-:Y:S01]  /*d850*/  F2FP.SATFINITE.E4M3.F32.PACK_AB_MERGE_C R86, RZ, R86, RZ ;  /* 0x00000056ff56723e */ /* 0x000fe200048070ff */
[----:B------:R-:W3:Y:S01]  /*d860*/  SHFL.IDX PT, R20, R20, R11, 0x1c1f ;  /* 0x001c1f0b14147589 */ /* 0x000ee200000e0000 */
[----:B------:R-:W-:Y:S01]  /*d870*/  F2FP.SATFINITE.E4M3.F32.PACK_AB_MERGE_C R91, RZ, R91, RZ ;  /* 0x0000005bff5b723e */ /* 0x000fe200048070ff */
[----:B------:R-:W-:Y:S01]  /*d880*/  IMAD.U32 R54, R54, 0x10000, RZ ;  /* 0x0001000036367824 */ /* 0x000fe200078e00ff */
[----:B------:R-:W-:Y:S01]  /*d890*/  F2FP.SATFINITE.E4M3.F32.PACK_AB_MERGE_C R58, RZ, R58, RZ ;  /* 0x0000003aff3a723e */ /* 0x000fe200048070ff */
[----:B------:R-:W-:Y:S01]  /*d8a0*/  IMAD.U32 R86, R86, 0x10000, RZ ;  /* 0x0001000056567824 */ /* 0x000fe200078e00ff */
[----:B------:R-:W-:Y:S01]  /*d8b0*/  F2FP.SATFINITE.E4M3.F32.PACK_AB_MERGE_C R90, RZ, R90, RZ ;  /* 0x0000005aff5a723e */ /* 0x000fe200048070ff */
[----:B------:R-:W-:Y:S01]  /*d8c0*/  IMAD.U32 R91, R91, 0x10000, RZ ;  /* 0x000100005b5b7824 */ /* 0x000fe200078e00ff */
[----:B------:R-:W-:Y:S01]  /*d8d0*/  F2FP.SATFINITE.E4M3.F32.PACK_AB_MERGE_C R87, RZ, R87, RZ ;  /* 0x00000057ff57723e */ /* 0x000fe200048070ff */
[----:B------:R-:W-:Y:S01]  /*d8e0*/  SHFL.IDX PT, R55, R55, R10, 0x1c1f ;  /* 0x001c1f0a37377589 */ /* 0x000fe200000e0000 */
[----:B------:R-:W-:-:S02]  /*d8f0*/  PRMT R52, R109, 0x7604, R96 ;  /* 0x000076046d347816 */ /* 0x000fc40000000060 */
[----:B------:R-:W-:Y:S02]  /*d900*/  F2FP.SATFINITE.E4M3.F32.PACK_AB_MERGE_C R74, RZ, R74, RZ ;  /* 0x0000004aff4a723e */ /* 0x000fe400048070ff */
[----:B------:R-:W-:Y:S02]  /*d910*/  LOP3.LUT R68, R68, 0xff0000, R145, 0xf8, !PT ;  /* 0x00ff000044447812 */ /* 0x000fe400078ef891 */
[----:B------:R-:W-:Y:S01]  /*d920*/  F2FP.SATFINITE.E4M3.F32.PACK_AB_MERGE_C R75, RZ, R75, RZ ;  /* 0x0000004bff4b723e */ /* 0x000fe200048070ff */
[----:B------:R-:W-:Y:S01]  /*d930*/  IMAD.U32 R73, R74, 0x10000, RZ ;  /* 0x000100004a497824 */ /* 0x000fe200078e00ff */
[----:B------:R-:W-:Y:S02]  /*d940*/  LOP3.LUT R67, R67, 0xffff, RZ, 0xc0, !PT ;  /* 0x0000ffff43437812 */ /* 0x000fe400078ec0ff */
[----:B------:R-:W-:Y:S02]  /*d950*/  LOP3.LUT R106, R106, 0xffff, RZ, 0xc0, !PT ;  /* 0x0000ffff6a6a7812 */ /* 0x000fe400078ec0ff */
[----:B------:R-:W-:Y:S01]  /*d960*/  LOP3.LUT R71, R71, 0xffff, RZ, 0xc0, !PT ;  /* 0x0000ffff47477812 */ /* 0x000fe200078ec0ff */
[----:B------:R-:W-:Y:S01]  /*d970*/  IMAD.SHL.U32 R67, R67, 0x1000000, RZ ;  /* 0x0100000043437824 */ /* 0x000fe200078e00ff */
[----:B------:R-:W-:-:S02]  /*d980*/  F2FP.SATFINITE.E4M3.F32.PACK_AB_MERGE_C R102, RZ, R102, RZ ;  /* 0x00000066ff66723e */ /* 0x000fc400048070ff */
[----:B------:R-:W-:Y:S01]  /*d990*/  PRMT R44, R93, 0x7604, R80 ;  /* 0x000076045d2c7816 */ /* 0x000fe20000000050 */
[----:B------:R-:W-:Y:S01]  /*d9a0*/  IMAD.SHL.U32 R30, R71, 0x1000000, RZ ;  /* 0x01000000471e7824 */ /* 0x000fe200078e00ff */
[----:B------:R-:W-:Y:S02]  /*d9b0*/  LOP3.LUT R58, R58, 0xffff, RZ, 0xc0, !PT ;  /* 0x0000ffff3a3a7812 */ /* 0x000fe400078ec0ff */
[----:B------:R-:W-:Y:S02]  /*d9c0*/  LOP3.LUT R90, R90, 0xffff, RZ, 0xc0, !PT ;  /* 0x0000ffff5a5a7812 */ /* 0x000fe400078ec0ff */
[----:B------:R-:W-:Y:S01]  /*d9d0*/  LOP3.LUT R87, R87, 0xffff, RZ, 0xc0, !PT ;  /* 0x0000ffff57577812 */ /* 0x000fe200078ec0ff */
[----:B------:R-:W-:Y:S01]  /*d9e0*/  IMAD.SHL.U32 R58, R58, 0x1000000, RZ ;  /* 0x010000003a3a7824 */ /* 0x000fe200078e00ff */
[----:B------:R-:W-:Y:S01]  /*d9f0*/  F2FP.SATFINITE.E4M3.F32.PACK_AB_MERGE_C R111, RZ, R111, RZ ;  /* 0x0000006fff6f723e */ /* 0x000fe200048070ff */
[----:B------:R-:W-:Y:S01]  /*da00*/  IMAD.SHL.U32 R90, R90, 0x1000000, RZ ;  /* 0x010000005a5a7824 */ /* 0x000fe200078e00ff */
[----:B------:R-:W-:Y:S01]  /*da10*/  F2FP.SATFINITE.E4M3.F32.PACK_AB_MERGE_C R216, RZ, R216, RZ ;  /* 0x000000d8ffd8723e */ /* 0x000fe200048070ff */
[----:B------:R-:W-:Y:S01]  /*da20*/  IMAD.SHL.U32 R87, R87, 0x1000000, RZ ;  /* 0x0100000057577824 */ /* 0x000fe200078e00ff */
[----:B------:R-:W-:-:S02]  /*da30*/  F2FP.SATFINITE.E4M3.F32.PACK_AB_MERGE_C R78, RZ, R78, RZ ;  /* 0x0000004eff4e723e */ /* 0x000fc400048070ff */
[----:B------:R-:W-:Y:S02]  /*da40*/  F2FP.SATFINITE.E4M3.F32.PACK_AB_MERGE_C R79, RZ, R79, RZ ;  /* 0x0000004fff4f723e */ /* 0x000fe400048070ff */
[----:B------:R-:W-:Y:S01]  /*da50*/  F2FP.SATFINITE.E4M3.F32.PACK_AB_MERGE_C R110, RZ, R110, RZ ;  /* 0x0000006eff6e723e */ /* 0x000fe200048070ff */
[----:B------:R-:W-:Y:S01]  /*da60*/  IMAD.U32 R78, R78, 0x10000, RZ ;  /* 0x000100004e4e7824 */ /* 0x000fe200078e00ff */
[----:B------:R-:W-:Y:S02]  /*da70*/  F2FP.SATFINITE.E4M3.F32.PACK_AB_MERGE_C R134, RZ, R134, RZ ;  /* 0x00000086ff86723e */ /* 0x000fe400048070ff */
[----:B------:R-:W-:Y:S02]  /*da80*/  F2FP.SATFINITE.E4M3.F32.PACK_AB_MERGE_C R138, RZ, R138, RZ ;  /* 0x0000008aff8a723e */ /* 0x000fe400048070ff */
[----:B------:R-:W-:Y:S01]  /*da90*/  LOP3.LUT R52, R52, 0xff0000, R19, 0xf8, !PT ;  /* 0x00ff000034347812 */ /* 0x000fe200078ef813 */
[----:B------:R-:W-:Y:S01]  /*daa0*/  IMAD.SHL.U32 R19, R106, 0x1000000, RZ ;  /* 0x010000006a137824 */ /* 0x000fe200078e00ff */
[----:B------:R-:W-:-:S02]  /*dab0*/  LOP3.LUT R75, R75, 0xffff, RZ, 0xc0, !PT ;  /* 0x0000ffff4b4b7812 */ /* 0x000fc400078ec0ff */
[----:B------:R-:W-:Y:S02]  /*dac0*/  F2FP.SATFINITE.E4M3.F32.PACK_AB_MERGE_C R118, RZ, R118, RZ ;  /* 0x00000076ff76723e */ /* 0x000fe400048070ff */
[----:B------:R-:W-:Y:S01]  /*dad0*/  LOP3.LUT R68, R68, R17, RZ, 0xfc, !PT ;  /* 0x0000001144447212 */ /* 0x000fe200078efcff */
[----:B------:R-:W-:Y:S01]  /*dae0*/  IMAD.SHL.U32 R75, R75, 0x1000000, RZ ;  /* 0x010000004b4b7824 */ /* 0x000fe200078e00ff */
[----:B------:R-:W-:Y:S01]  /*daf0*/  LOP3.LUT R102, R102, 0xffff, RZ, 0xc0, !PT ;  /* 0x0000ffff66667812 */ /* 0x000fe200078ec0ff */
[----:B------:R-:W4:Y:S01]  /*db00*/  MUFU.EX2 R17, R128 ;  /* 0x0000008000117308 */ /* 0x000f220000000800 */
[----:B------:R-:W-:Y:S02]  /*db10*/  LOP3.LUT R44, R44, 0xff0000, R103, 0xf8, !PT ;  /* 0x00ff00002c2c7812 */ /* 0x000fe400078ef867 */
[----:B------:R-:W-:Y:S01]  /*db20*/  LOP3.LUT R111, R111, 0xffff, RZ, 0xc0, !PT ;  /* 0x0000ffff6f6f7812 */ /* 0x000fe200078ec0ff */
[----:B------:R-:W-:Y:S01]  /*db30*/  IMAD.SHL.U32 R102, R102, 0x1000000, RZ ;  /* 0x0100000066667824 */ /* 0x000fe200078e00ff */
[----:B------:R-:W-:-:S02]  /*db40*/  LOP3.LUT R216, R216, 0xffff, RZ, 0xc0, !PT ;  /* 0x0000ffffd8d87812 */ /* 0x000fc400078ec0ff */
[----:B------:R-:W-:Y:S02]  /*db50*/  LOP3.LUT R29, R29, 0xff0000, R70, 0xf8, !PT ;  /* 0x00ff00001d1d7812 */ /* 0x000fe400078ef846 */
[----:B------:R-:W-:Y:S02]  /*db60*/  LOP3.LUT R79, R79, 0xffff, RZ, 0xc0, !PT ;  /* 0x0000ffff4f4f7812 */ /* 0x000fe400078ec0ff */
[----:B------:R-:W-:Y:S02]  /*db70*/  LOP3.LUT R110, R110, 0xffff, RZ, 0xc0, !PT ;  /* 0x0000ffff6e6e7812 */ /* 0x000fe400078ec0ff */
[----:B------:R-:W-:Y:S02]  /*db80*/  LOP3.LUT R134, R134, 0xffff, RZ, 0xc0, !PT ;  /* 0x0000ffff86867812 */ /* 0x000fe400078ec0ff */
[----:B------:R-:W-:Y:S01]  /*db90*/  LOP3.LUT R138, R138, 0xffff, RZ, 0xc0, !PT ;  /* 0x0000ffff8a8a7812 */ /* 0x000fe200078ec0ff */
[----:B------:R-:W-:Y:S01]  /*dba0*/  IMAD.SHL.U32 R110, R110, 0x1000000, RZ ;  /* 0x010000006e6e7824 */ /* 0x000fe200078e00ff */
[----:B------:R-:W-:Y:S01]  /*dbb0*/  LOP3.LUT R23, R23, 0xff0000, R54, 0xf8, !PT ;  /* 0x00ff000017177812 */ /* 0x000fe200078ef836 */
[----:B------:R-:W-:Y:S01]  /*dbc0*/  IMAD.SHL.U32 R134, R134, 0x1000000, RZ ;  /* 0x0100000086867824 */ /* 0x000fe200078e00ff */
[----:B------:R-:W-:Y:S01]  /*dbd0*/  LOP3.LUT R37, R37, 0xff0000, R86, 0xf8, !PT ;  /* 0x00ff000025257812 */ /* 0x000fe200078ef856 */
[----:B------:R-:W-:Y:S01]  /*dbe0*/  IMAD.SHL.U32 R138, R138, 0x1000000, RZ ;  /* 0x010000008a8a7824 */ /* 0x000fe200078e00ff */
[----:B------:R-:W-:Y:S01]  /*dbf0*/  LOP3.LUT R36, R36, 0xff0000, R91, 0xf8, !PT ;  /* 0x00ff000024247812 */ /* 0x000fe200078ef85b */
[----:B----4-:R-:W-:Y:S01]  /*dc00*/  @!P4 FMUL R17, R17, R17 ;  /* 0x000000111111c220 */ /* 0x010fe20000400000 */
[----:B------:R-:W-:-:S02]  /*dc10*/  LOP3.LUT R118, R118, 0xffff, RZ, 0xc0, !PT ;  /* 0x0000ffff76767812 */ /* 0x000fc400078ec0ff */
[----:B------:R-:W-:Y:S01]  /*dc20*/  LOP3.LUT R28, R28, 0xff0000, R73, 0xf8, !PT ;  /* 0x00ff00001c1c7812 */ /* 0x000fe200078ef849 */
[----:B------:R-:W-:-:S01]  /*dc30*/  FFMA R4, R17, R4, R146 ;  /* 0x0000000411047223 */ /* 0x000fc20000000092 */
[----:B------:R-:W-:Y:S01]  /*dc40*/  LOP3.LUT R67, R32, R67, RZ, 0xfc, !PT ;  /* 0x0000004320437212 */ /* 0x000fe200078efcff */
[----:B------:R-:W-:Y:S01]  /*dc50*/  IMAD.SHL.U32 R32, R111, 0x1000000, RZ ;  /* 0x010000006f207824 */ /* 0x000fe200078e00ff */
[----:B------:R-:W-:Y:S01]  /*dc60*/  LOP3.LUT R44, R44, R19, RZ, 0xfc, !PT ;  /* 0x000000132c2c7212 */ /* 0x000fe200078efcff */
[----:B------:R-:W-:Y:S01]  /*dc70*/  IMAD.SHL.U32 R19, R216, 0x1000000, RZ ;  /* 0x01000000d8137824 */ /* 0x000fe200078e00ff */
[----:B------:R-:W-:Y:S01]  /*dc80*/  LOP3.LUT R29, R29, R30, RZ, 0xfc, !PT ;  /* 0x0000001e1d1d7212 */ /* 0x000fe200078efcff */
[----:B------:R-:W-:Y:S01]  /*dc90*/  IMAD.SHL.U32 R30, R79, 0x1000000, RZ ;  /* 0x010000004f1e7824 */ /* 0x000fe200078e00ff */
[----:B------:R-:W-:Y:S01]  /*dca0*/  LOP3.LUT R23, R23, R58, RZ, 0xfc, !PT ;  /* 0x0000003a17177212 */ /* 0x000fe200078efcff */
[----:B------:R-:W-:Y:S01]  /*dcb0*/  IMAD.SHL.U32 R118, R118, 0x1000000, RZ ;  /* 0x0100000076767824 */ /* 0x000fe200078e00ff */
[----:B------:R-:W-:Y:S01]  /*dcc0*/  LOP3.LUT R37, R37, R90, RZ, 0xfc, !PT ;  /* 0x0000005a25257212 */ /* 0x000fe200078efcff */
[----:B------:R-:W-:Y:S01]  /*dcd0*/  FMUL R154, R154, R17 ;  /* 0x000000119a9a7220 */ /* 0x000fe20000400000 */
[----:B------:R-:W-:Y:S01]  /*dce0*/  LOP3.LUT R36, R36, R87, RZ, 0xfc, !PT ;  /* 0x0000005724247212 */ /* 0x000fe200078efcff */
[-C--:B------:R-:W-:Y:S01]  /*dcf0*/  FMUL R155, R155, R17.reuse ;  /* 0x000000119b9b7220 */ /* 0x080fe20000400000 */
[----:B------:R-:W-:Y:S01]  /*dd00*/  LOP3.LUT R41, R41, 0xff0000, R78, 0xf8, !PT ;  /* 0x00ff000029297812 */ /* 0x000fe200078ef84e */
[----:B------:R-:W-:Y:S01]  /*dd10*/  FMUL R158, R158, R17 ;  /* 0x000000119e9e7220 */ /* 0x000fe20000400000 */
[----:B------:R-:W-:Y:S01]  /*dd20*/  LOP3.LUT R28, R28, R75, RZ, 0xfc, !PT ;  /* 0x0000004b1c1c7212 */ /* 0x000fe200078efcff */
[-C--:B------:R-:W-:Y:S01]  /*dd30*/  FMUL R159, R159, R17.reuse ;  /* 0x000000119f9f7220 */ /* 0x080fe20000400000 */
[----:B------:R-:W-:Y:S01]  /*dd40*/  LOP3.LUT R49, R49, R94, RZ, 0xfc, !PT ;  /* 0x0000005e31317212 */ /* 0x000fe200078efcff */
[-C--:B------:R-:W-:Y:S01]  /*dd50*/  FMUL R162, R162, R17.reuse ;  /* 0x00000011a2a27220 */ /* 0x080fe20000400000 */
[----:B------:R-:W-:Y:S01]  /*dd60*/  LOP3.LUT R45, R45, R102, RZ, 0xfc, !PT ;  /* 0x000000662d2d7212 */ /* 0x000fe200078efcff */
[-C--:B------:R-:W-:Y:S01]  /*dd70*/  FMUL R163, R163, R17.reuse ;  /* 0x00000011a3a37220 */ /* 0x080fe20000400000 */
[----:B------:R-:W-:Y:S01]  /*dd80*/  LOP3.LUT R32, R53, R32, RZ, 0xfc, !PT ;  /* 0x0000002035207212 */ /* 0x000fe200078efcff */
[----:B------:R-:W-:Y:S01]  /*dd90*/  FMUL R166, R166, R17 ;  /* 0x00000011a6a67220 */ /* 0x000fe20000400000 */
[----:B------:R-:W-:Y:S01]  /*dda0*/  LOP3.LUT R19, R52, R19, RZ, 0xfc, !PT ;  /* 0x0000001334137212 */ /* 0x000fe200078efcff */
[----:B------:R-:W-:Y:S01]  /*ddb0*/  FMUL R167, R167, R17 ;  /* 0x00000011a7a77220 */ /* 0x000fe20000400000 */
[----:B------:R-:W-:Y:S01]  /*ddc0*/  SEL R35, R22, R23, P3 ;  /* 0x0000001716237207 */ /* 0x000fe20001800000 */
[----:B------:R-:W-:Y:S01]  /*ddd0*/  FMUL R170, R170, R17 ;  /* 0x00000011aaaa7220 */ /* 0x000fe20000400000 */
[----:B------:R-:W-:Y:S01]  /*dde0*/  SEL R43, R36, R37, P3 ;  /* 0x00000025242b7207 */ /* 0x000fe20001800000 */
[-C--:B------:R-:W-:Y:S01]  /*ddf0*/  FMUL R171, R171, R17.reuse ;  /* 0x00000011abab7220 */ /* 0x080fe20000400000 */
[----:B------:R-:W-:Y:S01]  /*de00*/  LOP3.LUT R30, R41, R30, RZ, 0xfc, !PT ;  /* 0x0000001e291e7212 */ /* 0x000fe200078efcff */
[-C--:B------:R-:W-:Y:S01]  /*de10*/  FMUL R174, R174, R17.reuse ;  /* 0x00000011aeae7220 */ /* 0x080fe20000400000 */
[----:B------:R-:W-:Y:S01]  /*de20*/  LOP3.LUT R57, R57, R110, RZ, 0xfc, !PT ;  /* 0x0000006e39397212 */ /* 0x000fe200078efcff */
[----:B------:R-:W-:Y:S01]  /*de30*/  SHFL.IDX PT, R35, R35, R10, 0x1c1f ;  /* 0x001c1f0a23237589 */ /* 0x000fe200000e0000 */
[----:B------:R-:W-:Y:S01]  /*de40*/  LOP3.LUT R61, R61, R134, RZ, 0xfc, !PT ;  /* 0x000000863d3d7212 */ /* 0x000fe200078efcff */
[-C--:B------:R-:W-:Y:S01]  /*de50*/  FMUL R175, R175, R17.reuse ;  /* 0x00000011afaf7220 */ /* 0x080fe20000400000 */
[----:B------:R-:W-:Y:S01]  /*de60*/  LOP3.LUT R69, R69, R138, RZ, 0xfc, !PT ;  /* 0x0000008a45457212 */ /* 0x000fe200078efcff */
[----:B------:R-:W-:Y:S01]  /*de70*/  SHFL.IDX PT, R43, R43, R10, 0x1c1f ;  /* 0x001c1f0a2b2b7589 */ /* 0x000fe200000e0000 */
[----:B------:R-:W-:Y:S01]  /*de80*/  SEL R22, R23, R22, P3 ;  /* 0x0000001617167207 */ /* 0x000fe20001800000 */
[-C--:B------:R-:W-:Y:S01]  /*de90*/  FMUL R178, R178, R17.reuse ;  /* 0x00000011b2b27220 */ /* 0x080fe20000400000 */
[----:B------:R-:W-:Y:S01]  /*dea0*/  SEL R36, R37, R36, P3 ;  /* 0x0000002425247207 */ /* 0x000fe20001800000 */
[-C--:B------:R-:W-:Y:S01]  /*deb0*/  FMUL R179, R179, R17.reuse ;  /* 0x00000011b3b37220 */ /* 0x080fe20000400000 */
[----:B------:R-:W-:Y:S01]  /*dec0*/  LOP3.LUT R65, R65, R118, RZ, 0xfc, !PT ;  /* 0x0000007641417212 */ /* 0x000fe200078efcff */
[----:B------:R-:W-:Y:S01]  /*ded0*/  FMUL R182, R182, R17 ;  /* 0x00000011b6b67220 */ /* 0x000fe20000400000 */
[----:B------:R-:W-:Y:S01]  /*dee0*/  SEL R39, R28, R29, P3 ;  /* 0x0000001d1c277207 */ /* 0x000fe20001800000 */
[----:B------:R-:W4:Y:S01]  /*def0*/  SHFL.IDX PT, R22, R22, R11, 0x1c1f ;  /* 0x001c1f0b16167589 */ /* 0x000f2200000e0000 */
[----:B------:R-:W-:Y:S01]  /*df00*/  SEL R37, R48, R49, P3 ;  /* 0x0000003130257207 */ /* 0x000fe20001800000 */
[-C--:B------:R-:W-:Y:S01]  /*df10*/  FMUL R183, R183, R17.reuse ;  /* 0x00000011b7b77220 */ /* 0x080fe20000400000 */
[----:B------:R-:W-:Y:S01]  /*df20*/  SEL R34, R29, R28, P3 ;  /* 0x0000001c1d227207 */ /* 0x000fe20001800000 */
[----:B------:R-:W-:Y:S01]  /*df30*/  FMUL R186, R186, R17 ;  /* 0x00000011baba7220 */ /* 0x000fe20000400000 */
[----:B------:R-:W-:Y:S01]  /*df40*/  SEL R48, R49, R48, P3 ;  /* 0x0000003031307207 */ /* 0x000fe20001800000 */
[----:B------:R-:W-:Y:S01]  /*df50*/  SHFL.IDX PT, R39, R39, R10, 0x1c1f ;  /* 0x001c1f0a27277589 */ /* 0x000fe200000e0000 */
[----:B------:R-:W-:Y:S01]  /*df60*/  SEL R47, R44, R45, P3 ;  /* 0x0000002d2c2f7207 */ /* 0x000fe20001800000 */
[-C--:B------:R-:W-:Y:S01]  /*df70*/  FMUL R187, R187, R17.reuse ;  /* 0x00000011bbbb7220 */ /* 0x080fe20000400000 */
[----:B------:R-:W-:Y:S01]  /*df80*/  SEL R44, R45, R44, P3 ;  /* 0x0000002c2d2c7207 */ /* 0x000fe20001800000 */
[-C--:B------:R-:W-:Y:S01]  /*df90*/  FMUL R190, R190, R17.reuse ;  /* 0x00000011bebe7220 */ /* 0x080fe20000400000 */
[----:B------:R-:W-:Y:S01]  /*dfa0*/  SEL R49, R19, R32, P3 ;  /* 0x0000002013317207 */ /* 0x000fe20001800000 */
[----:B------:R-:W-:Y:S01]  /*dfb0*/  FMUL R191, R191, R17 ;  /* 0x00000011bfbf7220 */ /* 0x000fe20000400000 */
[----:B------:R-:W-:Y:S01]  /*dfc0*/  SEL R41, R83, R30, P3 ;  /* 0x0000001e53297207 */ /* 0x000fe20001800000 */
[----:B------:R-:W-:Y:S01]  /*dfd0*/  SHFL.IDX PT, R47, R47, R10, 0x1c1f ;  /* 0x001c1f0a2f2f7589 */ /* 0x000fe200000e0000 */
[----:B------:R-:W-:Y:S01]  /*dfe0*/  SEL R45, R56, R57, P3 ;  /* 0x00000039382d7207 */ /* 0x000fe20001800000 */
[----:B------:R-:W-:Y:S01]  /*dff0*/  FMUL R194, R194, R17 ;  /* 0x00000011c2c27220 */ /* 0x000fe20000400000 */
[----:B------:R-:W-:Y:S01]  /*e000*/  SEL R32, R32, R19, P3 ;  /* 0x0000001320207207 */ /* 0x000fe20001800000 */
[----:B------:R-:W5:Y:S01]  /*e010*/  SHFL.IDX PT, R44, R44, R11, 0x1c1f ;  /* 0x001c1f0b2c2c7589 */ /* 0x000f6200000e0000 */
[----:B------:R-:W-:Y:S01]  /*e020*/  SEL R51, R60, R61, P3 ;  /* 0x0000003d3c337207 */ /* 0x000fe20001800000 */
[----:B------:R-:W-:Y:S01]  /*e030*/  FMUL R195, R195, R17 ;  /* 0x00000011c3c37220 */ /* 0x000fe20000400000 */
[----:B------:R-:W-:Y:S01]  /*e040*/  SEL R53, R68, R69, P3 ;  /* 0x0000004544357207 */ /* 0x000fe20001800000 */
[-C--:B------:R-:W-:Y:S01]  /*e050*/  FMUL R198, R198, R17.reuse ;  /* 0x00000011c6c67220 */ /* 0x080fe20000400000 */
        /* <DEDUP_REMOVED lines=16> */
[-CC-:B-1----:R-:W-:Y:S01]  /*e160*/  PRMT R24, R27, R8.reuse, R16.reuse ;  /* 0x000000081b187216 */ /* 0x182fe20000000010 */
[----:B------:R-:W-:Y:S01]  /*e170*/  FMUL R215, R215, R17 ;  /* 0x00000011d7d77220 */ /* 0x000fe20000400000 */
[----:B------:R-:W-:Y:S01]  /*e180*/  PRMT R25, R27, R7, R16 ;  /* 0x000000071b197216 */ /* 0x000fe20000000010 */
[----:B------:R-:W-:Y:S01]  /*e190*/  SHFL.IDX PT, R41, R41, R10, 0x1c1f ;  /* 0x001c1f0a29297589 */ /* 0x000fe200000e0000 */
[----:B--2---:R-:W-:-:S02]  /*e1a0*/  PRMT R28, R21, R8, R14 ;  /* 0x00000008151c7216 */ /* 0x004fc4000000000e */
[-C--:B------:R-:W-:Y:S01]  /*e1b0*/  PRMT R29, R21, R7.reuse, R14 ;  /* 0x00000007151d7216 */ /* 0x080fe2000000000e */
[----:B------:R1:W2:Y:S01]  /*e1c0*/  SHFL.IDX PT, R16, R30, R11, 0x1c1f ;  /* 0x001c1f0b1e107589 */ /* 0x0002a200000e0000 */
[CCC-:B---3--:R-:W-:Y:S02]  /*e1d0*/  PRMT R26, R33.reuse, R8.reuse, R20.reuse ;  /* 0x00000008211a7216 */ /* 0x1c8fe40000000014 */
[-C--:B------:R-:W-:Y:S01]  /*e1e0*/  PRMT R27, R33, R7.reuse, R20 ;  /* 0x00000007211b7216 */ /* 0x080fe20000000014 */
[----:B------:R-:W3:Y:S01]  /*e1f0*/  SHFL.IDX PT, R14, R34, R11, 0x1c1f ;  /* 0x001c1f0b220e7589 */ /* 0x000ee200000e0000 */
[----:B------:R-:W-:Y:S02]  /*e200*/  SHF.L.U32 R57, R6, 0x1f, RZ ;  /* 0x0000001f06397819 */ /* 0x000fe400000006ff */
[C-C-:B----4-:R-:W-:Y:S01]  /*e210*/  PRMT R31, R35.reuse, R7, R22.reuse ;  /* 0x00000007231f7216 */ /* 0x150fe20000000016 */
[----:B------:R2:W4:Y:S01]  /*e220*/  SHFL.IDX PT, R20, R36, R11, 0x1c1f ;  /* 0x001c1f0b24147589 */ /* 0x00052200000e0000 */
[----:B------:R2:W4:Y:S01]  /*e230*/  SYNCS.PHASECHK.TRANS64.TRYWAIT P2, [UR6+0x2c000], R57 ;  /* 0x02c00039ff0075a7 */ /* 0x0005220008040146 */
[----:B-1----:R-:W-:-:S02]  /*e240*/  PRMT R30, R35, R8, R22 ;  /* 0x00000008231e7216 */ /* 0x002fc40000000016 */
[----:B------:R-:W-:Y:S01]  /*e250*/  SHFL.IDX PT, R49, R49, R10, 0x1c1f ;  /* 0x001c1f0a31317589 */ /* 0x000fe200000e0000 */
[----:B-----5:R-:W-:-:S03]  /*e260*/  PRMT R42, R47, R8, R44 ;  /* 0x000000082f2a7216 */ /* 0x020fc6000000002c */
[----:B------:R-:W1:Y:S04]  /*e270*/  SHFL.IDX PT, R50, R32, R11, 0x1c1f ;  /* 0x001c1f0b20327589 */ /* 0x000e6800000e0000 */
[----:B------:R5:W-:Y:S04]  /*e280*/  SHFL.IDX PT, R17, R37, R10, 0x1c1f ;  /* 0x001c1f0a25117589 */ /* 0x000be800000e0000 */
[----:B------:R-:W1:Y:S01]  /*e290*/  SHFL.IDX PT, R48, R48, R11, 0x1c1f ;  /* 0x001c1f0b30307589 */ /* 0x000e6200000e0000 */
[----:B--2---:R-:W-:-:S03]  /*e2a0*/  PRMT R36, R41, R8, R16 ;  /* 0x0000000829247216 */ /* 0x004fc60000000010 */
[----:B------:R-:W-:Y:S01]  /*e2b0*/  SHFL.IDX PT, R45, R45, R10, 0x1c1f ;  /* 0x001c1f0a2d2d7589 */ /* 0x000fe200000e0000 */
[CCC-:B---3--:R-:W-:Y:S02]  /*e2c0*/  PRMT R34, R39.reuse, R8.reuse, R14.reuse ;  /* 0x0000000827227216 */ /* 0x1c8fe4000000000e */
[-C--:B------:R-:W-:Y:S01]  /*e2d0*/  PRMT R35, R39, R7.reuse, R14 ;  /* 0x0000000727237216 */ /* 0x080fe2000000000e */
[----:B------:R-:W2:Y:S01]  /*e2e0*/  SHFL.IDX PT, R56, R56, R11, 0x1c1f ;  /* 0x001c1f0b38387589 */ /* 0x000ea200000e0000 */
[CCC-:B----4-:R-:W-:Y:S02]  /*e2f0*/  PRMT R38, R43.reuse, R8.reuse, R20.reuse ;  /* 0x000000082b267216 */ /* 0x1d0fe40000000014 */
[-C--:B------:R-:W-:Y:S01]  /*e300*/  PRMT R39, R43, R7.reuse, R20 ;  /* 0x000000072b277216 */ /* 0x080fe20000000014 */
[----:B------:R-:W-:Y:S01]  /*e310*/  SHFL.IDX PT, R51, R51, R10, 0x1c1f ;  /* 0x001c1f0a33337589 */ /* 0x000fe200000e0000 */
[-C--:B------:R-:W-:Y:S02]  /*e320*/  PRMT R43, R47, R7.reuse, R44 ;  /* 0x000000072f2b7216 */ /* 0x080fe4000000002c */
[----:B-----5:R-:W-:Y:S01]  /*e330*/  PRMT R37, R41, R7, R16 ;  /* 0x0000000729257216 */ /* 0x020fe20000000010 */
[----:B------:R-:W3:Y:S01]  /*e340*/  SHFL.IDX PT, R60, R60, R11, 0x1c1f ;  /* 0x001c1f0b3c3c7589 */ /* 0x000ee200000e0000 */
[----:B-1----:R-:W-:-:S02]  /*e350*/  PRMT R46, R49, R8, R50 ;  /* 0x00000008312e7216 */ /* 0x002fc40000000032 */
[-C--:B------:R-:W-:Y:S01]  /*e360*/  PRMT R47, R49, R7.reuse, R50 ;  /* 0x00000007312f7216 */ /* 0x080fe20000000032 */
[----:B------:R-:W-:Y:S04]  /*e370*/  SHFL.IDX PT, R53, R53, R10, 0x1c1f ;  /* 0x001c1f0a35357589 */ /* 0x000fe800000e0000 */
[----:B------:R-:W1:Y:S01]  /*e380*/  SHFL.IDX PT, R68, R68, R11, 0x1c1f ;  /* 0x001c1f0b44447589 */ /* 0x000e6200000e0000 */
[----:B------:R-:W-:-:S03]  /*e390*/  PRMT R41, R17, R7, R48 ;  /* 0x0000000711297216 */ /* 0x000fc60000000030 */
[----:B------:R4:W5:Y:S04]  /*e3a0*/  SHFL.IDX PT, R58, R40, R11, 0x1c1f ;  /* 0x001c1f0b283a7589 */ /* 0x00096800000e0000 */
[----:B------:R-:W-:Y:S01]  /*e3b0*/  SHFL.IDX PT, R23, R23, R10, 0x1c1f ;  /* 0x001c1f0a17177589 */ /* 0x000fe200000e0000 */
[CCC-:B--2---:R-:W-:Y:S02]  /*e3c0*/  PRMT R44, R45.reuse, R8.reuse, R56.reuse ;  /* 0x000000082d2c7216 */ /* 0x1c4fe40000000038 */
[----:B------:R-:W-:Y:S01]  /*e3d0*/  PRMT R45, R45, R7, R56 ;  /* 0x000000072d2d7216 */ /* 0x000fe20000000038 */
[----:B------:R-:W2:Y:S01]  /*e3e0*/  SHFL.IDX PT, R18, R18, R11, 0x1c1f ;  /* 0x001c1f0b12127589 */ /* 0x000ea200000e0000 */
[----:B----4-:R-:W-:-:S03]  /*e3f0*/  PRMT R40, R17, R8, R48 ;  /* 0x0000000811287216 */ /* 0x010fc60000000030 */
[----:B------:R-:W-:Y:S01]  /*e400*/  SHFL.IDX PT, R19, R19, R10, 0x1c1f ;  /* 0x001c1f0a13137589 */ /* 0x000fe200000e0000 */
[CCC-:B---3--:R-:W-:Y:S02]  /*e410*/  PRMT R50, R51.reuse, R8.reuse, R60.reuse ;  /* 0x0000000833327216 */ /* 0x1c8fe4000000003c */
[-C--:B------:R-:W-:Y:S01]  /*e420*/  PRMT R51, R51, R7.reuse, R60 ;  /* 0x0000000733337216 */ /* 0x080fe2000000003c */
[----:B------:R-:W3:Y:S01]  /*e430*/  SHFL.IDX PT, R64, R64, R11, 0x1c1f ;  /* 0x001c1f0b40407589 */ /* 0x000ee200000e0000 */
[CCC-:B-1----:R-:W-:Y:S02]  /*e440*/  PRMT R52, R53.reuse, R8.reuse, R68.reuse ;  /* 0x0000000835347216 */ /* 0x1c2fe40000000044 */
[-C--:B------:R-:W-:Y:S02]  /*e450*/  PRMT R53, R53, R7.reuse, R68 ;  /* 0x0000000735357216 */ /* 0x080fe40000000044 */
[C-C-:B-----5:R-:W-:Y:S02]  /*e460*/  PRMT R54, R55.reuse, R8, R58.reuse ;  /* 0x0000000837367216 */ /* 0x160fe4000000003a */
[----:B------:R-:W-:-:S02]  /*e470*/  PRMT R55, R55, R7, R58 ;  /* 0x0000000737377216 */ /* 0x000fc4000000003a */
[CCC-:B--2---:R-:W-:Y:S02]  /*e480*/  PRMT R32, R23.reuse, R8.reuse, R18.reuse ;  /* 0x0000000817207216 */ /* 0x1c4fe40000000012 */
[-C--:B------:R-:W-:Y:S02]  /*e490*/  PRMT R33, R23, R7.reuse, R18 ;  /* 0x0000000717217216 */ /* 0x080fe40000000012 */
[C-C-:B---3--:R-:W-:Y:S02]  /*e4a0*/  PRMT R48, R19.reuse, R8, R64.reuse ;  /* 0x0000000813307216 */ /* 0x148fe40000000040 */
[----:B------:R-:W-:Y:S01]  /*e4b0*/  PRMT R49, R19, R7, R64 ;  /* 0x0000000713317216 */ /* 0x000fe20000000040 */
[----:B------:R-:W-:Y:S06]  /*e4c0*/  @!P0 BRA `(.L_x_27) ;  /* 0x0000000000048947 */ /* 0x000fec0003800000 */
[----:B------:R-:W-:Y:S01]  /*e4d0*/  BPT.TRAP 0x1 ;  /* 0x000000040000795c */ /* 0x000fe20000300000 */
.L_x_27:
[----:B------:R-:W-:Y:S05]  /*e4e0*/  @P2 BRA `(.L_x_28) ;  /* 0x0000000000082947 */ /* 0x000fea0003800000 */
[----:B------:R-:W1:Y:S02]  /*e4f0*/  SYNCS.PHASECHK.TRANS64.TRYWAIT P2, [UR6+0x2c000], R57 ;  /* 0x02c00039ff0075a7 */ /* 0x000e640008040146 */
[----:B-1----:R-:W-:Y:S05]  /*e500*/  @!P2 BRA `(.L_x_29) ;  /* 0x000000a8008ca947 */ /* 0x002fea0003800000 */
.L_x_28:
[----:B------:R-:W-:Y:S01]  /*e510*/  ULEA UR6, UR18, UR16, 0xb ;  /* 0x0000001012067291 */ /* 0x000fe2000f8e583f */
[----:B------:R-:W-:Y:S01]  /*e520*/  WARPGROUP.ARRIVE ;  /* 0x00000000000079c5 */ /* 0x000fe20000000000 */
[----:B------:R-:W-:Y:S01]  /*e530*/  UMOV UR7, 0x40000040 ;  /* 0x4000004000077882 */ /* 0x000fe20000000000 */
[----:B------:R-:W-:Y:S01]  /*e540*/  UMOV UR11, 0x40000040 ;  /* 0x40000040000b7882 */ /* 0x000fe20000000000 */
[----:B------:R-:W-:-:S05]  /*e550*/  UIADD3 UR10, UR6, 0x2, URZ ;  /* 0x00000002060a7890 */ /* 0x000fca000fffe03f */
[----:B------:R-:W-:Y:S01]  /*e560*/  QGMMA.64x128x32.F32.E4M3.E4M3 R152, R24, gdesc[UR4], R152, gsb0 ;  /* 0x01e0000418987df3 */ /* 0x000fe20008000898 */
[----:B------:R-:W-:Y:S02]  /*e570*/  UMOV UR7, 0x40000040 ;  /* 0x4000004000077882 */ /* 0x000fe40000000000 */
        /* <DEDUP_REMOVED lines=25> */
[----:B------:R-:W-:Y:S01]  /*e710*/  UIADD3 UR6, UR6, 0x406, URZ ;  /* 0x0000040606067890 */ /* 0x000fe2000fffe03f */
[----:B------:R-:W-:Y:S02]  /*e720*/  WARPGROUP.DEPBAR.LE gsb0, 0x0 ;  /* 0x00008000000079c5 */ /* 0x000fe40000010000 */
[----:B------:R-:W-:-:S06]  /*e730*/  WARPGROUP.ARRIVE ;  /* 0x00000000000079c5 */ /* 0x000fcc0000000000 */
[----:B------:R-:W-:Y:S03]  /*e740*/  QGMMA.64x128x32.F32.E4M3.E4M3 R152, R48, gdesc[UR8], R152, gsb0 ;  /* 0x01e0000830987df3 */ /* 0x000fe60008000898 */
[----:B------:R-:W-:Y:S02]  /*e750*/  WARPGROUP.DEPBAR.LE gsb0, 0x0 ;  /* 0x00008000000079c5 */ /* 0x000fe40000010000 */
[----:B------:R-:W-:-:S07]  /*e760*/  WARPGROUP.ARRIVE ;  /* 0x00000000000079c5 */ /* 0x000fce0000000000 */
[----:B------:R-:W-:Y:S03]  /*e770*/  QGMMA.64x128x32.F32.E4M3.E4M3 R152, R52, gdesc[UR4], R152, gsb0 ;  /* 0x01e0000434987df3 */ /* 0x000fe60008000898 */
[----:B------:R-:W-:Y:S02]  /*e780*/  WARPGROUP.DEPBAR.LE gsb0, 0x0 ;  /* 0x00008000000079c5 */ /* 0x000fe40000010000 */
[----:B------:R-:W-:Y:S05]  /*e790*/  @!P0 BRA `(.L_x_30) ;  /* 0x0000000000048947 */ /* 0x000fea0003800000 */
[----:B------:R-:W-:Y:S01]  /*e7a0*/  BPT.TRAP 0x1 ;  /* 0x000000040000795c */ /* 0x000fe20000300000 */
.L_x_30:
[----:B------:R-:W-:-:S04]  /*e7b0*/  ULEA UR6, UR17, UR36, 0x3 ;  /* 0x0000002411067291 */ /* 0x000fc8000f8e183f */
[----:B------:R-:W-:-:S04]  /*e7c0*/  UIADD3 UR6, UR6, 0x2c028, URZ ;  /* 0x0002c02806067890 */ /* 0x000fc8000fffe03f */
[----:B------:R-:W-:-:S09]  /*e7d0*/  UPRMT UR6, URZ, 0x654, UR6 ;  /* 0x000006543f067896 */ /* 0x000fd20008000006 */
[----:B------:R-:W-:Y:S01]  /*e7e0*/  SYNCS.ARRIVE.TRANS64.RED.A1T0 RZ, [UR6], RZ ;  /* 0x000000ffffff79a7 */ /* 0x000fe20008100406 */
[----:B------:R-:W-:Y:S05]  /*e7f0*/  @P1 BRA `(.L_x_31) ;  /* 0x0000000000041947 */ /* 0x000fea0003800000 */
[----:B------:R-:W-:Y:S01]  /*e800*/  BPT.TRAP 0x1 ;  /* 0x000000040000795c */ /* 0x000fe20000300000 */
.L_x_31:
[----:B------:R-:W-:-:S04]  /*e810*/  UIADD3 UR17, UR17, 0x1, URZ ;  /* 0x0000000111117890 */ /* 0x000fc8000fffe03f */
[----:B------:R-:W-:-:S04]  /*e820*/  UISETP.NE.AND UP0, UPT, UR17, 0x5, UPT ;  /* 0x000000051100788c */ /* 0x000fc8000bf05270 */
[----:B------:R-:W-:Y:S01]  /*e830*/  USEL UR17, UR17, URZ, UP0 ;  /* 0x0000003f11117287 */ /* 0x000fe20008000000 */
[----:B------:R-:W-:Y:S11]  /*e840*/  @!P0 BRA `(.L_x_32) ;  /* 0x0000000000048947 */ /* 0x000ff60003800000 */
[----:B------:R-:W-:Y:S01]  /*e850*/  BPT.TRAP 0x1 ;  /* 0x000000040000795c */ /* 0x000fe20000300000 */
.L_x_32:
[----:B------:R-:W-:-:S04]  /*e860*/  ULEA UR6, UR17, UR36, 0x3 ;  /* 0x0000002411067291 */ /* 0x000fc8000f8e183f */
[----:B------:R-:W-:-:S04]  /*e870*/  UIADD3 UR6, UR6, 0x2c028, URZ ;  /* 0x0002c02806067890 */ /* 0x000fc8000fffe03f */
[----:B------:R-:W-:-:S09]  /*e880*/  UPRMT UR6, URZ, 0x654, UR6 ;  /* 0x000006543f067896 */ /* 0x000fd20008000006 */
[----:B------:R-:W-:Y:S01]  /*e890*/  SYNCS.ARRIVE.TRANS64.RED.A1T0 RZ, [UR6], RZ ;  /* 0x000000ffffff79a7 */ /* 0x000fe20008100406 */
[----:B------:R-:W-:Y:S05]  /*e8a0*/  @P1 BRA `(.L_x_33) ;  /* 0x0000000000041947 */ /* 0x000fea0003800000 */
[----:B------:R-:W-:Y:S01]  /*e8b0*/  BPT.TRAP 0x1 ;  /* 0x000000040000795c */ /* 0x000fe20000300000 */
.L_x_33:
[----:B------:R-:W-:Y:S01]  /*e8c0*/  UIADD3 UR18, UR18, 0x1, URZ ;  /* 0x0000000112127890 */ /* 0x000fe2000fffe03f */
[C---:B------:R-:W-:Y:S01]  /*e8d0*/  ISETP.GT.AND P2, PT, R12.reuse, 0x2, PT ;  /* 0x000000020c00780c */ /* 0x040fe20003f44270 */
[----:B------:R-:W-:Y:S01]  /*e8e0*/  UIADD3 UR17, UR17, 0x1, URZ ;  /* 0x0000000111117890 */ /* 0x000fe2000fffe03f */
[----:B------:R-:W-:Y:S01]  /*e8f0*/  VIADD R12, R12, 0xffffffff ;  /* 0xffffffff0c0c7836 */ /* 0x000fe20000000000 */
[----:B------:R-:W-:Y:S01]  /*e900*/  UISETP.NE.AND UP2, UPT, UR18, 0x5, UPT ;  /* 0x000000051200788c */ /* 0x000fe2000bf45270 */
[----:B------:R-:W-:Y:S01]  /*e910*/  VIADD R3, R3, 0x100 ;  /* 0x0000010003037836 */ /* 0x000fe20000000000 */
[----:B------:R-:W-:Y:S01]  /*e920*/  UISETP.NE.AND UP0, UPT, UR17, 0x5, UPT ;  /* 0x000000051100788c */ /* 0x000fe2000bf05270 */
[----:B------:R-:W-:Y:S01]  /*e930*/  IMAD.MOV.U32 R17, RZ, RZ, R15 ;  /* 0x000000ffff117224 */ /* 0x000fe200078e000f */
[----:B------:R-:W-:Y:S01]  /*e940*/  USEL UR6, URZ, 0x1, UP2 ;  /* 0x000000013f067887 */ /* 0x000fe20009000000 */
[----:B------:R-:W-:Y:S01]  /*e950*/  IMAD.MOV.U32 R19, RZ, RZ, R9 ;  /* 0x000000ffff137224 */ /* 0x000fe200078e0009 */
[----:B------:R-:W-:-:S02]  /*e960*/  USEL UR17, UR17, URZ, UP0 ;  /* 0x0000003f11117287 */ /* 0x000fc40008000000 */
[----:B------:R-:W-:Y:S02]  /*e970*/  USEL UR18, UR18, URZ, UP2 ;  /* 0x0000003f12127287 */ /* 0x000fe40009000000 */
[----:B------:R-:W-:Y:S01]  /*e980*/  LOP3.LUT R6, R6, UR6, RZ, 0x3c, !PT ;  /* 0x0000000606067c12 */ /* 0x000fe2000f8e3cff */
[----:B------:R-:W-:Y:S09]  /*e990*/  @P2 BRA `(.L_x_34) ;  /* 0xffffff9c002c2947 */ /* 0x000ff2000383ffff */
.L_x_23:
[----:B------:R-:W-:-:S13]  /*e9a0*/  ISETP.GE.AND P2, PT, R12, 0x1, PT ;  /* 0x000000010c00780c */ /* 0x000fda0003f46270 */
[----:B------:R-:W-:Y:S05]  /*e9b0*/  @!P2 BRA `(.L_x_35) ;  /* 0x0000007400c0a947 */ /* 0x000fea0003800000 */
[----:B-1----:R-:W-:Y:S01]  /*e9c0*/  IMAD.MOV.U32 R14, RZ, RZ, R15 ;  /* 0x000000ffff0e7224 */ /* 0x002fe200078e000f */
[----:B------:R-:W-:Y:S01]  /*e9d0*/  ULDC UR19, c[0x0][0x604] ;  /* 0x0001810000137ab9 */ /* 0x000fe20000000800 */
[----:B------:R-:W-:-:S07]  /*e9e0*/  IMAD.MOV.U32 R13, RZ, RZ, R9 ;  /* 0x000000ffff0d7224 */ /* 0x000fce00078e0009 */
.L_x_46:
[----:B-1----:R-:W-:Y:S05]  /*e9f0*/  @!P0 BRA `(.L_x_36) ;  /* 0x0000000000048947 */ /* 0x002fea0003800000 */
[----:B------:R-:W-:Y:S01]  /*ea00*/  BPT.TRAP 0x1 ;  /* 0x000000040000795c */ /* 0x000fe20000300000 */
.L_x_36:
[----:B------:R-:W-:Y:S01]  /*ea10*/  ULEA UR6, UR18, UR36, 0x3 ;  /* 0x0000002412067291 */ /* 0x000fe2000f8e183f */
[----:B------:R-:W-:-:S08]  /*ea20*/  SHF.L.U32 R9, R6, 0x1f, RZ ;  /* 0x0000001f06097819 */ /* 0x000fd000000006ff */
[----:B------:R-:W1:Y:S02]  /*ea30*/  SYNCS.PHASECHK.TRANS64.TRYWAIT P2, [UR6+0x2c000], R9 ;  /* 0x02c00009ff0075a7 */ /* 0x000e640008040146 */
[----:B-1----:R-:W-:Y:S05]  /*ea40*/  @!P2 BRA `(.L_x_37) ;  /* 0x000000a40054a947 */ /* 0x002fea0003800000 */
.L_x_107:
        /* <DEDUP_REMOVED lines=29> */
.L_x_38:
[C---:B-1----:R-:W-:Y:S01]  /*ec20*/  VIADD R9, R3.reuse, 0x1 ;  /* 0x0000000103097836 */ /* 0x042fe20000000000 */
[----:B------:R-:W-:Y:S01]  /*ec30*/  ULEA UR6, UR18, UR36, 0x3 ;  /* 0x0000002412067291 */ /* 0x000fe2000f8e183f */
[C---:B------:R-:W-:Y:S02]  /*ec40*/  VIADD R15, R3.reuse, 0x8 ;  /* 0x00000008030f7836 */ /* 0x040fe40000000000 */
[C---:B------:R-:W-:Y:S01]  /*ec50*/  VIADD R233, R3.reuse, 0x88 ;  /* 0x0000008803e97836 */ /* 0x040fe20000000000 */
[-C--:B------:R-:W-:Y:S01]  /*ec60*/  ISETP.GE.AND P6, PT, R0, R9.reuse, PT ;  /* 0x000000090000720c */ /* 0x080fe20003fc6270 */
[C---:B------:R-:W-:Y:S01]  /*ec70*/  VIADD R217, R3.reuse, 0x89 ;  /* 0x0000008903d97836 */ /* 0x040fe20000000000 */
[----:B------:R-:W-:Y:S01]  /*ec80*/  ISETP.GE.AND P5, PT, R2, R9, PT ;  /* 0x000000090200720c */ /* 0x000fe20003fa6270 */
[C---:B------:R-:W-:Y:S01]  /*ec90*/  VIADD R9, R3.reuse, 0x9 ;  /* 0x0000000903097836 */ /* 0x040fe20000000000 */
[-C--:B------:R-:W-:Y:S01]  /*eca0*/  ISETP.GE.AND P2, PT, R0, R15.reuse, PT ;  /* 0x0000000f0000720c */ /* 0x080fe20003f46270 */
[C---:B------:R-:W-:Y:S01]  /*ecb0*/  VIADD R21, R3.reuse, 0x90 ;  /* 0x0000009003157836 */ /* 0x040fe20000000000 */
[----:B------:R-:W-:Y:S01]  /*ecc0*/  ISETP.GE.AND P4, PT, R2, R15, PT ;  /* 0x0000000f0200720c */ /* 0x000fe20003f86270 */
[----:B------:R-:W-:Y:S01]  /*ecd0*/  VIADD R15, R3, 0x10 ;  /* 0x00000010030f7836 */ /* 0x000fe20000000000 */
[----:B------:R-:W-:Y:S01]  /*ece0*/  FSEL R25, R25, -INF , P6 ;  /* 0xff80000019197808 */ /* 0x000fe20003000000 */
[----:B------:R-:W-:Y:S01]  /*ecf0*/  VIADD R23, R3, 0x98 ;  /* 0x0000009803177836 */ /* 0x000fe20000000000 */
[----:B------:R-:W-:Y:S01]  /*ed00*/  FSEL R27, R27, -INF , P5 ;  /* 0xff8000001b1b7808 */ /* 0x000fe20002800000 */
[C---:B------:R-:W-:Y:S01]  /*ed10*/  VIADD R19, R3.reuse, 0x99 ;  /* 0x0000009903137836 */ /* 0x040fe20000000000 */
[-C--:B------:R-:W-:Y:S01]  /*ed20*/  ISETP.GE.AND P6, PT, R0, R9.reuse, PT ;  /* 0x000000090000720c */ /* 0x080fe20003fc6270 */
[C---:B------:R-:W-:Y:S01]  /*ed30*/  VIADD R17, R3.reuse, 0xa1 ;  /* 0x000000a103117836 */ /* 0x040fe20000000000 */
[----:B------:R-:W-:Y:S01]  /*ed40*/  ISETP.GE.AND P5, PT, R2, R9, PT ;  /* 0x000000090200720c */ /* 0x000fe20003fa6270 */
[C---:B------:R-:W-:Y:S01]  /*ed50*/  VIADD R9, R3.reuse, 0x11 ;  /* 0x0000001103097836 */ /* 0x040fe20000000000 */
[----:B------:R-:W-:Y:S01]  /*ed60*/  FSEL R28, R28, -INF , P2 ;  /* 0xff8000001c1c7808 */ /* 0x000fe20001000000 */
[C---:B------:R-:W-:Y:S01]  /*ed70*/  VIADD R219, R3.reuse, 0xa8 ;  /* 0x000000a803db7836 */ /* 0x040fe20000000000 */
[----:B------:R-:W-:Y:S01]  /*ed80*/  FSEL R30, R30, -INF , P4 ;  /* 0xff8000001e1e7808 */ /* 0x000fe20002000000 */
        /* <DEDUP_REMOVED lines=28> */
[----:B------:R-:W-:Y:S01]  /*ef50*/  VIADD R9, R3, 0x21 ;  /* 0x0000002103097836 */ /* 0x000fe20000000000 */
[----:B------:R-:W-:-:S02]  /*ef60*/  FSEL R36, R36, -INF , P2 ;  /* 0xff80000024247808 */ /* 0x000fc40001000000 */
[----:B------:R-:W-:Y:S02]  /*ef70*/  FSEL R38, R38, -INF , P4 ;  /* 0xff80000026267808 */ /* 0x000fe40002000000 */
[-C--:B------:R-:W-:Y:S02]  /*ef80*/  ISETP.GE.AND P2, PT, R0, R15.reuse, PT ;  /* 0x0000000f0000720c */ /* 0x080fe40003f46270 */
[----:B------:R-:W-:Y:S01]  /*ef90*/  ISETP.GE.AND P4, PT, R2, R15, PT ;  /* 0x0000000f0200720c */ /* 0x000fe20003f86270 */
[----:B------:R-:W-:Y:S01]  /*efa0*/  VIADD R15, R3, 0x28 ;  /* 0x00000028030f7836 */ /* 0x000fe20000000000 */
[----:B------:R-:W-:Y:S02]  /*efb0*/  FSEL R37, R37, -INF , P6 ;  /* 0xff80000025257808 */ /* 0x000fe40003000000 */
[----:B------:R-:W-:Y:S02]  /*efc0*/  FSEL R39, R39, -INF , P5 ;  /* 0xff80000027277808 */ /* 0x000fe40002800000 */
[----:B------:R-:W-:-:S02]  /*efd0*/  ISETP.GE.AND P6, PT, R0, R9, PT ;  /* 0x000000090000720c */ /* 0x000fc40003fc6270 */
[----:B------:R-:W-:Y:S01]  /*efe0*/  ISETP.GE.AND P5, PT, R2, R9, PT ;  /* 0x000000090200720c */ /* 0x000fe20003fa6270 */
[C---:B------:R-:W-:Y:S01]  /*eff0*/  VIADD R9, R3.reuse, 0x29 ;  /* 0x0000002903097836 */ /* 0x040fe20000000000 */
[----:B------:R-:W-:Y:S02]  /*f000*/  FSEL R40, R40, -INF , P2 ;  /* 0xff80000028287808 */ /* 0x000fe40001000000 */
[----:B------:R-:W-:Y:S02]  /*f010*/  FSEL R42, R42, -INF , P4 ;  /* 0xff8000002a2a7808 */ /* 0x000fe40002000000 */
[-C--:B------:R-:W-:Y:S02]  /*f020*/  ISETP.GE.AND P2, PT, R0, R15.reuse, PT ;  /* 0x0000000f0000720c */ /* 0x080fe40003f46270 */
        /* <DEDUP_REMOVED lines=11> */
[----:B------:R-:W-:Y:S01]  /*f0e0*/  VIADD R15, R3, 0x38 ;  /* 0x00000038030f7836 */ /* 0x000fe20000000000 */
        /* <DEDUP_REMOVED lines=96> */
[C---:B------:R-:W-:Y:S02]  /*f6f0*/  ISETP.GE.AND P2, PT, R0.reuse, R15, PT ;  /* 0x0000000f0000720c */ /* 0x040fe40003f46270 */
[----:B------:R-:W-:Y:S02]  /*f700*/  FSEL R85, R85, -INF , P6 ;  /* 0xff80000055557808 */ /* 0x000fe40003000000 */
[-C--:B------:R-:W-:Y:S02]  /*f710*/  ISETP.GE.AND P6, PT, R0, R9.reuse, PT ;  /* 0x000000090000720c */ /* 0x080fe40003fc6270 */
[----:B------:R-:W-:Y:S02]  /*f720*/  FSEL R87, R87, -INF , P5 ;  /* 0xff80000057577808 */ /* 0x000fe40002800000 */
[----:B------:R-:W-:Y:S02]  /*f730*/  FSEL R88, R88, -INF , P2 ;  /* 0xff80000058587808 */ /* 0x000fe40001000000 */
[----:B------:R-:W-:Y:S01]  /*f740*/  ISETP.GE.AND P5, PT, R2, R9, PT ;  /* 0x000000090200720c */ /* 0x000fe20003fa6270 */
[----:B------:R-:W-:Y:S01]  /*f750*/  VIADD R9, R3, 0x91 ;  /* 0x0000009103097836 */ /* 0x000fe20000000000 */
[----:B------:R-:W-:-:S02]  /*f760*/  ISETP.GE.AND P2, PT, R0, R233, PT ;  /* 0x000000e90000720c */ /* 0x000fc40003f46270 */
[----:B------:R-:W-:Y:S02]  /*f770*/  FSEL R89, R89, -INF , P6 ;  /* 0xff80000059597808 */ /* 0x000fe40003000000 */
[----:B------:R-:W-:Y:S02]  /*f780*/  ISETP.GE.AND P6, PT, R0, R217, PT ;  /* 0x000000d90000720c */ /* 0x000fe40003fc6270 */
[----:B------:R-:W-:Y:S02]  /*f790*/  FSEL R92, R92, -INF , P2 ;  /* 0xff8000005c5c7808 */ /* 0x000fe40001000000 */
[C---:B------:R-:W-:Y:S02]  /*f7a0*/  ISETP.GE.AND P2, PT, R0.reuse, R21, PT ;  /* 0x000000150000720c */ /* 0x040fe40003f46270 */
[----:B------:R-:W-:Y:S02]  /*f7b0*/  FSEL R93, R93, -INF , P6 ;  /* 0xff8000005d5d7808 */ /* 0x000fe40003000000 */
[----:B------:R-:W-:-:S02]  /*f7c0*/  ISETP.GE.AND P6, PT, R0, R9, PT ;  /* 0x000000090000720c */ /* 0x000fc40003fc6270 */
[----:B------:R-:W-:Y:S02]  /*f7d0*/  FSEL R86, R86, -INF , P4 ;  /* 0xff80000056567808 */ /* 0x000fe40002000000 */
[----:B------:R-:W-:Y:S01]  /*f7e0*/  ISETP.GE.AND P4, PT, R2, R15, PT ;  /* 0x0000000f0200720c */ /* 0x000fe20003f86270 */
[----:B------:R-:W-:Y:S01]  /*f7f0*/  VIADD R15, R3, 0xa0 ;  /* 0x000000a0030f7836 */ /* 0x000fe20000000000 */
[----:B------:R-:W-:Y:S02]  /*f800*/  FSEL R96, R96, -INF , P2 ;  /* 0xff80000060607808 */ /* 0x000fe40001000000 */
[C---:B------:R-:W-:Y:S02]  /*f810*/  ISETP.GE.AND P2, PT, R0.reuse, R23, PT ;  /* 0x000000170000720c */ /* 0x040fe40003f46270 */
[----:B------:R-:W-:Y:S02]  /*f820*/  FSEL R97, R97, -INF , P6 ;  /* 0xff80000061617808 */ /* 0x000fe40003000000 */
[----:B------:R-:W-:-:S02]  /*f830*/  ISETP.GE.AND P6, PT, R0, R19, PT ;  /* 0x000000130000720c */ /* 0x000fc40003fc6270 */
[----:B------:R-:W-:Y:S02]  /*f840*/  FSEL R100, R100, -INF , P2 ;  /* 0xff80000064647808 */ /* 0x000fe40001000000 */
[C---:B------:R-:W-:Y:S02]  /*f850*/  ISETP.GE.AND P2, PT, R0.reuse, R15, PT ;  /* 0x0000000f0000720c */ /* 0x040fe40003f46270 */
[----:B------:R-:W-:Y:S02]  /*f860*/  FSEL R101, R101, -INF , P6 ;  /* 0xff80000065657808 */ /* 0x000fe40003000000 */
[----:B------:R-:W-:Y:S02]  /*f870*/  ISETP.GE.AND P6, PT, R0, R17, PT ;  /* 0x000000110000720c */ /* 0x000fe40003fc6270 */
[----:B------:R-:W-:Y:S02]  /*f880*/  FSEL R104, R104, -INF , P2 ;  /* 0xff80000068687808 */ /* 0x000fe40001000000 */
        /* <DEDUP_REMOVED lines=12> */
[----:B------:R-:W-:Y:S01]  /*f950*/  ISETP.GE.AND P2, PT, R2, R233, PT ;  /* 0x000000e90200720c */ /* 0x000fe20003f46270 */
[----:B------:R-:W-:Y:S01]  /*f960*/  VIADD R233, R3, 0xc1 ;  /* 0x000000c103e97836 */ /* 0x000fe20000000000 */
[----:B------:R-:W-:-:S02]  /*f970*/  FSEL R117, R117, -INF , P6 ;  /* 0xff80000075757808 */ /* 0x000fc40003000000 */
[----:B------:R-:W-:Y:S02]  /*f980*/  ISETP.GE.AND P6, PT, R0, R231, PT ;  /* 0x000000e70000720c */ /* 0x000fe40003fc6270 */
[----:B------:R-:W-:Y:S02]  /*f990*/  FSEL R91, R91, -INF , P5 ;  /* 0xff8000005b5b7808 */ /* 0x000fe40002800000 */
[----:B------:R-:W-:Y:S02]  /*f9a0*/  FSEL R120, R120, -INF , P6 ;  /* 0xff80000078787808 */ /* 0x000fe40003000000 */
[----:B------:R-:W-:Y:S02]  /*f9b0*/  ISETP.GE.AND P6, PT, R0, R233, PT ;  /* 0x000000e90000720c */ /* 0x000fe40003fc6270 */
[----:B------:R-:W-:Y:S02]  /*f9c0*/  ISETP.GE.AND P5, PT, R2, R9, PT ;  /* 0x000000090200720c */ /* 0x000fe40003fa6270 */
[----:B------:R-:W-:-:S02]  /*f9d0*/  FSEL R121, R121, -INF , P6 ;  /* 0xff80000079797808 */ /* 0x000fc40003000000 */
[----:B------:R-:W-:Y:S02]  /*f9e0*/  ISETP.GE.AND P6, PT, R0, R235, PT ;  /* 0x000000eb0000720c */ /* 0x000fe40003fc6270 */
[----:B------:R-:W-:Y:S02]  /*f9f0*/  FSEL R90, R90, -INF , P4 ;  /* 0xff8000005a5a7808 */ /* 0x000fe40002000000 */
[----:B------:R-:W-:Y:S02]  /*fa00*/  FSEL R124, R124, -INF , P6 ;  /* 0xff8000007c7c7808 */ /* 0x000fe40003000000 */
[----:B------:R-:W-:Y:S02]  /*fa10*/  ISETP.GE.AND P6, PT, R0, R237, PT ;  /* 0x000000ed0000720c */ /* 0x000fe40003fc6270 */
[----:B------:R-:W-:Y:S02]  /*fa20*/  ISETP.GE.AND P4, PT, R2, R21, PT ;  /* 0x000000150200720c */ /* 0x000fe40003f86270 */
[----:B------:R-:W-:Y:S01]  /*fa30*/  FSEL R18, R125, -INF , P6 ;  /* 0xff8000007d127808 */ /* 0x000fe20003000000 */
[----:B------:R-:W-:Y:S01]  /*fa40*/  VIADD R125, R3, 0xd1 ;  /* 0x000000d1037d7836 */ /* 0x000fe20000000000 */
[----:B------:R-:W-:-:S02]  /*fa50*/  ISETP.GE.AND P6, PT, R0, R16, PT ;  /* 0x000000100000720c */ /* 0x000fc40003fc6270 */
        /* <DEDUP_REMOVED lines=15> */
[----:B------:R-:W-:Y:S01]  /*fb50*/  FSEL R220, R136, -INF , P6 ;  /* 0xff80000088dc7808 */ /* 0x000fe20003000000 */
[----:B------:R-:W-:Y:S01]  /*fb60*/  VIADD R136, R3, 0xe8 ;  /* 0x000000e803887836 */ /* 0x000fe20000000000 */
        /* <DEDUP_REMOVED lines=25> */
[----:B------:R-:W-:Y:S02]  /*fd00*/  FSEL R149, R149, -INF , P6 ;  /* 0xff80000095957808 */ /* 0x000fe40003000000 */
[----:B------:R-:W-:-:S02]  /*fd10*/  ISETP.GE.AND P6, PT, R0, R3, PT ;  /* 0x000000030000720c */ /* 0x000fc40003fc6270 */
[----:B------:R-:W-:Y:S02]  /*fd20*/  FSEL R118, R118, -INF , P2 ;  /* 0xff80000076767808 */ /* 0x000fe40001000000 */
[----:B------:R-:W-:Y:S02]  /*fd30*/  FSEL R24, R24, -INF , P6 ;  /* 0xff80000018187808 */ /* 0x000fe40003000000 */
[----:B------:R-:W-:Y:S02]  /*fd40*/  ISETP.GE.AND P6, PT, R2, R217, PT ;  /* 0x000000d90200720c */ /* 0x000fe40003fc6270 */
[----:B------:R-:W-:Y:S02]  /*fd50*/  FMNMX R232, R24, R13, !PT ;  /* 0x0000000d18e87209 */ /* 0x000fe40007800000 */
[----:B------:R-:W-:Y:S02]  /*fd60*/  FSEL R95, R95, -INF , P6 ;  /* 0xff8000005f5f7808 */ /* 0x000fe40003000000 */
[----:B------:R-:W-:-:S02]  /*fd70*/  FMNMX R217, R25, R232, !PT ;  /* 0x000000e819d97209 */ /* 0x000fc40007800000 */
[----:B------:R-:W-:Y:S02]  /*fd80*/  ISETP.GE.AND P6, PT, R2, R19, PT ;  /* 0x000000130200720c */ /* 0x000fe40003fc6270 */
[----:B------:R-:W-:Y:S02]  /*fd90*/  FMNMX R232, R28, R217, !PT ;  /* 0x000000d91ce87209 */ /* 0x000fe40007800000 */
[----:B------:R-:W-:Y:S02]  /*fda0*/  FSEL R103, R103, -INF , P6 ;  /* 0xff80000067677808 */ /* 0x000fe40003000000 */
[----:B------:R-:W-:Y:S02]  /*fdb0*/  FMNMX R217, R29, R232, !PT ;  /* 0x000000e81dd97209 */ /* 0x000fe40007800000 */
[----:B------:R-:W-:Y:S02]  /*fdc0*/  ISETP.GE.AND P6, PT, R2, R221, PT ;  /* 0x000000dd0200720c */ /* 0x000fe40003fc6270 */
[----:B------:R-:W-:-:S02]  /*fdd0*/  FMNMX R232, R32, R217, !PT ;  /* 0x000000d920e87209 */ /* 0x000fc40007800000 */
[----:B------:R-:W-:Y:S02]  /*fde0*/  FSEL R111, R111, -INF , P6 ;  /* 0xff8000006f6f7808 */ /* 0x000fe40003000000 */
[----:B------:R-:W-:Y:S02]  /*fdf0*/  FMNMX R217, R33, R232, !PT ;  /* 0x000000e821d97209 */ /* 0x000fe40007800000 */
[----:B------:R-:W-:Y:S02]  /*fe00*/  ISETP.GE.AND P6, PT, R2, R229, PT ;  /* 0x000000e50200720c */ /* 0x000fe40003fc6270 */
[----:B------:R-:W-:Y:S02]  /*fe10*/  FMNMX R232, R36, R217, !PT ;  /* 0x000000d924e87209 */ /* 0x000fe40007800000 */
[----:B------:R-:W-:Y:S02]  /*fe20*/  FSEL R119, R119, -INF , P6 ;  /* 0xff80000077777808 */ /* 0x000fe40003000000 */
[----:B------:R-:W-:-:S02]  /*fe30*/  FMNMX R217, R37, R232, !PT ;  /* 0x000000e825d97209 */ /* 0x000fc40007800000 */
[----:B------:R-:W-:Y:S02]  /*fe40*/  ISETP.GE.AND P6, PT, R2, R237, PT ;  /* 0x000000ed0200720c */ /* 0x000fe40003fc6270 */
[----:B------:R-:W-:Y:S02]  /*fe50*/  FMNMX R232, R40, R217, !PT ;  /* 0x000000d928e87209 */ /* 0x000fe40007800000 */
        /* <DEDUP_REMOVED lines=93> */
[----:B------:R-:W-:Y:S02]  /*10430*/  FSEL R16, R9, RZ, P6 ;  /* 0x000000ff09107208 */ /* 0x000fe40003000000 */
[----:B------:R-:W-:-:S03]  /*10440*/  ISETP.GE.AND P6, PT, R2, R136, PT ;  /* 0x000000880200720c */ /* 0x000fc60003fc6270 */
[----:B------:R-:W-:Y:S01]  /*10450*/  FMUL R17, R16, UR19 ;  /* 0x0000001310117c20 */ /* 0x000fe20008400000 */
[----:B------:R-:W-:Y:S01]  /*10460*/  FSEL R142, R142, -INF , P6 ;  /* 0xff8000008e8e7808 */ /* 0x000fe20003000000 */
[----:B------:R-:W-:-:S02]  /*10470*/  FADD R16, -R16, R13 ;  /* 0x0000000d10107221 */ /* 0x000fc40000000100 */
        /* <DEDUP_REMOVED lines=36> */
[--C-:B------:R-:W-:Y:S01]  /*106c0*/  FFMA R93, R93, UR19, -R17.reuse ;  /* 0x000000135d5d7c23 */ /* 0x100fe20008000811 */
[----:B------:R-:W-:-:S01]  /*106d0*/  FFMA R121, R121, UR19, -R17 ;  /* 0x0000001379797c23 */ /* 0x000fc20008000811 */
[----:B------:R-:W3:Y:S01]  /*106e0*/  MUFU.EX2 R19, R24 ;  /* 0x0000001800137308 */ /* 0x000ee20000000800 */
[----:B-1----:R-:W-:Y:S01]  /*106f0*/  @!P4 FMUL R20, R20, R20 ;  /* 0x000000141414c220 */ /* 0x002fe20000400000 */
[----:B------:R-:W-:Y:S01]  /*10700*/  FSETP.GEU.AND P4, PT, R36, -126, PT ;  /* 0xc2fc00002400780b */ /* 0x000fe20003f8e000 */
[----:B------:R-:W-:-:S01]  /*10710*/  FFMA R133, R224, UR19, -R17 ;  /* 0x00000013e0857c23 */ /* 0x000fc20008000811 */
[--C-:B------:R-:W-:Y:S01]  /*10720*/  FFMA R222, R222, UR19, -R17.reuse ;  /* 0x00000013dede7c23 */ /* 0x100fe20008000811 */
[----:B------:R-:W-:-:S01]  /*10730*/  FFMA R228, R228, UR19, -R17 ;  /* 0x00000013e4e47c23 */ /* 0x000fc20008000811 */
[--C-:B------:R-:W-:Y:S01]  /*10740*/  FFMA R148, R148, UR19, -R17.reuse ;  /* 0x0000001394947c23 */ /* 0x100fe20008000811 */
[----:B------:R-:W-:-:S01]  /*10750*/  FFMA R230, R230, UR19, -R17 ;  /* 0x00000013e6e67c23 */ /* 0x000fc20008000811 */
[----:B------:R-:W1:Y:S01]  /*10760*/  MUFU.EX2 R21, R25 ;  /* 0x0000001900157308 */ /* 0x000e620000000800 */
[----:B--2---:R-:W-:Y:S01]  /*10770*/  @!P2 FMUL R23, R23, R23 ;  /* 0x000000171717a220 */ /* 0x004fe20000400000 */
[----:B------:R-:W-:Y:S01]  /*10780*/  FSETP.GEU.AND P2, PT, R37, -126, PT ;  /* 0xc2fc00002500780b */ /* 0x000fe20003f4e000 */
[----:B------:R-:W-:-:S01]  /*10790*/  FFMA R149, R149, UR19, -R17 ;  /* 0x0000001395957c23 */ /* 0x000fc20008000811 */
[----:B------:R-:W-:-:S03]  /*107a0*/  FMUL R16, R16, UR19 ;  /* 0x0000001310107c20 */ /* 0x000fc60008400000 */
        /* <DEDUP_REMOVED lines=41> */
[----:B------:R3:W4:Y:S01]  /*10a40*/  MUFU.EX2 R44, R48 ;  /* 0x00000030002c7308 */ /* 0x0007220000000800 */
[----:B--2---:R-:W-:Y:S02]  /*10a50*/  @!P4 FMUL R41, R41, R41 ;  /* 0x000000292929c220 */ /* 0x004fe40000400000 */
[----:B------:R-:W-:-:S05]  /*10a60*/  @!P5 FMUL R49, R49, 0.5 ;  /* 0x3f0000003131d820 */ /* 0x000fca0000400000 */
[----:B------:R-:W2:Y:S01]  /*10a70*/  MUFU.EX2 R40, R49 ;  /* 0x0000003100287308 */ /* 0x000ea20000000800 */
[----:B---3--:R-:W-:-:S01]  /*10a80*/  FFMA R48, R60, UR19, -R17 ;  /* 0x000000133c307c23 */ /* 0x008fc20008000811 */
[----:B-1----:R-:W-:Y:S01]  /*10a90*/  @!P2 FMUL R45, R45, R45 ;  /* 0x0000002d2d2da220 */ /* 0x002fe20000400000 */
[----:B------:R-:W-:Y:S01]  /*10aa0*/  FSETP.GEU.AND P2, PT, R61, -126, PT ;  /* 0xc2fc00003d00780b */ /* 0x000fe20003f4e000 */
[----:B------:R-:W-:Y:S02]  /*10ab0*/  FFMA R60, R68, UR19, -R17 ;  /* 0x00000013443c7c23 */ /* 0x000fe40008000811 */
[----:B------:R-:W-:Y:S01]  /*10ac0*/  FSETP.GEU.AND P4, PT, R48, -126, PT ;  /* 0xc2fc00003000780b */ /* 0x000fe20003f8e000 */
[----:B----4-:R-:W-:Y:S01]  /*10ad0*/  @!P6 FMUL R44, R44, R44 ;  /* 0x0000002c2c2ce220 */ /* 0x010fe20000400000 */
[----:B------:R-:W-:-:S08]  /*10ae0*/  FSETP.GEU.AND P6, PT, R56, -126, PT ;  /* 0xc2fc00003800780b */ /* 0x000fd00003fce000 */
[----:B------:R-:W-:Y:S01]  /*10af0*/  @!P2 FMUL R61, R61, 0.5 ;  /* 0x3f0000003d3da820 */ /* 0x000fe20000400000 */
[----:B--2---:R-:W-:Y:S01]  /*10b00*/  @!P5 FMUL R40, R40, R40 ;  /* 0x000000282828d220 */ /* 0x004fe20000400000 */
[----:B------:R-:W-:Y:S01]  /*10b10*/  FSETP.GEU.AND P5, PT, R57, -126, PT ;  /* 0xc2fc00003900780b */ /* 0x000fe20003fae000 */
[----:B------:R-:W-:Y:S01]  /*10b20*/  @!P4 FMUL R48, R48, 0.5 ;  /* 0x3f0000003030c820 */ /* 0x000fe20000400000 */
[----:B------:R1:W2:Y:S01]  /*10b30*/  MUFU.EX2 R53, R61 ;  /* 0x0000003d00357308 */ /* 0x0002a20000000800 */
[----:B------:R-:W-:-:S07]  /*10b40*/  @!P6 FMUL R56, R56, 0.5 ;  /* 0x3f0000003838e820 */ /* 0x000fce0000400000 */
[----:B------:R-:W3:Y:S01]  /*10b50*/  MUFU.EX2 R48, R48 ;  /* 0x0000003000307308 */ /* 0x000ee20000000800 */
[----:B-1----:R-:W-:-:S01]  /*10b60*/  FFMA R61, R69, UR19, -R17 ;  /* 0x00000013453d7c23 */ /* 0x002fc20008000811 */
[--C-:B------:R-:W-:Y:S01]  /*10b70*/  FFMA R69, R77, UR19, -R17.reuse ;  /* 0x000000134d457c23 */ /* 0x100fe20008000811 */
[----:B------:R-:W-:Y:S01]  /*10b80*/  @!P5 FMUL R57, R57, 0.5 ;  /* 0x3f0000003939d820 */ /* 0x000fe20000400000 */
[--C-:B------:R-:W-:Y:S01]  /*10b90*/  FFMA R77, R85, UR19, -R17.reuse ;  /* 0x00000013554d7c23 */ /* 0x100fe20008000811 */
[----:B------:R-:W-:-:S03]  /*10ba0*/  FFMA R85, R96, UR19, -R17 ;  /* 0x0000001360557c23 */ /* 0x000fc60008000811 */
[----:B------:R-:W1:Y:S01]  /*10bb0*/  MUFU.EX2 R52, R56 ;  /* 0x0000003800347308 */ /* 0x000e620000000800 */
[----:B--2---:R-:W-:Y:S01]  /*10bc0*/  @!P2 FMUL R53, R53, R53 ;  /* 0x000000353535a220 */ /* 0x004fe20000400000 */
[----:B------:R-:W-:-:S06]  /*10bd0*/  ISETP.GE.AND P2, PT, R2, R3, PT ;  /* 0x000000030200720c */ /* 0x000fcc0003f46270 */
[----:B------:R2:W4:Y:S01]  /*10be0*/  MUFU.EX2 R49, R57 ;  /* 0x0000003900317308 */ /* 0x0005220000000800 */
[----:B---3--:R-:W-:Y:S01]  /*10bf0*/  @!P4 FMUL R48, R48, R48 ;  /* 0x000000303030c220 */ /* 0x008fe20000400000 */
[----:B------:R-:W-:Y:S01]  /*10c00*/  FSETP.GEU.AND P4, PT, R60, -126, PT ;  /* 0xc2fc00003c00780b */ /* 0x000fe20003f8e000 */
[----:B-1----:R-:W-:Y:S01]  /*10c10*/  @!P6 FMUL R52, R52, R52 ;  /* 0x000000343434e220 */ /* 0x002fe20000400000 */
[----:B------:R-:W-:Y:S02]  /*10c20*/  FSETP.GEU.AND P6, PT, R64, -126, PT ;  /* 0xc2fc00004000780b */ /* 0x000fe40003fce000 */
[----:B--2---:R-:W-:Y:S02]  /*10c30*/  FSEL R57, R26, -INF , P2 ;  /* 0xff8000001a397808 */ /* 0x004fe40001000000 */
[----:B------:R-:W-:-:S07]  /*10c40*/  FSETP.GEU.AND P2, PT, R61, -126, PT ;  /* 0xc2fc00003d00780b */ /* 0x000fce0003f4e000 */
[----:B------:R-:W-:Y:S01]  /*10c50*/  @!P4 FMUL R60, R60, 0.5 ;  /* 0x3f0000003c3cc820 */ /* 0x000fe20000400000 */
[----:B------:R-:W-:Y:S01]  /*10c60*/  FMNMX R68, R57, R14, !PT ;  /* 0x0000000e39447209 */ /* 0x000fe20007800000 */
[----:B----4-:R-:W-:Y:S01]  /*10c70*/  @!P5 FMUL R49, R49, R49 ;  /* 0x000000313131d220 */ /* 0x010fe20000400000 */
[----:B------:R-:W-:Y:S02]  /*10c80*/  FSETP.GEU.AND P5, PT, R65, -126, PT ;  /* 0xc2fc00004100780b */ /* 0x000fe40003fae000 */
[----:B------:R-:W-:Y:S01]  /*10c90*/  FMNMX R15, R27, R68, !PT ;  /* 0x000000441b0f7209 */ /* 0x000fe20007800000 */
[----:B------:R-:W1:Y:S01]  /*10ca0*/  MUFU.EX2 R60, R60 ;  /* 0x0000003c003c7308 */ /* 0x000e620000000800 */
[----:B------:R-:W-:-:S01]  /*10cb0*/  FFMA R68, R76, UR19, -R17 ;  /* 0x000000134c447c23 */ /* 0x000fc20008000811 */
[----:B------:R-:W-:Y:S01]  /*10cc0*/  @!P6 FMUL R64, R64, 0.5 ;  /* 0x3f0000004040e820 */ /* 0x000fe20000400000 */
[----:B------:R-:W-:-:S05]  /*10cd0*/  @!P2 FMUL R61, R61, 0.5 ;  /* 0x3f0000003d3da820 */ /* 0x000fca0000400000 */
[----:B------:R2:W3:Y:S02]  /*10ce0*/  MUFU.EX2 R56, R64 ;  /* 0x0000004000387308 */ /* 0x0004e40000000800 */
[----:B------:R-:W-:-:S06]  /*10cf0*/  @!P5 FMUL R65, R65, 0.5 ;  /* 0x3f0000004141d820 */ /* 0x000fcc0000400000 */
[----:B------:R-:W4:Y:S01]  /*10d00*/  MUFU.EX2 R61, R61 ;  /* 0x0000003d003d7308 */ /* 0x000f220000000800 */
[----:B-1----:R-:W-:Y:S01]  /*10d10*/  @!P4 FMUL R60, R60, R60 ;  /* 0x0000003c3c3cc220 */ /* 0x002fe20000400000 */
[----:B------:R-:W-:Y:S02]  /*10d20*/  FSETP.GEU.AND P4, PT, R68, -126, PT ;  /* 0xc2fc00004400780b */ /* 0x000fe40003f8e000 */
[----:B--2---:R-:W-:-:S04]  /*10d30*/  FMNMX R64, R30, R15, !PT ;  /* 0x0000000f1e407209 */ /* 0x004fc80007800000 */
[----:B------:R-:W1:Y:S01]  /*10d40*/  MUFU.EX2 R26, R65 ;  /* 0x00000041001a7308 */ /* 0x000e620000000800 */
[----:B---3--:R-:W-:Y:S01]  /*10d50*/  @!P6 FMUL R56, R56, R56 ;  /* 0x000000383838e220 */ /* 0x008fe20000400000 */
[----:B------:R-:W-:Y:S02]  /*10d60*/  FSETP.GEU.AND P6, PT, R72, -126, PT ;  /* 0xc2fc00004800780b */ /* 0x000fe40003fce000 */
[----:B------:R-:W-:-:S03]  /*10d70*/  FMNMX R15, R31, R64, !PT ;  /* 0x000000401f0f7209 */ /* 0x000fc60007800000 */
[----:B------:R-:W-:Y:S01]  /*10d80*/  @!P4 FMUL R68, R68, 0.5 ;  /* 0x3f0000004444c820 */ /* 0x000fe20000400000 */
[----:B------:R-:W-:Y:S01]  /*10d90*/  FMNMX R76, R34, R15, !PT ;  /* 0x0000000f224c7209 */ /* 0x000fe20007800000 */
[----:B----4-:R-:W-:Y:S01]  /*10da0*/  @!P2 FMUL R61, R61, R61 ;  /* 0x0000003d3d3da220 */ /* 0x010fe20000400000 */
[----:B------:R-:W-:Y:S02]  /*10db0*/  FSETP.GEU.AND P2, PT, R69, -126, PT ;  /* 0xc2fc00004500780b */ /* 0x000fe40003f4e000 */
[----:B------:R-:W-:Y:S01]  /*10dc0*/  FMNMX R15, R35, R76, !PT ;  /* 0x0000004c230f7209 */ /* 0x000fe20007800000 */
[----:B------:R-:W2:Y:S02]  /*10dd0*/  MUFU.EX2 R68, R68 ;  /* 0x0000004400447308 */ /* 0x000ea40000000800 */
[----:B------:R-:W-:Y:S01]  /*10de0*/  @!P6 FMUL R72, R72, 0.5 ;  /* 0x3f0000004848e820 */ /* 0x000fe20000400000 */
[----:B------:R-:W-:Y:S01]  /*10df0*/  FMNMX R76, R38, R15, !PT ;  /* 0x0000000f264c7209 */ /* 0x000fe20007800000 */
[----:B-1----:R-:W-:Y:S01]  /*10e00*/  @!P5 FMUL R26, R26, R26 ;  /* 0x0000001a1a1ad220 */ /* 0x002fe20000400000 */
[----:B------:R-:W-:-:S02]  /*10e10*/  FSETP.GEU.AND P5, PT, R73, -126, PT ;  /* 0xc2fc00004900780b */ /* 0x000fc40003fae000 */
[----:B------:R-:W-:Y:S01]  /*10e20*/  FMNMX R15, R39, R76, !PT ;  /* 0x0000004c270f7209 */ /* 0x000fe20007800000 */
[----:B------:R1:W3:Y:S01]  /*10e30*/  MUFU.EX2 R64, R72 ;  /* 0x0000004800407308 */ /* 0x0002e20000000800 */
[----:B------:R-:W-:-:S01]  /*10e40*/  FFMA R76, R84, UR19, -R17 ;  /* 0x00000013544c7c23 */ /* 0x000fc20008000811 */
[----:B------:R-:W-:-:S06]  /*10e50*/  @!P2 FMUL R69, R69, 0.5 ;  /* 0x3f0000004545a820 */ /* 0x000fcc0000400000 */
[----:B------:R-:W4:Y:S01]  /*10e60*/  MUFU.EX2 R69, R69 ;  /* 0x0000004500457308 */ /* 0x000f220000000800 */
[----:B-1----:R-:W-:Y:S01]  /*10e70*/  FMNMX R72, R42, R15, !PT ;  /* 0x0000000f2a487209 */ /* 0x002fe20007800000 */
[----:B------:R-:W-:Y:S01]  /*10e80*/  @!P5 FMUL R73, R73, 0.5 ;  /* 0x3f0000004949d820 */ /* 0x000fe20000400000 */
[----:B--2---:R-:W-:Y:S01]  /*10e90*/  @!P4 FMUL R68, R68, R68 ;  /* 0x000000444444c220 */ /* 0x004fe20000400000 */
[----:B------:R-:W-:Y:S02]  /*10ea0*/  FSETP.GEU.AND P4, PT, R76, -126, PT ;  /* 0xc2fc00004c00780b */ /* 0x000fe40003f8e000 */
[----:B------:R-:W-:Y:S02]  /*10eb0*/  FMNMX R15, R43, R72, !PT ;  /* 0x000000482b0f7209 */ /* 0x000fe40007800000 */
[----:B------:R-:W1:Y:S01]  /*10ec0*/  MUFU.EX2 R65, R73 ;  /* 0x0000004900417308 */ /* 0x000e620000000800 */
[----:B---3--:R-:W-:Y:S01]  /*10ed0*/  @!P6 FMUL R64, R64, R64 ;  /* 0x000000404040e220 */ /* 0x008fe20000400000 */
[----:B------:R-:W-:-:S02]  /*10ee0*/  FMNMX R72, R46, R15, !PT ;  /* 0x0000000f2e487209 */ /* 0x000fc40007800000 */
[----:B------:R-:W-:Y:S02]  /*10ef0*/  FSETP.GEU.AND P6, PT, R80, -126, PT ;  /* 0xc2fc00005000780b */ /* 0x000fe40003fce000 */
[----:B------:R-:W-:Y:S01]  /*10f00*/  FMNMX R15, R47, R72, !PT ;  /* 0x000000482f0f7209 */ /* 0x000fe20007800000 */
[----:B----4-:R-:W-:-:S03]  /*10f10*/  @!P2 FMUL R69, R69, R69 ;  /* 0x000000454545a220 */ /* 0x010fc60000400000 */
[----:B------:R-:W-:Y:S01]  /*10f20*/  FMNMX R84, R50, R15, !PT ;  /* 0x0000000f32547209 */ /* 0x000fe20007800000 */
[----:B------:R-:W-:Y:S01]  /*10f30*/  @!P4 FMUL R76, R76, 0.5 ;  /* 0x3f0000004c4cc820 */ /* 0x000fe20000400000 */
[----:B------:R-:W-:Y:S02]  /*10f40*/  FSETP.GEU.AND P2, PT, R77, -126, PT ;  /* 0xc2fc00004d00780b */ /* 0x000fe40003f4e000 */
[----:B------:R-:W-:Y:S01]  /*10f50*/  FMNMX R15, R51, R84, !PT ;  /* 0x00000054330f7209 */ /* 0x000fe20007800000 */
[----:B-1----:R-:W-:Y:S01]  /*10f60*/  @!P5 FMUL R65, R65, R65 ;  /* 0x000000414141d220 */ /* 0x002fe20000400000 */
[----:B------:R-:W-:Y:S01]  /*10f70*/  FSETP.GEU.AND P5, PT, R81, -126, PT ;  /* 0xc2fc00005100780b */ /* 0x000fe20003fae000 */
[----:B------:R-:W-:Y:S01]  /*10f80*/  @!P6 FMUL R80, R80, 0.5 ;  /* 0x3f0000005050e820 */ /* 0x000fe20000400000 */
[----:B------:R-:W-:Y:S01]  /*10f90*/  FMNMX R84, R54, R15, !PT ;  /* 0x0000000f36547209 */ /* 0x000fe20007800000 */
[----:B------:R-:W1:Y:S03]  /*10fa0*/  MUFU.EX2 R76, R76 ;  /* 0x0000004c004c7308 */ /* 0x000e660000000800 */
[----:B------:R-:W-:-:S03]  /*10fb0*/  FMNMX R15, R55, R84, !PT ;  /* 0x00000054370f7209 */ /* 0x000fc60007800000 */
[----:B------:R-:W-:Y:S01]  /*10fc0*/  @!P2 FMUL R77, R77, 0.5 ;  /* 0x3f0000004d4da820 */ /* 0x000fe20000400000 */
[----:B------:R-:W-:-:S01]  /*10fd0*/  FFMA R84, R89, UR19, -R17 ;  /* 0x0000001359547c23 */ /* 0x000fc20008000811 */
[--C-:B------:R-:W-:Y:S01]  /*10fe0*/  FFMA R89, R97, UR19, -R17.reuse ;  /* 0x0000001361597c23 */ /* 0x100fe20008000811 */
[----:B------:R-:W-:-:S01]  /*10ff0*/  FFMA R97, R108, UR19, -R17 ;  /* 0x000000136c617c23 */ /* 0x000fc20008000811 */
[----:B------:R2:W3:Y:S01]  /*11000*/  MUFU.EX2 R72, R80 ;  /* 0x0000005000487308 */ /* 0x0004e20000000800 */
[----:B------:R-:W-:-:S07]  /*11010*/  @!P5 FMUL R81, R81, 0.5 ;  /* 0x3f0000005151d820 */ /* 0x000fce0000400000 */
[----:B------:R-:W4:Y:S01]  /*11020*/  MUFU.EX2 R77, R77 ;  /* 0x0000004d004d7308 */ /* 0x000f220000000800 */
[----:B--2---:R-:W-:Y:S01]  /*11030*/  FMNMX R80, R58, R15, !PT ;  /* 0x0000000f3a507209 */ /* 0x004fe20007800000 */
[----:B-1----:R-:W-:-:S03]  /*11040*/  @!P4 FMUL R76, R76, R76 ;  /* 0x0000004c4c4cc220 */ /* 0x002fc60000400000 */
[----:B------:R-:W-:-:S03]  /*11050*/  FMNMX R15, R59, R80, !PT ;  /* 0x000000503b0f7209 */ /* 0x000fc60007800000 */
[----:B------:R1:W2:Y:S01]  /*11060*/  MUFU.EX2 R73, R81 ;  /* 0x0000005100497308 */ /* 0x0002a20000000800 */
[----:B------:R-:W-:Y:S01]  /*11070*/  FMNMX R80, R62, R15, !PT ;  /* 0x0000000f3e507209 */ /* 0x000fe20007800000 */
[----:B---3--:R-:W-:Y:S01]  /*11080*/  @!P6 FMUL R72, R72, R72 ;  /* 0x000000484848e220 */ /* 0x008fe20000400000 */
[----:B------:R-:W-:Y:S02]  /*11090*/  FSETP.GEU.AND P6, PT, R88, -126, PT ;  /* 0xc2fc00005800780b */ /* 0x000fe40003fce000 */
[----:B------:R-:W-:Y:S01]  /*110a0*/  FMNMX R15, R63, R80, !PT ;  /* 0x000000503f0f7209 */ /* 0x000fe20007800000 */
[----:B-1----:R-:W-:-:S03]  /*110b0*/  FFMA R81, R92, UR19, -R17 ;  /* 0x000000135c517c23 */ /* 0x002fc60008000811 */
[----:B------:R-:W-:Y:S01]  /*110c0*/  FMNMX R92, R66, R15, !PT ;  /* 0x0000000f425c7209 */ /* 0x000fe20007800000 */
[----:B----4-:R-:W-:Y:S01]  /*110d0*/  @!P2 FMUL R77, R77, R77 ;  /* 0x0000004d4d4da220 */ /* 0x010fe20000400000 */
[----:B------:R-:W-:Y:S02]  /*110e0*/  FSETP.GEU.AND P2, PT, R93, -126, PT ;  /* 0xc2fc00005d00780b */ /* 0x000fe40003f4e000 */
[----:B------:R-:W-:Y:S02]  /*110f0*/  FSETP.GEU.AND P4, PT, R81, -126, PT ;  /* 0xc2fc00005100780b */ /* 0x000fe40003f8e000 */
[----:B------:R-:W-:Y:S01]  /*11100*/  FMNMX R15, R67, R92, !PT ;  /* 0x0000005c430f7209 */ /* 0x000fe20007800000 */
[----:B--2---:R-:W-:Y:S01]  /*11110*/  @!P5 FMUL R73, R73, R73 ;  /* 0x000000494949d220 */ /* 0x004fe20000400000 */
[----:B------:R-:W-:Y:S01]  /*11120*/  FSETP.GEU.AND P5, PT, R84, -126, PT ;  /* 0xc2fc00005400780b */ /* 0x000fe20003fae000 */
[----:B------:R-:W-:Y:S01]  /*11130*/  @!P6 FMUL R88, R88, 0.5 ;  /* 0x3f0000005858e820 */ /* 0x000fe20000400000 */
[----:B------:R-:W-:-:S03]  /*11140*/  FMNMX R92, R70, R15, !PT ;  /* 0x0000000f465c7209 */ /* 0x000fc60007800000 */
[----:B------:R1:W2:Y:S01]  /*11150*/  MUFU.EX2 R80, R88 ;  /* 0x0000005800507308 */ /* 0x0002a20000000800 */
[----:B------:R-:W-:Y:S01]  /*11160*/  FMNMX R15, R71, R92, !PT ;  /* 0x0000005c470f7209 */ /* 0x000fe20007800000 */
[----:B------:R-:W-:Y:S02]  /*11170*/  @!P2 FMUL R93, R93, 0.5 ;  /* 0x3f0000005d5da820 */ /* 0x000fe40000400000 */
[----:B------:R-:W-:-:S04]  /*11180*/  @!P4 FMUL R81, R81, 0.5 ;  /* 0x3f0000005151c820 */ /* 0x000fc80000400000 */
[----:B------:R-:W-:Y:S01]  /*11190*/  @!P5 FMUL R84, R84, 0.5 ;  /* 0x3f0000005454d820 */ /* 0x000fe20000400000 */
[----:B-1----:R-:W-:Y:S01]  /*111a0*/  FMNMX R88, R74, R15, !PT ;  /* 0x0000000f4a587209 */ /* 0x002fe20007800000 */
[----:B------:R-:W1:Y:S03]  /*111b0*/  MUFU.EX2 R81, R81 ;  /* 0x0000005100517308 */ /* 0x000e660000000800 */
[----:B------:R-:W-:-:S04]  /*111c0*/  FMNMX R15, R75, R88, !PT ;  /* 0x000000584b0f7209 */ /* 0x000fc80007800000 */
[----:B------:R-:W-:Y:S01]  /*111d0*/  FMNMX R92, R78, R15, !PT ;  /* 0x0000000f4e5c7209 */ /* 0x000fe20007800000 */
[----:B------:R3:W4:Y:S01]  /*111e0*/  MUFU.EX2 R88, R93 ;  /* 0x0000005d00587308 */ /* 0x0007220000000800 */
[----:B--2---:R-:W-:Y:S01]  /*111f0*/  @!P6 FMUL R80, R80, R80 ;  /* 0x000000505050e220 */ /* 0x004fe20000400000 */
[----:B------:R-:W-:Y:S02]  /*11200*/  FSETP.GEU.AND P6, PT, R85, -126, PT ;  /* 0xc2fc00005500780b */ /* 0x000fe40003fce000 */
[----:B------:R-:W-:Y:S01]  /*11210*/  FMNMX R15, R79, R92, !PT ;  /* 0x0000005c4f0f7209 */ /* 0x000fe20007800000 */
[----:B------:R-:W-:-:S03]  /*11220*/  FFMA R92, R100, UR19, -R17 ;  /* 0x00000013645c7c23 */ /* 0x000fc60008000811 */
[----:B------:R-:W2:Y:S01]  /*11230*/  MUFU.EX2 R84, R84 ;  /* 0x0000005400547308 */ /* 0x000ea20000000800 */
[----:B------:R-:W-:Y:S01]  /*11240*/  FMNMX R96, R82, R15, !PT ;  /* 0x0000000f52607209 */ /* 0x000fe20007800000 */
[----:B-1----:R-:W-:Y:S01]  /*11250*/  @!P4 FMUL R81, R81, R81 ;  /* 0x000000515151c220 */ /* 0x002fe20000400000 */
[----:B------:R-:W-:Y:S01]  /*11260*/  FSETP.GEU.AND P4, PT, R92, -126, PT ;  /* 0xc2fc00005c00780b */ /* 0x000fe20003f8e000 */
[--C-:B---3--:R-:W-:Y:S01]  /*11270*/  FFMA R93, R104, UR19, -R17.reuse ;  /* 0x00000013685d7c23 */ /* 0x108fe20008000811 */
[----:B------:R-:W-:Y:S01]  /*11280*/  FMNMX R15, R83, R96, !PT ;  /* 0x00000060530f7209 */ /* 0x000fe20007800000 */
[--C-:B------:R-:W-:Y:S01]  /*11290*/  FFMA R96, R101, UR19, -R17.reuse ;  /* 0x0000001365607c23 */ /* 0x100fe20008000811 */
[----:B------:R-:W-:Y:S01]  /*112a0*/  @!P6 FMUL R85, R85, 0.5 ;  /* 0x3f0000005555e820 */ /* 0x000fe20000400000 */
[----:B------:R-:W-:Y:S01]  /*112b0*/  FFMA R101, R112, UR19, -R17 ;  /* 0x0000001370657c23 */ /* 0x000fe20008000811 */
[----:B----4-:R-:W-:Y:S01]  /*112c0*/  @!P2 FMUL R88, R88, R88 ;  /* 0x000000585858a220 */ /* 0x010fe20000400000 */
[----:B------:R-:W-:-:S02]  /*112d0*/  FMNMX R100, R86, R15, !PT ;  /* 0x0000000f56647209 */ /* 0x000fc40007800000 */
[----:B------:R-:W-:Y:S01]  /*112e0*/  FSETP.GEU.AND P2, PT, R96, -126, PT ;  /* 0xc2fc00006000780b */ /* 0x000fe20003f4e000 */
[----:B------:R-:W1:Y:S01]  /*112f0*/  MUFU.EX2 R85, R85 ;  /* 0x0000005500557308 */ /* 0x000e620000000800 */
[----:B------:R-:W-:Y:S02]  /*11300*/  FMNMX R15, R87, R100, !PT ;  /* 0x00000064570f7209 */ /* 0x000fe40007800000 */
[----:B------:R-:W-:Y:S01]  /*11310*/  @!P4 FMUL R92, R92, 0.5 ;  /* 0x3f0000005c5cc820 */ /* 0x000fe20000400000 */
[----:B--2---:R-:W-:Y:S01]  /*11320*/  @!P5 FMUL R84, R84, R84 ;  /* 0x000000545454d220 */ /* 0x004fe20000400000 */
[----:B------:R-:W-:Y:S02]  /*11330*/  FSETP.GEU.AND P5, PT, R89, -126, PT ;  /* 0xc2fc00005900780b */ /* 0x000fe40003fae000 */
[----:B------:R-:W-:Y:S02]  /*11340*/  FMNMX R100, R90, R15, !PT ;  /* 0x0000000f5a647209 */ /* 0x000fe40007800000 */
[----:B------:R-:W2:Y:S02]  /*11350*/  MUFU.EX2 R92, R92 ;  /* 0x0000005c005c7308 */ /* 0x000ea40000000800 */
[----:B------:R-:W-:Y:S01]  /*11360*/  FMNMX R15, R91, R100, !PT ;  /* 0x000000645b0f7209 */ /* 0x000fe20007800000 */
[----:B------:R-:W-:Y:S01]  /*11370*/  @!P2 FMUL R96, R96, 0.5 ;  /* 0x3f0000006060a820 */ /* 0x000fe20000400000 */
[----:B------:R-:W-:-:S01]  /*11380*/  FFMA R100, R105, UR19, -R17 ;  /* 0x0000001369647c23 */ /* 0x000fc20008000811 */
[--C-:B------:R-:W-:Y:S01]  /*11390*/  FFMA R105, R113, UR19, -R17.reuse ;  /* 0x0000001371697c23 */ /* 0x100fe20008000811 */
[----:B------:R-:W-:Y:S01]  /*113a0*/  FMNMX R104, R94, R15, !PT ;  /* 0x0000000f5e687209 */ /* 0x000fe20007800000 */
[--C-:B------:R-:W-:Y:S01]  /*113b0*/  FFMA R113, R124, UR19, -R17.reuse ;  /* 0x000000137c717c23 */ /* 0x100fe20008000811 */
[----:B-1----:R-:W-:Y:S01]  /*113c0*/  @!P6 FMUL R85, R85, R85 ;  /* 0x000000555555e220 */ /* 0x002fe20000400000 */
[----:B------:R-:W-:Y:S01]  /*113d0*/  @!P5 FMUL R89, R89, 0.5 ;  /* 0x3f0000005959d820 */ /* 0x000fe20000400000 */
[----:B------:R-:W1:Y:S01]  /*113e0*/  MUFU.EX2 R96, R96 ;  /* 0x0000006000607308 */ /* 0x000e620000000800 */
[----:B------:R-:W-:Y:S01]  /*113f0*/  FMNMX R15, R95, R104, !PT ;  /* 0x000000685f0f7209 */ /* 0x000fe20007800000 */
[----:B------:R-:W-:Y:S01]  /*11400*/  FFMA R124, R226, UR19, -R17 ;  /* 0x00000013e27c7c23 */ /* 0x000fe20008000811 */
[----:B------:R-:W-:-:S02]  /*11410*/  FSETP.GEU.AND P6, PT, R93, -126, PT ;  /* 0xc2fc00005d00780b */ /* 0x000fc40003fce000 */
[----:B------:R-:W-:Y:S01]  /*11420*/  FMNMX R104, R98, R15, !PT ;  /* 0x0000000f62687209 */ /* 0x000fe20007800000 */
[----:B--2---:R-:W-:Y:S02]  /*11430*/  @!P4 FMUL R92, R92, R92 ;  /* 0x0000005c5c5cc220 */ /* 0x004fe40000400000 */
[----:B------:R-:W2:Y:S01]  /*11440*/  MUFU.EX2 R89, R89 ;  /* 0x0000005900597308 */ /* 0x000ea20000000800 */
[----:B------:R-:W-:Y:S01]  /*11450*/  FMNMX R15, R99, R104, !PT ;  /* 0x00000068630f7209 */ /* 0x000fe20007800000 */
[--C-:B------:R-:W-:Y:S01]  /*11460*/  FFMA R104, R109, UR19, -R17.reuse ;  /* 0x000000136d687c23 */ /* 0x100fe20008000811 */
[----:B------:R-:W-:Y:S01]  /*11470*/  FSETP.GEU.AND P4, PT, R97, -126, PT ;  /* 0xc2fc00006100780b */ /* 0x000fe20003f8e000 */
[----:B------:R-:W-:Y:S01]  /*11480*/  FFMA R109, R120, UR19, -R17 ;  /* 0x00000013786d7c23 */ /* 0x000fe20008000811 */
[----:B------:R-:W-:-:S03]  /*11490*/  FMNMX R108, R102, R15, !PT ;  /* 0x0000000f666c7209 */ /* 0x000fc60007800000 */
[----:B------:R-:W-:Y:S01]  /*114a0*/  @!P6 FMUL R93, R93, 0.5 ;  /* 0x3f0000005d5de820 */ /* 0x000fe20000400000 */
[----:B-1----:R-:W-:Y:S01]  /*114b0*/  @!P2 FMUL R96, R96, R96 ;  /* 0x000000606060a220 */ /* 0x002fe20000400000 */
[----:B------:R-:W-:Y:S02]  /*114c0*/  FSETP.GEU.AND P2, PT, R104, -126, PT ;  /* 0xc2fc00006800780b */ /* 0x000fe40003f4e000 */
[----:B------:R-:W-:Y:S02]  /*114d0*/  FMNMX R15, R103, R108, !PT ;  /* 0x0000006c670f7209 */ /* 0x000fe40007800000 */
[----:B------:R-:W1:Y:S02]  /*114e0*/  MUFU.EX2 R93, R93 ;  /* 0x0000005d005d7308 */ /* 0x000e640000000800 */
[----:B------:R-:W-:Y:S01]  /*114f0*/  @!P4 FMUL R97, R97, 0.5 ;  /* 0x3f0000006161c820 */ /* 0x000fe20000400000 */
        /* <DEDUP_REMOVED lines=9> */
[----:B------:R-:W-:Y:S01]  /*11590*/  FMNMX R15, R111, R108, !PT ;  /* 0x0000006c6f0f7209 */ /* 0x000fe20007800000 */
[----:B------:R-:W-:-:S01]  /*115a0*/  FFMA R108, R116, UR19, -R17 ;  /* 0x00000013746c7c23 */ /* 0x000fc20008000811 */
[----:B-1----:R-:W-:Y:S01]  /*115b0*/  @!P6 FMUL R93, R93, R93 ;  /* 0x0000005d5d5de220 */ /* 0x002fe20000400000 */
[----:B------:R-:W-:Y:S02]  /*115c0*/  FSETP.GEU.AND P6, PT, R101, -126, PT ;  /* 0xc2fc00006500780b */ /* 0x000fe40003fce000 */
[----:B------:R-:W-:Y:S01]  /*115d0*/  FMNMX R112, R114, R15, !PT ;  /* 0x0000000f72707209 */ /* 0x000fe20007800000 */
[----:B------:R-:W1:Y:S01]  /*115e0*/  MUFU.EX2 R100, R100 ;  /* 0x0000006400647308 */ /* 0x000e620000000800 */
[----:B--2---:R-:W-:Y:S01]  /*115f0*/  @!P4 FMUL R97, R97, R97 ;  /* 0x000000616161c220 */ /* 0x004fe20000400000 */
[----:B------:R-:W-:-:S02]  /*11600*/  FSETP.GEU.AND P4, PT, R108, -126, PT ;  /* 0xc2fc00006c00780b */ /* 0x000fc40003f8e000 */
[----:B------:R-:W-:Y:S01]  /*11610*/  FMNMX R15, R115, R112, !PT ;  /* 0x00000070730f7209 */ /* 0x000fe20007800000 */
[----:B------:R-:W-:-:S03]  /*11620*/  FFMA R112, R117, UR19, -R17 ;  /* 0x0000001375707c23 */ /* 0x000fc60008000811 */
[----:B------:R-:W-:Y:S01]  /*11630*/  FMNMX R116, R118, R15, !PT ;  /* 0x0000000f76747209 */ /* 0x000fe20007800000 */
[----:B---3--:R-:W-:Y:S01]  /*11640*/  @!P2 FMUL R104, R104, R104 ;  /* 0x000000686868a220 */ /* 0x008fe20000400000 */
[----:B------:R-:W-:Y:S01]  /*11650*/  FSETP.GEU.AND P2, PT, R112, -126, PT ;  /* 0xc2fc00007000780b */ /* 0x000fe20003f4e000 */
[----:B------:R-:W-:Y:S01]  /*11660*/  @!P6 FMUL R101, R101, 0.5 ;  /* 0x3f0000006565e820 */ /* 0x000fe20000400000 */
[----:B------:R-:W-:-:S03]  /*11670*/  FMNMX R15, R119, R116, !PT ;  /* 0x00000074770f7209 */ /* 0x000fc60007800000 */
        /* <DEDUP_REMOVED lines=9> */
[----:B------:R-:W-:-:S03]  /*11710*/  FMNMX R15, R127, R116, !PT ;  /* 0x000000747f0f7209 */ /* 0x000fc60007800000 */
[----:B------:R-:W-:Y:S01]  /*11720*/  @!P5 FMUL R105, R105, 0.5 ;  /* 0x3f0000006969d820 */ /* 0x000fe20000400000 */
[----:B------:R-:W-:Y:S01]  /*11730*/  FMNMX R116, R130, R15, !PT ;  /* 0x0000000f82747209 */ /* 0x000fe20007800000 */
[----:B------:R-:W-:Y:S02]  /*11740*/  FFMA R15, R18, UR19, -R17 ;  /* 0x00000013120f7c23 */ /* 0x000fe40008000811 */
[----:B------:R-:W3:Y:S01]  /*11750*/  MUFU.EX2 R112, R112 ;  /* 0x0000007000707308 */ /* 0x000ee20000000800 */
[----:B------:R-:W-:Y:S01]  /*11760*/  FMNMX R117, R131, R116, !PT ;  /* 0x0000007483757209 */ /* 0x000fe20007800000 */
        /* <DEDUP_REMOVED lines=17> */
[----:B------:R-:W-:Y:S01]  /*11880*/  FFMA R125, R22, UR19, -R17 ;  /* 0x00000013167d7c23 */ /* 0x000fe20008000811 */
[----:B------:R-:W1:Y:S01]  /*11890*/  MUFU.EX2 R109, R109 ;  /* 0x0000006d006d7308 */ /* 0x000e620000000800 */
[----:B------:R-:W-:-:S02]  /*118a0*/  FMNMX R129, R143, R116, !PT ;  /* 0x000000748f817209 */ /* 0x000fc40007800000 */
[----:B------:R-:W-:Y:S02]  /*118b0*/  @!P2 FMUL R15, R15, 0.5 ;  /* 0x3f0000000f0fa820 */ /* 0x000fe40000400000 */
[----:B------:R-:W-:-:S03]  /*118c0*/  FMNMX R116, R146, R129, !PT ;  /* 0x0000008192747209 */ /* 0x000fc60007800000 */
[----:B------:R-:W2:Y:S01]  /*118d0*/  MUFU.EX2 R113, R113 ;  /* 0x0000007100717308 */ /* 0x000ea20000000800 */
[----:B------:R-:W-:Y:S01]  /*118e0*/  FMNMX R129, R147, R116, !PT ;  /* 0x0000007493817209 */ /* 0x000fe20007800000 */
[--C-:B------:R-:W-:Y:S01]  /*118f0*/  FFMA R116, R218, UR19, -R17.reuse ;  /* 0x00000013da747c23 */ /* 0x100fe20008000811 */
[----:B------:R-:W-:Y:S02]  /*11900*/  @!P5 FMUL R121, R121, 0.5 ;  /* 0x3f0000007979d820 */ /* 0x000fe40000400000 */
[----:B------:R-:W-:Y:S01]  /*11910*/  FMNMX R120, R150, R129, !PT ;  /* 0x0000008196787209 */ /* 0x000fe20007800000 */
[----:B------:R-:W-:-:S02]  /*11920*/  FFMA R129, R220, UR19, -R17 ;  /* 0x00000013dc817c23 */ /* 0x000fc40008000811 */
[----:B------:R3:W4:Y:S01]  /*11930*/  MUFU.EX2 R22, R15 ;  /* 0x0000000f00167308 */ /* 0x0007220000000800 */
[----:B-1----:R-:W-:Y:S01]  /*11940*/  @!P6 FMUL R109, R109, R109 ;  /* 0x0000006d6d6de220 */ /* 0x002fe20000400000 */
[----:B------:R-:W-:-:S02]  /*11950*/  FSETP.GEU.AND P6, PT, R117, -126, PT ;  /* 0xc2fc00007500780b */ /* 0x000fc40003fce000 */
[----:B------:R-:W-:-:S04]  /*11960*/  FMNMX R120, R151, R120, !PT ;  /* 0x0000007897787209 */ /* 0x000fc80007800000 */
[----:B------:R1:W5:Y:S01]  /*11970*/  MUFU.EX2 R18, R121 ;  /* 0x0000007900127308 */ /* 0x0003620000000800 */
[----:B--2---:R-:W-:Y:S01]  /*11980*/  @!P4 FMUL R113, R113, R113 ;  /* 0x000000717171c220 */ /* 0x004fe20000400000 */
[----:B---3--:R-:W2:Y:S05]  /*11990*/  SHFL.BFLY PT, R15, R120, 0x1, 0x1f ;  /* 0x0c201f00780f7f89 */ /* 0x008eaa00000e0000 */
[----:B------:R-:W-:Y:S01]  /*119a0*/  @!P6 FMUL R117, R117, 0.5 ;  /* 0x3f0000007575e820 */ /* 0x000fe20000400000 */
[----:B-1----:R-:W-:Y:S01]  /*119b0*/  FFMA R121, R132, UR19, -R17 ;  /* 0x0000001384797c23 */ /* 0x002fe20008000811 */
[----:B----4-:R-:W-:Y:S01]  /*119c0*/  @!P2 FMUL R22, R22, R22 ;  /* 0x000000161616a220 */ /* 0x010fe20000400000 */
[----:B------:R-:W-:-:S03]  /*119d0*/  FSETP.GEU.AND P2, PT, R116, -126, PT ;  /* 0xc2fc00007400780b */ /* 0x000fc60003f4e000 */
[----:B------:R-:W1:Y:S01]  /*119e0*/  MUFU.EX2 R117, R117 ;  /* 0x0000007500757308 */ /* 0x000e620000000800 */
[----:B------:R-:W-:Y:S01]  /*119f0*/  FSETP.GEU.AND P4, PT, R121, -126, PT ;  /* 0xc2fc00007900780b */ /* 0x000fe20003f8e000 */
[----:B-----5:R-:W-:Y:S01]  /*11a00*/  @!P5 FMUL R18, R18, R18 ;  /* 0x000000121212d220 */ /* 0x020fe20000400000 */
[----:B------:R-:W-:-:S07]  /*11a10*/  FSETP.GEU.AND P5, PT, R125, -126, PT ;  /* 0xc2fc00007d00780b */ /* 0x000fce0003fae000 */
[----:B------:R-:W-:Y:S01]  /*11a20*/  @!P2 FMUL R116, R116, 0.5 ;  /* 0x3f0000007474a820 */ /* 0x000fe20000400000 */
[----:B--2---:R-:W-:-:S03]  /*11a30*/  FMNMX R15, R120, R15, !PT ;  /* 0x0000000f780f7209 */ /* 0x004fc60007800000 */
[----:B------:R-:W-:Y:S02]  /*11a40*/  @!P4 FMUL R121, R121, 0.5 ;  /* 0x3f0000007979c820 */ /* 0x000fe40000400000 */
[----:B------:R-:W2:Y:S01]  /*11a50*/  MUFU.EX2 R116, R116 ;  /* 0x0000007400747308 */ /* 0x000ea20000000800 */
[----:B------:R-:W-:Y:S01]  /*11a60*/  @!P5 FMUL R125, R125, 0.5 ;  /* 0x3f0000007d7dd820 */ /* 0x000fe20000400000 */
[----:B-1----:R-:W-:Y:S01]  /*11a70*/  @!P6 FMUL R117, R117, R117 ;  /* 0x000000757575e220 */ /* 0x002fe20000400000 */
[C---:B------:R-:W-:Y:S01]  /*11a80*/  FSETP.GEU.AND P6, PT, R129.reuse, -126, PT ;  /* 0xc2fc00008100780b */ /* 0x040fe20003fce000 */
[----:B------:R-:W1:Y:S04]  /*11a90*/  SHFL.BFLY PT, R128, R15, 0x2, 0x1f ;  /* 0x0c401f000f807f89 */ /* 0x000e6800000e0000 */
[----:B------:R-:W3:Y:S08]  /*11aa0*/  MUFU.EX2 R121, R121 ;  /* 0x0000007900797308 */ /* 0x000ef00000000800 */
[----:B------:R-:W4:Y:S01]  /*11ab0*/  MUFU.EX2 R125, R125 ;  /* 0x0000007d007d7308 */ /* 0x000f220000000800 */
[----:B--2---:R-:W-:Y:S01]  /*11ac0*/  @!P2 FMUL R116, R116, R116 ;  /* 0x000000747474a220 */ /* 0x004fe20000400000 */
[----:B------:R-:W-:Y:S01]  /*11ad0*/  FSETP.GEU.AND P2, PT, R124, -126, PT ;  /* 0xc2fc00007c00780b */ /* 0x000fe20003f4e000 */
[----:B------:R-:W-:Y:S01]  /*11ae0*/  @!P6 FMUL R129, R129, 0.5 ;  /* 0x3f0000008181e820 */ /* 0x000fe20000400000 */
[----:B---3--:R-:W-:Y:S01]  /*11af0*/  @!P4 FMUL R121, R121, R121 ;  /* 0x000000797979c220 */ /* 0x008fe20000400000 */
[----:B------:R-:W-:-:S04]  /*11b00*/  FSETP.GEU.AND P4, PT, R133, -126, PT ;  /* 0xc2fc00008500780b */ /* 0x000fc80003f8e000 */
[----:B------:R-:W2:Y:S01]  /*11b10*/  MUFU.EX2 R129, R129 ;  /* 0x0000008100817308 */ /* 0x000ea20000000800 */
[----:B-1----:R-:W-:-:S05]  /*11b20*/  FMNMX R15, R15, R128, !PT ;  /* 0x000000800f0f7209 */ /* 0x002fca0007800000 */
[----:B------:R-:W-:Y:S01]  /*11b30*/  @!P2 FMUL R124, R124, 0.5 ;  /* 0x3f0000007c7ca820 */ /* 0x000fe20000400000 */
[----:B----4-:R-:W-:Y:S01]  /*11b40*/  @!P5 FMUL R125, R125, R125 ;  /* 0x0000007d7d7dd220 */ /* 0x010fe20000400000 */
[----:B------:R-:W-:-:S04]  /*11b50*/  FSETP.GEU.AND P5, PT, R222, -126, PT ;  /* 0xc2fc0000de00780b */ /* 0x000fc80003fae000 */
[----:B------:R-:W1:Y:S01]  /*11b60*/  MUFU.EX2 R124, R124 ;  /* 0x0000007c007c7308 */ /* 0x000e620000000800 */
[----:B------:R-:W-:Y:S01]  /*11b70*/  @!P4 FMUL R133, R133, 0.5 ;  /* 0x3f0000008585c820 */ /* 0x000fe20000400000 */
[----:B--2---:R-:W-:-:S06]  /*11b80*/  @!P6 FMUL R129, R129, R129 ;  /* 0x000000818181e220 */ /* 0x004fcc0000400000 */
[----:B------:R-:W2:Y:S01]  /*11b90*/  MUFU.EX2 R133, R133 ;  /* 0x0000008500857308 */ /* 0x000ea20000000800 */
[----:B------:R-:W-:Y:S01]  /*11ba0*/  FSETP.GEU.AND P6, PT, R228, -126, PT ;  /* 0xc2fc0000e400780b */ /* 0x000fe20003fce000 */
[----:B------:R-:W-:-:S06]  /*11bb0*/  @!P5 FMUL R222, R222, 0.5 ;  /* 0x3f000000deded820 */ /* 0x000fcc0000400000 */
[----:B------:R-:W3:Y:S01]  /*11bc0*/  MUFU.EX2 R120, R222 ;  /* 0x000000de00787308 */ /* 0x000ee20000000800 */
[----:B-1----:R-:W-:Y:S01]  /*11bd0*/  @!P2 FMUL R124, R124, R124 ;  /* 0x0000007c7c7ca220 */ /* 0x002fe20000400000 */
[----:B------:R-:W-:-:S04]  /*11be0*/  FSETP.GEU.AND P2, PT, R148, -126, PT ;  /* 0xc2fc00009400780b */ /* 0x000fc80003f4e000 */
[----:B------:R-:W-:Y:S01]  /*11bf0*/  @!P6 FMUL R228, R228, 0.5 ;  /* 0x3f000000e4e4e820 */ /* 0x000fe20000400000 */
[----:B--2---:R-:W-:Y:S01]  /*11c00*/  @!P4 FMUL R133, R133, R133 ;  /* 0x000000858585c220 */ /* 0x004fe20000400000 */
[C---:B------:R-:W-:Y:S02]  /*11c10*/  FSETP.NEU.AND P4, PT, R15.reuse, -INF , PT ;  /* 0xff8000000f00780b */ /* 0x040fe40003f8d000 */
[----:B------:R-:W1:Y:S02]  /*11c20*/  MUFU.EX2 R137, R228 ;  /* 0x000000e400897308 */ /* 0x000e640000000800 */
[----:B------:R-:W-:-:S03]  /*11c30*/  FSEL R17, R15, RZ, P4 ;  /* 0x000000ff0f117208 */ /* 0x000fc60002000000 */
[----:B------:R-:W-:Y:S01]  /*11c40*/  @!P2 FMUL R148, R148, 0.5 ;  /* 0x3f0000009494a820 */ /* 0x000fe20000400000 */
[----:B------:R-:W-:Y:S01]  /*11c50*/  FSETP.GEU.AND P4, PT, R149, -126, PT ;  /* 0xc2fc00009500780b */ /* 0x000fe20003f8e000 */
[----:B---3--:R-:W-:Y:S01]  /*11c60*/  @!P5 FMUL R120, R120, R120 ;  /* 0x000000787878d220 */ /* 0x008fe20000400000 */
[----:B------:R-:W-:Y:S01]  /*11c70*/  FSETP.GEU.AND P5, PT, R230, -126, PT ;  /* 0xc2fc0000e600780b */ /* 0x000fe20003fae000 */
[C---:B------:R-:W-:Y:S01]  /*11c80*/  FMUL R128, R17.reuse, UR19 ;  /* 0x0000001311807c20 */ /* 0x040fe20008400000 */
[----:B------:R-:W-:-:S03]  /*11c90*/  FADD R17, -R17, R14 ;  /* 0x0000000e11117221 */ /* 0x000fc60000000100 */
[--C-:B------:R-:W-:Y:S01]  /*11ca0*/  FFMA R140, R57, UR19, -R128.reuse ;  /* 0x00000013398c7c23 */ /* 0x100fe20008000880 */
[----:B------:R-:W-:-:S01]  /*11cb0*/  FFMA R144, R30, UR19, -R128 ;  /* 0x000000131e907c23 */ /* 0x000fc20008000880 */
[----:B------:R2:W3:Y:S01]  /*11cc0*/  MUFU.EX2 R57, R148 ;  /* 0x0000009400397308 */ /* 0x0004e20000000800 */
[----:B------:R-:W-:-:S01]  /*11cd0*/  FFMA R141, R27, UR19, -R128 ;  /* 0x000000131b8d7c23 */ /* 0x000fc20008000880 */
[--C-:B------:R-:W-:Y:S01]  /*11ce0*/  FFMA R145, R31, UR19, -R128.reuse ;  /* 0x000000131f917c23 */ /* 0x100fe20008000880 */
[----:B-1----:R-:W-:Y:S01]  /*11cf0*/  @!P6 FMUL R137, R137, R137 ;  /* 0x000000898989e220 */ /* 0x002fe20000400000 */
[----:B------:R-:W-:Y:S01]  /*11d00*/  @!P4 FMUL R149, R149, 0.5 ;  /* 0x3f0000009595c820 */ /* 0x000fe20000400000 */
[----:B------:R-:W-:Y:S01]  /*11d10*/  FSETP.GEU.AND P6, PT, R140, -126, PT ;  /* 0xc2fc00008c00780b */ /* 0x000fe20003fce000 */
[----:B------:R-:W-:Y:S01]  /*11d20*/  @!P5 FMUL R230, R230, 0.5 ;  /* 0x3f000000e6e6d820 */ /* 0x000fe20000400000 */
[----:B------:R-:W-:-:S01]  /*11d30*/  FFMA R103, R103, UR19, -R128 ;  /* 0x0000001367677c23 */ /* 0x000fc20008000880 */
[----:B------:R1:W4:Y:S01]  /*11d40*/  MUFU.EX2 R136, R149 ;  /* 0x0000009500887308 */ /* 0x0003220000000800 */
[----:B--2---:R-:W-:-:S01]  /*11d50*/  FFMA R148, R34, UR19, -R128 ;  /* 0x0000001322947c23 */ /* 0x004fc20008000880 */
[--C-:B------:R-:W-:Y:S01]  /*11d60*/  FFMA R107, R107, UR19, -R128.reuse ;  /* 0x000000136b6b7c23 */ /* 0x100fe20008000880 */
[----:B------:R-:W-:-:S01]  /*11d70*/  FFMA R111, R111, UR19, -R128 ;  /* 0x000000136f6f7c23 */ /* 0x000fc20008000880 */
[--C-:B------:R-:W-:Y:S01]  /*11d80*/  FFMA R110, R110, UR19, -R128.reuse ;  /* 0x000000136e6e7c23 */ /* 0x100fe20008000880 */
[----:B------:R-:W-:-:S01]  /*11d90*/  FFMA R114, R114, UR19, -R128 ;  /* 0x0000001372727c23 */ /* 0x000fc20008000880 */
[--C-:B------:R-:W-:Y:S01]  /*11da0*/  FFMA R122, R122, UR19, -R128.reuse ;  /* 0x000000137a7a7c23 */ /* 0x100fe20008000880 */
[----:B------:R-:W-:-:S01]  /*11db0*/  FFMA R219, R115, UR19, -R128 ;  /* 0x0000001373db7c23 */ /* 0x000fc20008000880 */
[----:B------:R-:W2:Y:S01]  /*11dc0*/  MUFU.EX2 R132, R230 ;  /* 0x000000e600847308 */ /* 0x000ea20000000800 */
[----:B---3--:R-:W-:Y:S01]  /*11dd0*/  @!P2 FMUL R57, R57, R57 ;  /* 0x000000393939a220 */ /* 0x008fe20000400000 */
[----:B------:R-:W-:Y:S01]  /*11de0*/  FSETP.GEU.AND P2, PT, R144, -126, PT ;  /* 0xc2fc00009000780b */ /* 0x000fe20003f4e000 */
[----:B------:R-:W-:Y:S01]  /*11df0*/  @!P6 FMUL R140, R140, 0.5 ;  /* 0x3f0000008c8ce820 */ /* 0x000fe20000400000 */
[--C-:B------:R-:W-:Y:S01]  /*11e00*/  FFMA R118, R118, UR19, -R128.reuse ;  /* 0x0000001376767c23 */ /* 0x100fe20008000880 */
[----:B------:R-:W-:-:S01]  /*11e10*/  FFMA R115, R123, UR19, -R128 ;  /* 0x000000137b737c23 */ /* 0x000fc20008000880 */
[--C-:B-1----:R-:W-:Y:S01]  /*11e20*/  FFMA R149, R147, UR19, -R128.reuse ;  /* 0x0000001393957c23 */ /* 0x102fe20008000880 */
[----:B------:R-:W-:-:S01]  /*11e30*/  FFMA R87, R87, UR19, -R128 ;  /* 0x0000001357577c23 */ /* 0x000fc20008000880 */
[----:B------:R1:W3:Y:S01]  /*11e40*/  MUFU.EX2 R27, R140 ;  /* 0x0000008c001b7308 */ /* 0x0002e20000000800 */
[----:B----4-:R-:W-:Y:S01]  /*11e50*/  @!P4 FMUL R136, R136, R136 ;  /* 0x000000888888c220 */ /* 0x010fe20000400000 */
[----:B------:R-:W-:Y:S01]  /*11e60*/  FSETP.GEU.AND P4, PT, R145, -126, PT ;  /* 0xc2fc00009100780b */ /* 0x000fe20003f8e000 */
[----:B------:R-:W-:-:S01]  /*11e70*/  FFMA R119, R119, UR19, -R128 ;  /* 0x0000001377777c23 */ /* 0x000fc20008000880 */
[--C-:B------:R-:W-:Y:S01]  /*11e80*/  FFMA R126, R126, UR19, -R128.reuse ;  /* 0x000000137e7e7c23 */ /* 0x100fe20008000880 */
[----:B------:R-:W-:-:S01]  /*11e90*/  FFMA R127, R127, UR19, -R128 ;  /* 0x000000137f7f7c23 */ /* 0x000fc20008000880 */
[--C-:B------:R-:W-:Y:S01]  /*11ea0*/  FFMA R216, R131, UR19, -R128.reuse ;  /* 0x0000001383d87c23 */ /* 0x100fe20008000880 */
[----:B------:R-:W-:Y:S01]  /*11eb0*/  @!P2 FMUL R144, R144, 0.5 ;  /* 0x3f0000009090a820 */ /* 0x000fe20000400000 */
[--C-:B------:R-:W-:Y:S01]  /*11ec0*/  FFMA R135, R135, UR19, -R128.reuse ;  /* 0x0000001387877c23 */ /* 0x100fe20008000880 */
[----:B--2---:R-:W-:Y:S01]  /*11ed0*/  @!P5 FMUL R132, R132, R132 ;  /* 0x000000848484d220 */ /* 0x004fe20000400000 */
[----:B------:R-:W-:Y:S01]  /*11ee0*/  FSETP.GEU.AND P5, PT, R141, -126, PT ;  /* 0xc2fc00008d00780b */ /* 0x000fe20003fae000 */
[----:B------:R2:W4:Y:S01]  /*11ef0*/  MUFU.EX2 R31, R144 ;  /* 0x00000090001f7308 */ /* 0x0005220000000800 */
[----:B-1----:R-:W-:-:S01]  /*11f00*/  FFMA R140, R35, UR19, -R128 ;  /* 0x00000013238c7c23 */ /* 0x002fc20008000880 */
[--C-:B------:R-:W-:Y:S01]  /*11f10*/  FFMA R139, R139, UR19, -R128.reuse ;  /* 0x000000138b8b7c23 */ /* 0x100fe20008000880 */
[----:B------:R-:W-:-:S01]  /*11f20*/  FFMA R218, R142, UR19, -R128 ;  /* 0x000000138eda7c23 */ /* 0x000fc20008000880 */
[----:B------:R-:W-:Y:S01]  /*11f30*/  @!P4 FMUL R145, R145, 0.5 ;  /* 0x3f0000009191c820 */ /* 0x000fe20000400000 */
[----:B------:R-:W-:-:S01]  /*11f40*/  FFMA R217, R143, UR19, -R128 ;  /* 0x000000138fd97c23 */ /* 0x000fc20008000880 */
[----:B---3--:R-:W-:Y:S01]  /*11f50*/  @!P6 FMUL R27, R27, R27 ;  /* 0x0000001b1b1be220 */ /* 0x008fe20000400000 */
[----:B------:R-:W-:Y:S01]  /*11f60*/  FSETP.GEU.AND P6, PT, R148, -126, PT ;  /* 0xc2fc00009400780b */ /* 0x000fe20003fce000 */
[----:B------:R1:W3:Y:S01]  /*11f70*/  MUFU.EX2 R34, R145 ;  /* 0x0000009100227308 */ /* 0x0002e20000000800 */
[----:B--2---:R-:W-:-:S01]  /*11f80*/  FFMA R144, R39, UR19, -R128 ;  /* 0x0000001327907c23 */ /* 0x004fc20008000880 */
[--C-:B------:R-:W-:Y:S01]  /*11f90*/  FFMA R147, R150, UR19, -R128.reuse ;  /* 0x0000001396937c23 */ /* 0x100fe20008000880 */
[----:B------:R-:W-:-:S01]  /*11fa0*/  FFMA R220, R151, UR19, -R128 ;  /* 0x0000001397dc7c23 */ /* 0x000fc20008000880 */
[----:B------:R-:W-:Y:S01]  /*11fb0*/  @!P5 FMUL R141, R141, 0.5 ;  /* 0x3f0000008d8dd820 */ /* 0x000fe20000400000 */
[----:B------:R-:W-:-:S01]  /*11fc0*/  FADD R131, R33, R100 ;  /* 0x0000006421837221 */ /* 0x000fc20000000000 */
[----:B------:R-:W-:Y:S01]  /*11fd0*/  FADD R123, R19, R80 ;  /* 0x00000050137b7221 */ /* 0x000fe20000000000 */
[----:B------:R-:W-:-:S01]  /*11fe0*/  FADD R143, R64, R129 ;  /* 0x00000081408f7221 */ /* 0x000fc20000000000 */
[----:B------:R2:W5:Y:S01]  /*11ff0*/  MUFU.EX2 R30, R141 ;  /* 0x0000008d001e7308 */ /* 0x0005620000000800 */
[----:B----4-:R-:W-:Y:S01]  /*12000*/  @!P2 FMUL R31, R31, R31 ;  /* 0x0000001f1f1fa220 */ /* 0x010fe20000400000 */
[----:B-1----:R-:W-:Y:S01]  /*12010*/  FFMA R145, R42, UR19, -R128 ;  /* 0x000000132a917c23 */ /* 0x002fe20008000880 */
[----:B------:R-:W-:-:S01]  /*12020*/  FADD R142, R68, R133 ;  /* 0x00000085448e7221 */ /* 0x000fc20000000000 */
[----:B------:R-:W-:Y:S01]  /*12030*/  @!P6 FMUL R148, R148, 0.5 ;  /* 0x3f0000009494e820 */ /* 0x000fe20000400000 */
[----:B------:R-:W-:-:S01]  /*12040*/  FADD R151, R69, R124 ;  /* 0x0000007c45977221 */ /* 0x000fc20000000000 */
[----:B------:R-:W-:Y:S01]  /*12050*/  FADD R150, R56, R117 ;  /* 0x0000007538967221 */ /* 0x000fe20000000000 */
[----:B------:R-:W-:-:S01]  /*12060*/  FADD R222, R73, R132 ;  /* 0x0000008449de7221 */ /* 0x000fc20000000000 */
[----:B------:R1:W4:Y:S01]  /*12070*/  MUFU.EX2 R35, R148 ;  /* 0x0000009400237308 */ /* 0x0003220000000800 */
[----:B--2---:R-:W-:-:S01]  /*12080*/  FFMA R141, R38, UR19, -R128 ;  /* 0x00000013268d7c23 */ /* 0x004fc20008000880 */
[----:B---3--:R-:W-:Y:S01]  /*12090*/  @!P4 FMUL R34, R34, R34 ;  /* 0x000000222222c220 */ /* 0x008fe20000400000 */
[----:B------:R-:W-:Y:S01]  /*120a0*/  FSETP.GEU.AND P4, PT, R144, -126, PT ;  /* 0xc2fc00009000780b */ /* 0x000fe20003f8e000 */
[----:B------:R-:W-:Y:S01]  /*120b0*/  FADD R224, R76, R57 ;  /* 0x000000394ce07221 */ /* 0x000fe20000000000 */
[----:B------:R-:W-:Y:S01]  /*120c0*/  F2FP.SATFINITE.E4M3.F32.PACK_AB_MERGE_C R19, RZ, R19, RZ ;  /* 0x00000013ff13723e */ /* 0x000fe200048070ff */
[----:B------:R-:W-:Y:S01]  /*120d0*/  FMUL R17, R17, UR19 ;  /* 0x0000001311117c20 */ /* 0x000fe20008400000 */
[----:B------:R-:W-:Y:S01]  /*120e0*/  FSETP.GEU.AND P2, PT, R141, -126, PT ;  /* 0xc2fc00008d00780b */ /* 0x000fe20003f4e000 */
[----:B-----5:R-:W-:Y:S01]  /*120f0*/  @!P5 FMUL R30, R30, R30 ;  /* 0x0000001e1e1ed220 */ /* 0x020fe20000400000 */
[----:B------:R-:W-:Y:S01]  /*12100*/  FSETP.GEU.AND P5, PT, R140, -126, PT ;  /* 0xc2fc00008c00780b */ /* 0x000fe20003fae000 */
[----:B-1----:R-:W-:Y:S01]  /*12110*/  FFMA R148, R43, UR19, -R128 ;  /* 0x000000132b947c23 */ /* 0x002fe20008000880 */
[----:B------:R-:W-:-:S02]  /*12120*/  LOP3.LUT R19, R19, 0xff, RZ, 0xc0, !PT ;  /* 0x000000ff13137812 */ /* 0x000fc400078ec0ff */
[----:B------:R-:W-:-:S03]  /*12130*/  F2FP.SATFINITE.E4M3.F32.PACK_AB_MERGE_C R56, RZ, R56, RZ ;  /* 0x00000038ff38723e */ /* 0x000fc600048070ff */
[----:B------:R-:W-:Y:S01]  /*12140*/  @!P4 FMUL R144, R144, 0.5 ;  /* 0x3f0000009090c820 */ /* 0x000fe20000400000 */
[----:B----4-:R-:W-:Y:S01]  /*12150*/  @!P6 FMUL R35, R35, R35 ;  /* 0x000000232323e220 */ /* 0x010fe20000400000 */
[----:B------:R-:W-:Y:S02]  /*12160*/  FSETP.GEU.AND P6, PT, R145, -126, PT ;  /* 0xc2fc00009100780b */ /* 0x000fe40003fce000 */
[----:B------:R-:W-:Y:S01]  /*12170*/  @!P2 FMUL R141, R141, 0.5 ;  /* 0x3f0000008d8da820 */ /* 0x000fe20000400000 */
[----:B------:R1:W2:Y:S01]  /*12180*/  MUFU.EX2 R42, R144 ;  /* 0x00000090002a7308 */ /* 0x0002a20000000800 */
[----:B------:R-:W-:Y:S01]  /*12190*/  F2FP.SATFINITE.E4M3.F32.PACK_AB_MERGE_C R80, RZ, R80, RZ ;  /* 0x00000050ff50723e */ /* 0x000fe200048070ff */
[----:B------:R-:W-:Y:S01]  /*121a0*/  @!P5 FMUL R140, R140, 0.5 ;  /* 0x3f0000008c8cd820 */ /* 0x000fe20000400000 */
[----:B------:R-:W-:Y:S02]  /*121b0*/  F2FP.SATFINITE.E4M3.F32.PACK_AB_MERGE_C R76, RZ, R76, RZ ;  /* 0x0000004cff4c723e */ /* 0x000fe400048070ff */
[----:B------:R-:W-:-:S02]  /*121c0*/  F2FP.SATFINITE.E4M3.F32.PACK_AB_MERGE_C R129, RZ, R129, RZ ;  /* 0x00000081ff81723e */ /* 0x000fc400048070ff */
[----:B------:R-:W-:Y:S01]  /*121d0*/  F2FP.SATFINITE.E4M3.F32.PACK_AB_MERGE_C R64, RZ, R64, RZ ;  /* 0x00000040ff40723e */ /* 0x000fe200048070ff */
[----:B------:R3:W4:Y:S01]  /*121e0*/  MUFU.EX2 R39, R141 ;  /* 0x0000008d00277308 */ /* 0x0007220000000800 */
[----:B-1----:R-:W-:-:S01]  /*121f0*/  FFMA R144, R50, UR19, -R128 ;  /* 0x0000001332907c23 */ /* 0x002fc20008000880 */
[----:B------:R-:W-:Y:S01]  /*12200*/  @!P6 FMUL R145, R145, 0.5 ;  /* 0x3f0000009191e820 */ /* 0x000fe20000400000 */
[----:B------:R-:W-:Y:S02]  /*12210*/  F2FP.SATFINITE.E4M3.F32.PACK_AB_MERGE_C R68, RZ, R68, RZ ;  /* 0x00000044ff44723e */ /* 0x000fe400048070ff */
[----:B------:R-:W-:Y:S02]  /*12220*/  F2FP.SATFINITE.E4M3.F32.PACK_AB_MERGE_C R69, RZ, R69, RZ ;  /* 0x00000045ff45723e */ /* 0x000fe400048070ff */
[----:B------:R-:W-:Y:S01]  /*12230*/  F2FP.SATFINITE.E4M3.F32.PACK_AB_MERGE_C R73, RZ, R73, RZ ;  /* 0x00000049ff49723e */ /* 0x000fe200048070ff */
[----:B------:R1:W5:Y:S01]  /*12240*/  MUFU.EX2 R38, R140 ;  /* 0x0000008c00267308 */ /* 0x0003620000000800 */
[----:B---3--:R-:W-:-:S01]  /*12250*/  FFMA R141, R47, UR19, -R128 ;  /* 0x000000132f8d7c23 */ /* 0x008fc20008000880 */
[----:B--2---:R-:W-:Y:S01]  /*12260*/  @!P4 FMUL R42, R42, R42 ;  /* 0x0000002a2a2ac220 */ /* 0x004fe20000400000 */
[----:B------:R-:W-:-:S02]  /*12270*/  LOP3.LUT R73, R73, 0xffff, RZ, 0xc0, !PT ;  /* 0x0000ffff49497812 */ /* 0x000fc400078ec0ff */
[----:B------:R-:W-:Y:S02]  /*12280*/  F2FP.SATFINITE.E4M3.F32.PACK_AB_MERGE_C R117, RZ, R117, RZ ;  /* 0x00000075ff75723e */ /* 0x000fe400048070ff */
[----:B------:R-:W-:Y:S01]  /*12290*/  FSETP.GEU.AND P4, PT, R141, -126, PT ;  /* 0xc2fc00008d00780b */ /* 0x000fe20003f8e000 */
[----:B------:R2:W3:Y:S01]  /*122a0*/  MUFU.EX2 R43, R145 ;  /* 0x00000091002b7308 */ /* 0x0004e20000000800 */
[----:B-1----:R-:W-:-:S01]  /*122b0*/  FFMA R140, R46, UR19, -R128 ;  /* 0x000000132e8c7c23 */ /* 0x002fc20008000880 */
[----:B----4-:R-:W-:Y:S01]  /*122c0*/  @!P2 FMUL R39, R39, R39 ;  /* 0x000000272727a220 */ /* 0x010fe20000400000 */
[----:B------:R-:W-:Y:S02]  /*122d0*/  F2FP.SATFINITE.E4M3.F32.PACK_AB_MERGE_C R132, RZ, R132, RZ ;  /* 0x00000084ff84723e */ /* 0x000fe400048070ff */
[----:B------:R-:W-:Y:S02]  /*122e0*/  F2FP.SATFINITE.E4M3.F32.PACK_AB_MERGE_C R100, RZ, R100, RZ ;  /* 0x00000064ff64723e */ /* 0x000fe400048070ff */
[----:B------:R-:W-:Y:S01]  /*122f0*/  FSETP.GEU.AND P2, PT, R140, -126, PT ;  /* 0xc2fc00008c00780b */ /* 0x000fe20003f4e000 */
[----:B-----5:R-:W-:Y:S01]  /*12300*/  @!P5 FMUL R38, R38, R38 ;  /* 0x000000262626d220 */ /* 0x020fe20000400000 */
[----:B------:R-:W-:Y:S01]  /*12310*/  FSETP.GEU.AND P5, PT, R148, -126, PT ;  /* 0xc2fc00009400780b */ /* 0x000fe20003fae000 */
[----:B--2---:R-:W-:-:S02]  /*12320*/  FFMA R145, R51, UR19, -R128 ;  /* 0x0000001333917c23 */ /* 0x004fc40008000880 */
[----:B------:R-:W-:Y:S01]  /*12330*/  @!P4 FMUL R141, R141, 0.5 ;  /* 0x3f0000008d8dc820 */ /* 0x000fe20000400000 */
[----:B------:R-:W-:Y:S02]  /*12340*/  LOP3.LUT R100, R100, 0xffff, RZ, 0xc0, !PT ;  /* 0x0000ffff64647812 */ /* 0x000fe400078ec0ff */
[----:B------:R-:W-:Y:S01]  /*12350*/  F2FP.SATFINITE.E4M3.F32.PACK_AB_MERGE_C R133, RZ, R133, RZ ;  /* 0x00000085ff85723e */ /* 0x000fe200048070ff */
[----:B------:R1:W2:Y:S01]  /*12360*/  MUFU.EX2 R50, R141 ;  /* 0x0000008d00327308 */ /* 0x0002a20000000800 */
[----:B---3--:R-:W-:Y:S01]  /*12370*/  @!P6 FMUL R43, R43, R43 ;  /* 0x0000002b2b2be220 */ /* 0x008fe20000400000 */
[----:B------:R-:W-:Y:S02]  /*12380*/  FSETP.GEU.AND P6, PT, R144, -126, PT ;  /* 0xc2fc00009000780b */ /* 0x000fe40003fce000 */
[----:B------:R-:W-:Y:S01]  /*12390*/  @!P2 FMUL R140, R140, 0.5 ;  /* 0x3f0000008c8ca820 */ /* 0x000fe20000400000 */
[----:B------:R-:W-:Y:S01]  /*123a0*/  F2FP.SATFINITE.E4M3.F32.PACK_AB_MERGE_C R124, RZ, R124, RZ ;  /* 0x0000007cff7c723e */ /* 0x000fe200048070ff */
[----:B------:R-:W-:-:S02]  /*123b0*/  @!P5 FMUL R148, R148, 0.5 ;  /* 0x3f0000009494d820 */ /* 0x000fc40000400000 */
[----:B------:R3:W4:Y:S01]  /*123c0*/  MUFU.EX2 R47, R140 ;  /* 0x0000008c002f7308 */ /* 0x0007220000000800 */
[----:B-1----:R-:W-:-:S01]  /*123d0*/  FFMA R141, R58, UR19, -R128 ;  /* 0x000000133a8d7c23 */ /* 0x002fc20008000880 */
[----:B------:R-:W-:-:S05]  /*123e0*/  LOP3.LUT R124, R124, 0xffff, RZ, 0xc0, !PT ;  /* 0x0000ffff7c7c7812 */ /* 0x000fca00078ec0ff */
[----:B------:R-:W-:Y:S01]  /*123f0*/  @!P6 FMUL R144, R144, 0.5 ;  /* 0x3f0000009090e820 */ /* 0x000fe20000400000 */
[----:B------:R1:W5:Y:S01]  /*12400*/  MUFU.EX2 R46, R148 ;  /* 0x00000094002e7308 */ /* 0x0003620000000800 */
[----:B---3--:R-:W-:-:S01]  /*12410*/  FFMA R140, R55, UR19, -R128 ;  /* 0x00000013378c7c23 */ /* 0x008fc20008000880 */
[----:B--2---:R-:W-:-:S04]  /*12420*/  @!P4 FMUL R50, R50, R50 ;  /* 0x000000323232c220 */ /* 0x004fc80000400000 */
[----:B------:R-:W-:Y:S02]  /*12430*/  FSETP.GEU.AND P4, PT, R140, -126, PT ;  /* 0xc2fc00008c00780b */ /* 0x000fe40003f8e000 */
[----:B------:R2:W3:Y:S01]  /*12440*/  MUFU.EX2 R51, R144 ;  /* 0x0000009000337308 */ /* 0x0004e20000000800 */
[----:B-1----:R-:W-:-:S01]  /*12450*/  FFMA R148, R54, UR19, -R128 ;  /* 0x0000001336947c23 */ /* 0x002fc20008000880 */
[----:B----4-:R-:W-:-:S04]  /*12460*/  @!P2 FMUL R47, R47, R47 ;  /* 0x0000002f2f2fa220 */ /* 0x010fc80000400000 */
[----:B------:R-:W-:Y:S01]  /*12470*/  FSETP.GEU.AND P2, PT, R148, -126, PT ;  /* 0xc2fc00009400780b */ /* 0x000fe20003f4e000 */
[----:B-----5:R-:W-:Y:S01]  /*12480*/  @!P5 FMUL R46, R46, R46 ;  /* 0x0000002e2e2ed220 */ /* 0x020fe20000400000 */
[----:B------:R-:W-:-:S03]  /*12490*/  FSETP.GEU.AND P5, PT, R145, -126, PT ;  /* 0xc2fc00009100780b */ /* 0x000fc60003fae000 */
[----:B------:R-:W-:Y:S01]  /*124a0*/  @!P4 FMUL R140, R140, 0.5 ;  /* 0x3f0000008c8cc820 */ /* 0x000fe20000400000 */
[----:B--2---:R-:W-:-:S03]  /*124b0*/  FFMA R144, R59, UR19, -R128 ;  /* 0x000000133b907c23 */ /* 0x004fc60008000880 */
[----:B------:R1:W2:Y:S01]  /*124c0*/  MUFU.EX2 R58, R140 ;  /* 0x0000008c003a7308 */ /* 0x0002a20000000800 */
[----:B---3--:R-:W-:Y:S01]  /*124d0*/  @!P6 FMUL R51, R51, R51 ;  /* 0x000000333333e220 */ /* 0x008fe20000400000 */
[----:B------:R-:W-:Y:S02]  /*124e0*/  FSETP.GEU.AND P6, PT, R141, -126, PT ;  /* 0xc2fc00008d00780b */ /* 0x000fe40003fce000 */
[----:B------:R-:W-:Y:S02]  /*124f0*/  @!P2 FMUL R148, R148, 0.5 ;  /* 0x3f0000009494a820 */ /* 0x000fe40000400000 */
[----:B------:R-:W-:Y:S02]  /*12500*/  @!P5 FMUL R145, R145, 0.5 ;  /* 0x3f0000009191d820 */ /* 0x000fe40000400000 */
        /* <DEDUP_REMOVED lines=101> */
[----:B-1----:R-:W-:-:S01]  /*12b60*/  FFMA R140, R130, UR19, -R128 ;  /* 0x00000013828c7c23 */ /* 0x002fc20008000880 */
[----:B------:R-:W-:Y:S01]  /*12b70*/  FADD R130, R52, R109 ;  /* 0x0000006d34827221 */ /* 0x000fe20000000000 */
[----:B------:R-:W-:-:S02]  /*12b80*/  F2FP.SATFINITE.E4M3.F32.PACK_AB_MERGE_C R52, RZ, R52, RZ ;  /* 0x00000034ff34723e */ /* 0x000fc400048070ff */
[----:B------:R-:W-:Y:S01]  /*12b90*/  F2FP.SATFINITE.E4M3.F32.PACK_AB_MERGE_C R109, RZ, R109, RZ ;  /* 0x0000006dff6d723e */ /* 0x000fe200048070ff */
[----:B------:R-:W-:-:S01]  /*12ba0*/  FADD R123, R123, R130 ;  /* 0x000000827b7b7221 */ /* 0x000fc20000000000 */
[----:B------:R-:W-:Y:S01]  /*12bb0*/  @!P6 FMUL R141, R141, 0.5 ;  /* 0x3f0000008d8de820 */ /* 0x000fe20000400000 */
[----:B------:R1:W5:Y:S01]  /*12bc0*/  MUFU.EX2 R98, R145 ;  /* 0x0000009100627308 */ /* 0x0003620000000800 */
[----:B--2---:R-:W-:Y:S01]  /*12bd0*/  @!P4 FMUL R102, R102, R102 ;  /* 0x000000666666c220 */ /* 0x004fe20000400000 */
[----:B---3--:R-:W-:Y:S01]  /*12be0*/  FFMA R148, R146, UR19, -R128 ;  /* 0x0000001392947c23 */ /* 0x008fe20008000880 */
[----:B------:R-:W-:-:S01]  /*12bf0*/  FADD R146, R53, R22 ;  /* 0x0000001635927221 */ /* 0x000fc20000000000 */
[----:B------:R-:W-:Y:S01]  /*12c00*/  FADD R130, R36, R93 ;  /* 0x0000005d24827221 */ /* 0x000fe20000000000 */
[----:B------:R-:W-:Y:S02]  /*12c10*/  F2FP.SATFINITE.E4M3.F32.PACK_AB_MERGE_C R36, RZ, R36, RZ ;  /* 0x00000024ff24723e */ /* 0x000fe400048070ff */
[----:B------:R-:W-:Y:S01]  /*12c20*/  F2FP.SATFINITE.E4M3.F32.PACK_AB_MERGE_C R53, RZ, R53, RZ ;  /* 0x00000035ff35723e */ /* 0x000fe200048070ff */
[----:B------:R2:W3:Y:S01]  /*12c30*/  MUFU.EX2 R99, R141 ;  /* 0x0000008d00637308 */ /* 0x0004e20000000800 */
[----:B-1----:R-:W-:-:S01]  /*12c40*/  FFMA R145, R106, UR19, -R128 ;  /* 0x000000136a917c23 */ /* 0x002fc20008000880 */
[----:B----4-:R-:W-:Y:S01]  /*12c50*/  @!P2 FMUL R95, R95, R95 ;  /* 0x0000005f5f5fa220 */ /* 0x010fe20000400000 */
[----:B------:R-:W-:Y:S01]  /*12c60*/  FSETP.GEU.AND P2, PT, R103, -126, PT ;  /* 0xc2fc00006700780b */ /* 0x000fe20003f4e000 */
[----:B------:R-:W-:Y:S01]  /*12c70*/  FADD R130, R130, R143 ;  /* 0x0000008f82827221 */ /* 0x000fe20000000000 */
[----:B------:R-:W-:-:S01]  /*12c80*/  FADD R143, R24, R85 ;  /* 0x00000055188f7221 */ /* 0x000fc20000000000 */
[----:B------:R-:W-:-:S02]  /*12c90*/  FSETP.GEU.AND P4, PT, R145, -126, PT ;  /* 0xc2fc00009100780b */ /* 0x000fc40003f8e000 */
[----:B------:R-:W-:-:S01]  /*12ca0*/  FADD R123, R123, R130 ;  /* 0x000000827b7b7221 */ /* 0x000fc20000000000 */
[----:B-----5:R-:W-:Y:S01]  /*12cb0*/  @!P5 FMUL R98, R98, R98 ;  /* 0x000000626262d220 */ /* 0x020fe20000400000 */
[----:B------:R-:W-:Y:S01]  /*12cc0*/  FSETP.GEU.AND P5, PT, R144, -126, PT ;  /* 0xc2fc00009000780b */ /* 0x000fe20003fae000 */
[----:B--2---:R-:W-:Y:S01]  /*12cd0*/  FADD R141, R49, R18 ;  /* 0x00000012318d7221 */ /* 0x004fe20000000000 */
[----:B------:R-:W-:-:S01]  /*12ce0*/  FADD R130, R60, R121 ;  /* 0x000000793c827221 */ /* 0x000fc20000000000 */
[----:B------:R-:W-:Y:S01]  /*12cf0*/  FADD R143, R143, R150 ;  /* 0x000000968f8f7221 */ /* 0x000fe20000000000 */
[----:B------:R-:W-:-:S01]  /*12d00*/  FADD R150, R44, R101 ;  /* 0x000000652c967221 */ /* 0x000fc20000000000 */
[----:B------:R-:W-:Y:S01]  /*12d10*/  F2FP.SATFINITE.E4M3.F32.PACK_AB_MERGE_C R24, RZ, R24, RZ ;  /* 0x00000018ff18723e */ /* 0x000fe200048070ff */
[----:B------:R-:W-:Y:S01]  /*12d20*/  @!P2 FMUL R103, R103, 0.5 ;  /* 0x3f0000006767a820 */ /* 0x000fe20000400000 */
[----:B---3--:R-:W-:Y:S01]  /*12d30*/  @!P6 FMUL R99, R99, R99 ;  /* 0x000000636363e220 */ /* 0x008fe20000400000 */
[----:B------:R-:W-:Y:S01]  /*12d40*/  FSETP.GEU.AND P6, PT, R107, -126, PT ;  /* 0xc2fc00006b00780b */ /* 0x000fe20003fce000 */
[----:B------:R-:W-:Y:S01]  /*12d50*/  @!P4 FMUL R145, R145, 0.5 ;  /* 0x3f0000009191c820 */ /* 0x000fe20000400000 */
[----:B------:R-:W-:-:S02]  /*12d60*/  LOP3.LUT R24, R24, 0xff, RZ, 0xc0, !PT ;  /* 0x000000ff18187812 */ /* 0x000fc400078ec0ff */
[----:B------:R-:W1:Y:S01]  /*12d70*/  MUFU.EX2 R103, R103 ;  /* 0x0000006700677308 */ /* 0x000e620000000800 */
[----:B------:R-:W-:Y:S01]  /*12d80*/  @!P5 FMUL R144, R144, 0.5 ;  /* 0x3f0000009090d820 */ /* 0x000fe20000400000 */
[----:B------:R-:W-:Y:S02]  /*12d90*/  F2FP.SATFINITE.E4M3.F32.PACK_AB_MERGE_C R44, RZ, R44, RZ ;  /* 0x0000002cff2c723e */ /* 0x000fe400048070ff */
[----:B------:R-:W-:Y:S02]  /*12da0*/  F2FP.SATFINITE.E4M3.F32.PACK_AB_MERGE_C R49, RZ, R49, RZ ;  /* 0x00000031ff31723e */ /* 0x000fe400048070ff */
[----:B------:R-:W-:Y:S02]  /*12db0*/  F2FP.SATFINITE.E4M3.F32.PACK_AB_MERGE_C R60, RZ, R60, RZ ;  /* 0x0000003cff3c723e */ /* 0x000fe400048070ff */
[----:B------:R2:W3:Y:S01]  /*12dc0*/  MUFU.EX2 R106, R144 ;  /* 0x00000090006a7308 */ /* 0x0004e20000000800 */
[----:B------:R-:W-:Y:S01]  /*12dd0*/  @!P6 FMUL R107, R107, 0.5 ;  /* 0x3f0000006b6be820 */ /* 0x000fe20000400000 */
[----:B------:R-:W-:-:S02]  /*12de0*/  LOP3.LUT R49, R49, 0xffff, RZ, 0xc0, !PT ;  /* 0x0000ffff31317812 */ /* 0x000fc400078ec0ff */
[----:B------:R-:W-:Y:S02]  /*12df0*/  LOP3.LUT R60, R60, 0xff, RZ, 0xc0, !PT ;  /* 0x000000ff3c3c7812 */ /* 0x000fe400078ec0ff */
[----:B------:R-:W-:Y:S02]  /*12e00*/  F2FP.SATFINITE.E4M3.F32.PACK_AB_MERGE_C R85, RZ, R85, RZ ;  /* 0x00000055ff55723e */ /* 0x000fe400048070ff */
[----:B------:R4:W5:Y:S01]  /*12e10*/  MUFU.EX2 R14, R145 ;  /* 0x00000091000e7308 */ /* 0x0009620000000800 */
[----:B-1----:R-:W-:Y:S01]  /*12e20*/  @!P2 FMUL R103, R103, R103 ;  /* 0x000000676767a220 */ /* 0x002fe20000400000 */
[----:B------:R-:W-:Y:S01]  /*12e30*/  FSETP.GEU.AND P2, PT, R111, -126, PT ;  /* 0xc2fc00006f00780b */ /* 0x000fe20003f4e000 */
[----:B--2---:R-:W-:-:S01]  /*12e40*/  FFMA R144, R134, UR19, -R128 ;  /* 0x0000001386907c23 */ /* 0x004fc20008000880 */
[----:B------:R-:W-:Y:S01]  /*12e50*/  FFMA R134, R138, UR19, -R128 ;  /* 0x000000138a867c23 */ /* 0x000fe20008000880 */
[----:B------:R-:W-:-:S01]  /*12e60*/  FADD R128, R21, R84 ;  /* 0x0000005415807221 */ /* 0x000fc20000000000 */
[----:B------:R-:W-:Y:S01]  /*12e70*/  FADD R138, R65, R120 ;  /* 0x00000078418a7221 */ /* 0x000fe20000000000 */
[----:B------:R-:W-:Y:S01]  /*12e80*/  F2FP.SATFINITE.E4M3.F32.PACK_AB_MERGE_C R21, RZ, R21, RZ ;  /* 0x00000015ff15723e */ /* 0x000fe200048070ff */
[----:B------:R-:W1:Y:S01]  /*12e90*/  MUFU.EX2 R13, R107 ;  /* 0x0000006b000d7308 */ /* 0x000e620000000800 */
[----:B---3--:R-:W-:Y:S01]  /*12ea0*/  @!P5 FMUL R106, R106, R106 ;  /* 0x0000006a6a6ad220 */ /* 0x008fe20000400000 */
[----:B------:R-:W-:Y:S01]  /*12eb0*/  FSETP.GEU.AND P5, PT, R110, -126, PT ;  /* 0xc2fc00006e00780b */ /* 0x000fe20003fae000 */
[----:B------:R-:W-:-:S01]  /*12ec0*/  FADD R128, R128, R141 ;  /* 0x0000008d80807221 */ /* 0x000fc20000000000 */
[----:B------:R-:W-:Y:S01]  /*12ed0*/  FADD R131, R131, R138 ;  /* 0x0000008a83837221 */ /* 0x000fe20000000000 */
[----:B------:R-:W-:-:S01]  /*12ee0*/  FADD R138, R20, R81 ;  /* 0x00000051148a7221 */ /* 0x000fc20000000000 */
[----:B------:R-:W-:Y:S01]  /*12ef0*/  FADD R141, R48, R113 ;  /* 0x00000071308d7221 */ /* 0x000fe20000000000 */
[----:B------:R-:W-:Y:S01]  /*12f00*/  @!P2 FMUL R111, R111, 0.5 ;  /* 0x3f0000006f6fa820 */ /* 0x000fe20000400000 */
[----:B----4-:R-:W-:Y:S01]  /*12f10*/  FADD R145, R32, R97 ;  /* 0x0000006120917221 */ /* 0x010fe20000000000 */
[----:B-----5:R-:W-:Y:S01]  /*12f20*/  @!P4 FMUL R14, R14, R14 ;  /* 0x0000000e0e0ec220 */ /* 0x020fe20000400000 */
[----:B------:R-:W-:Y:S01]  /*12f30*/  FSETP.GEU.AND P4, PT, R114, -126, PT ;  /* 0xc2fc00007200780b */ /* 0x000fe20003f8e000 */
[----:B------:R-:W2:Y:S01]  /*12f40*/  MUFU.EX2 R107, R111 ;  /* 0x0000006f006b7308 */ /* 0x000ea20000000800 */
[----:B------:R-:W-:-:S01]  /*12f50*/  FADD R138, R138, R141 ;  /* 0x0000008d8a8a7221 */ /* 0x000fc20000000000 */
[----:B------:R-:W-:Y:S01]  /*12f60*/  FADD R141, R23, R88 ;  /* 0x00000058178d7221 */ /* 0x000fe20000000000 */
[----:B------:R-:W-:-:S01]  /*12f70*/  FADD R145, R145, R142 ;  /* 0x0000008e91917221 */ /* 0x000fc20000000000 */
[----:B------:R-:W-:Y:S01]  /*12f80*/  @!P5 FMUL R110, R110, 0.5 ;  /* 0x3f0000006e6ed820 */ /* 0x000fe20000400000 */
[----:B------:R-:W-:-:S01]  /*12f90*/  FADD R142, R37, R104 ;  /* 0x00000068258e7221 */ /* 0x000fc20000000000 */
[----:B-1----:R-:W-:Y:S01]  /*12fa0*/  @!P6 FMUL R13, R13, R13 ;  /* 0x0000000d0d0de220 */ /* 0x002fe20000400000 */
[----:B------:R-:W-:Y:S01]  /*12fb0*/  FSETP.GEU.AND P6, PT, R219, -126, PT ;  /* 0xc2fc0000db00780b */ /* 0x000fe20003fce000 */
[----:B------:R-:W-:Y:S01]  /*12fc0*/  FADD R141, R141, R146 ;  /* 0x000000928d8d7221 */ /* 0x000fe20000000000 */
[----:B------:R-:W-:-:S01]  /*12fd0*/  FADD R146, R28, R89 ;  /* 0x000000591c927221 */ /* 0x000fc20000000000 */
[----:B------:R-:W1:Y:S01]  /*12fe0*/  MUFU.EX2 R110, R110 ;  /* 0x0000006e006e7308 */ /* 0x000e620000000800 */
[----:B------:R-:W-:-:S01]  /*12ff0*/  FADD R142, R142, R151 ;  /* 0x000000978e8e7221 */ /* 0x000fc20000000000 */
[----:B------:R-:W-:Y:S01]  /*13000*/  @!P4 FMUL R114, R114, 0.5 ;  /* 0x3f0000007272c820 */ /* 0x000fe20000400000 */
[----:B------:R-:W-:-:S01]  /*13010*/  FADD R151, R72, R137 ;  /* 0x0000008948977221 */ /* 0x000fc20000000000 */
[----:B------:R-:W-:Y:S01]  /*13020*/  FADD R128, R128, R131 ;  /* 0x0000008380807221 */ /* 0x000fe20000000000 */
[----:B------:R-:W-:-:S01]  /*13030*/  FADD R131, R29, R96 ;  /* 0x000000601d837221 */ /* 0x000fc20000000000 */
[----:B------:R-:W-:Y:S01]  /*13040*/  F2FP.SATFINITE.E4M3.F32.PACK_AB_MERGE_C R20, RZ, R20, RZ ;  /* 0x00000014ff14723e */ /* 0x000fe200048070ff */
[----:B--2---:R-:W-:Y:S01]  /*13050*/  @!P2 FMUL R107, R107, R107 ;  /* 0x0000006b6b6ba220 */ /* 0x004fe20000400000 */
[----:B------:R-:W2:Y:S01]  /*13060*/  MUFU.EX2 R114, R114 ;  /* 0x0000007200727308 */ /* 0x000ea20000000800 */
[----:B------:R-:W-:Y:S01]  /*13070*/  FSETP.GEU.AND P2, PT, R122, -126, PT ;  /* 0xc2fc00007a00780b */ /* 0x000fe20003f4e000 */
[----:B------:R-:W-:Y:S01]  /*13080*/  @!P6 FMUL R219, R219, 0.5 ;  /* 0x3f000000dbdbe820 */ /* 0x000fe20000400000 */
[----:B------:R-:W-:-:S01]  /*13090*/  FADD R150, R150, R151 ;  /* 0x0000009796967221 */ /* 0x000fc20000000000 */
[----:B------:R-:W-:Y:S01]  /*130a0*/  FADD R151, R40, R105 ;  /* 0x0000006928977221 */ /* 0x000fe20000000000 */
[----:B------:R-:W-:-:S02]  /*130b0*/  F2FP.SATFINITE.E4M3.F32.PACK_AB_MERGE_C R23, RZ, R23, RZ ;  /* 0x00000017ff17723e */ /* 0x000fc400048070ff */
[----:B------:R-:W-:Y:S01]  /*130c0*/  LOP3.LUT R20, R20, 0xff, RZ, 0xc0, !PT ;  /* 0x000000ff14147812 */ /* 0x000fe200078ec0ff */
[----:B------:R3:W4:Y:S01]  /*130d0*/  MUFU.EX2 R111, R219 ;  /* 0x000000db006f7308 */ /* 0x0007220000000800 */
[----:B-1----:R-:W-:Y:S01]  /*130e0*/  @!P5 FMUL R110, R110, R110 ;  /* 0x0000006e6e6ed220 */ /* 0x002fe20000400000 */
[----:B------:R-:W-:Y:S01]  /*130f0*/  FSETP.GEU.AND P5, PT, R118, -126, PT ;  /* 0xc2fc00007600780b */ /* 0x000fe20003fae000 */
[----:B------:R-:W-:-:S01]  /*13100*/  FADD R151, R151, R222 ;  /* 0x000000de97977221 */ /* 0x000fc20000000000 */
[----:B------:R-:W-:Y:S01]  /*13110*/  FADD R222, R61, R116 ;  /* 0x000000743dde7221 */ /* 0x000fe20000000000 */
[----:B------:R-:W-:Y:S01]  /*13120*/  LOP3.LUT R23, R23, 0xffff, RZ, 0xc0, !PT ;  /* 0x0000ffff17177812 */ /* 0x000fe200078ec0ff */
[----:B------:R-:W-:Y:S01]  /*13130*/  @!P2 FMUL R122, R122, 0.5 ;  /* 0x3f0000007a7aa820 */ /* 0x000fe20000400000 */
[----:B------:R-:W-:Y:S01]  /*13140*/  F2FP.SATFINITE.E4M3.F32.PACK_AB_MERGE_C R28, RZ, R28, RZ ;  /* 0x0000001cff1c723e */ /* 0x000fe200048070ff */
[----:B------:R-:W-:Y:S01]  /*13150*/  FADD R222, R131, R222 ;  /* 0x000000de83de7221 */ /* 0x000fe20000000000 */
[----:B--2---:R-:W-:Y:S01]  /*13160*/  @!P4 FMUL R114, R114, R114 ;  /* 0x000000727272c220 */ /* 0x004fe20000400000 */
[----:B------:R-:W-:Y:S01]  /*13170*/  FSETP.GEU.AND P4, PT, R115, -126, PT ;  /* 0xc2fc00007300780b */ /* 0x000fe20003f8e000 */
[----:B---3--:R-:W-:-:S01]  /*13180*/  FADD R219, R26, R125 ;  /* 0x0000007d1adb7221 */ /* 0x008fc20000000000 */
[----:B------:R-:W1:Y:S01]  /*13190*/  MUFU.EX2 R122, R122 ;  /* 0x0000007a007a7308 */ /* 0x000e620000000800 */
[----:B------:R-:W-:-:S01]  /*131a0*/  FADD R131, R141, R142 ;  /* 0x0000008e8d837221 */ /* 0x000fc20000000000 */
[----:B------:R-:W-:Y:S01]  /*131b0*/  FADD R141, R45, R112 ;  /* 0x000000702d8d7221 */ /* 0x000fe20000000000 */
[----:B------:R-:W-:Y:S01]  /*131c0*/  @!P5 FMUL R118, R118, 0.5 ;  /* 0x3f0000007676d820 */ /* 0x000fe20000400000 */
[----:B------:R-:W-:Y:S01]  /*131d0*/  FADD R146, R146, R219 ;  /* 0x000000db92927221 */ /* 0x000fe20000000000 */
[----:B----4-:R-:W-:Y:S01]  /*131e0*/  @!P6 FMUL R111, R111, R111 ;  /* 0x0000006f6f6fe220 */ /* 0x010fe20000400000 */
[----:B------:R-:W-:Y:S01]  /*131f0*/  FSETP.GEU.AND P6, PT, R126, -126, PT ;  /* 0xc2fc00007e00780b */ /* 0x000fe20003fce000 */
[----:B------:R-:W-:-:S01]  /*13200*/  FADD R219, R25, R92 ;  /* 0x0000005c19db7221 */ /* 0x000fc20000000000 */
[----:B------:R-:W-:Y:S01]  /*13210*/  FADD R142, R77, R136 ;  /* 0x000000884d8e7221 */ /* 0x000fe20000000000 */
[----:B------:R-:W2:Y:S01]  /*13220*/  MUFU.EX2 R118, R118 ;  /* 0x0000007600767308 */ /* 0x000ea20000000800 */
[----:B------:R-:W-:Y:S01]  /*13230*/  PRMT R20, R23, 0x7604, R20 ;  /* 0x0000760417147816 */ /* 0x000fe20000000014 */
[----:B------:R-:W-:Y:S01]  /*13240*/  @!P4 FMUL R115, R115, 0.5 ;  /* 0x3f0000007373c820 */ /* 0x000fe20000400000 */
[----:B------:R-:W-:-:S01]  /*13250*/  FADD R219, R219, R130 ;  /* 0x00000082dbdb7221 */ /* 0x000fc20000000000 */
[----:B------:R-:W-:Y:S01]  /*13260*/  FADD R130, R138, R145 ;  /* 0x000000918a827221 */ /* 0x000fe20000000000 */
[----:B------:R-:W-:-:S01]  /*13270*/  FADD R145, R41, R108 ;  /* 0x0000006c29917221 */ /* 0x000fc20000000000 */
[----:B------:R-:W-:Y:S01]  /*13280*/  FADD R221, R141, R142 ;  /* 0x0000008e8ddd7221 */ /* 0x000fe20000000000 */
[----:B------:R-:W-:-:S01]  /*13290*/  FADD R141, R146, R151 ;  /* 0x00000097928d7221 */ /* 0x000fc20000000000 */
[----:B------:R-:W3:Y:S01]  /*132a0*/  MUFU.EX2 R115, R115 ;  /* 0x0000007300737308 */ /* 0x000ee20000000800 */
[----:B-1----:R-:W-:Y:S01]  /*132b0*/  @!P2 FMUL R122, R122, R122 ;  /* 0x0000007a7a7aa220 */ /* 0x002fe20000400000 */
[----:B------:R-:W-:Y:S01]  /*132c0*/  FSETP.GEU.AND P2, PT, R140, -126, PT ;  /* 0xc2fc00008c00780b */ /* 0x000fe20003f4e000 */
[----:B------:R-:W-:Y:S01]  /*132d0*/  @!P6 FMUL R126, R126, 0.5 ;  /* 0x3f0000007e7ee820 */ /* 0x000fe20000400000 */
[----:B------:R-:W-:Y:S01]  /*132e0*/  FADD R224, R145, R224 ;  /* 0x000000e091e07221 */ /* 0x000fe20000000000 */
[----:B------:R-:W-:-:S01]  /*132f0*/  FADD R23, R31, R98 ;  /* 0x000000621f177221 */ /* 0x000fc20000000000 */
[----:B------:R-:W-:Y:S01]  /*13300*/  FADD R151, R43, R14 ;  /* 0x0000000e2b977221 */ /* 0x000fe20000000000 */
[----:B------:R-:W-:Y:S01]  /*13310*/  F2FP.SATFINITE.E4M3.F32.PACK_AB_MERGE_C R29, RZ, R29, RZ ;  /* 0x0000001dff1d723e */ /* 0x000fe200048070ff */
[----:B------:R-:W-:Y:S01]  /*13320*/  FADD R145, R219, R224 ;  /* 0x000000e0db917221 */ /* 0x000fe20000000000 */
[----:B--2---:R-:W-:Y:S01]  /*13330*/  @!P5 FMUL R118, R118, R118 ;  /* 0x000000767676d220 */ /* 0x004fe20000400000 */
[----:B------:R-:W-:Y:S01]  /*13340*/  FSETP.GEU.AND P5, PT, R127, -126, PT ;  /* 0xc2fc00007f00780b */ /* 0x000fe20003fae000 */
[----:B------:R-:W1:Y:S01]  /*13350*/  MUFU.EX2 R126, R126 ;  /* 0x0000007e007e7308 */ /* 0x000e620000000800 */
[----:B------:R-:W-:-:S01]  /*13360*/  FADD R219, R30, R91 ;  /* 0x0000005b1edb7221 */ /* 0x000fc20000000000 */
[----:B------:R-:W-:Y:S01]  /*13370*/  F2FP.SATFINITE.E4M3.F32.PACK_AB_MERGE_C R41, RZ, R41, RZ ;  /* 0x00000029ff29723e */ /* 0x000fe200048070ff */
[----:B------:R-:W-:-:S01]  /*13380*/  FADD R128, R128, R141 ;  /* 0x0000008d80807221 */ /* 0x000fc20000000000 */
[----:B------:R-:W-:Y:S01]  /*13390*/  @!P2 FMUL R140, R140, 0.5 ;  /* 0x3f0000008c8ca820 */ /* 0x000fe20000400000 */
[----:B------:R-:W-:Y:S01]  /*133a0*/  F2FP.SATFINITE.E4M3.F32.PACK_AB_MERGE_C R45, RZ, R45, RZ ;  /* 0x0000002dff2d723e */ /* 0x000fe200048070ff */
[----:B---3--:R-:W-:Y:S01]  /*133b0*/  @!P4 FMUL R115, R115, R115 ;  /* 0x000000737373c220 */ /* 0x008fe20000400000 */
[----:B------:R-:W-:Y:S01]  /*133c0*/  FSETP.GEU.AND P4, PT, R134, -126, PT ;  /* 0xc2fc00008600780b */ /* 0x000fe20003f8e000 */
[----:B------:R2:W3:Y:S01]  /*133d0*/  MUFU.EX2 R138, R140 ;  /* 0x0000008c008a7308 */ /* 0x0004e20000000800 */
[----:B------:R-:W-:Y:S01]  /*133e0*/  LOP3.LUT R41, R41, 0xff, RZ, 0xc0, !PT ;  /* 0x000000ff29297812 */ /* 0x000fe200078ec0ff */
[----:B------:R-:W-:Y:S01]  /*133f0*/  FADD R146, R62, R115 ;  /* 0x000000733e927221 */ /* 0x000fe20000000000 */
[----:B------:R-:W-:Y:S01]  /*13400*/  F2FP.SATFINITE.E4M3.F32.PACK_AB_MERGE_C R32, RZ, R32, RZ ;  /* 0x00000020ff20723e */ /* 0x000fe200048070ff */
[----:B------:R-:W-:Y:S01]  /*13410*/  @!P5 FMUL R127, R127, 0.5 ;  /* 0x3f0000007f7fd820 */ /* 0x000fe20000400000 */
[----:B------:R-:W-:Y:S01]  /*13420*/  F2FP.SATFINITE.E4M3.F32.PACK_AB_MERGE_C R37, RZ, R37, RZ ;  /* 0x00000025ff25723e */ /* 0x000fe200048070ff */
[----:B------:R-:W-:Y:S01]  /*13430*/  FADD R219, R219, R146 ;  /* 0x00000092dbdb7221 */ /* 0x000fe20000000000 */
[----:B------:R-:W-:Y:S01]  /*13440*/  F2FP.SATFINITE.E4M3.F32.PACK_AB_MERGE_C R40, RZ, R40, RZ ;  /* 0x00000028ff28723e */ /* 0x000fe200048070ff */
[----:B------:R-:W-:Y:S01]  /*13450*/  FADD R130, R130, R145 ;  /* 0x0000009182827221 */ /* 0x000fe20000000000 */
[----:B-1----:R-:W-:Y:S01]  /*13460*/  @!P6 FMUL R126, R126, R126 ;  /* 0x0000007e7e7ee220 */ /* 0x002fe20000400000 */
[----:B------:R-:W1:Y:S01]  /*13470*/  MUFU.EX2 R127, R127 ;  /* 0x0000007f007f7308 */ /* 0x000e620000000800 */
[----:B------:R-:W-:Y:S01]  /*13480*/  FSETP.GEU.AND P6, PT, R139, -126, PT ;  /* 0xc2fc00008b00780b */ /* 0x000fe20003fce000 */
[----:B------:R-:W-:Y:S01]  /*13490*/  @!P4 FMUL R134, R134, 0.5 ;  /* 0x3f0000008686c820 */ /* 0x000fe20000400000 */
[----:B--2---:R-:W-:-:S01]  /*134a0*/  FADD R140, R143, R150 ;  /* 0x000000968f8c7221 */ /* 0x004fc20000000000 */
[----:B------:R-:W-:Y:S01]  /*134b0*/  FADD R143, R59, R122 ;  /* 0x0000007a3b8f7221 */ /* 0x000fe20000000000 */
[----:B------:R-:W-:-:S01]  /*134c0*/  FADD R150, R27, R94 ;  /* 0x0000005e1b967221 */ /* 0x000fc20000000000 */
[----:B------:R-:W-:Y:S01]  /*134d0*/  LOP3.LUT R32, R32, 0xff, RZ, 0xc0, !PT ;  /* 0x000000ff20207812 */ /* 0x000fe200078ec0ff */
[----:B---3--:R-:W-:Y:S01]  /*134e0*/  @!P2 FMUL R138, R138, R138 ;  /* 0x0000008a8a8aa220 */ /* 0x008fe20000400000 */
[----:B------:R-:W2:Y:S01]  /*134f0*/  MUFU.EX2 R134, R134 ;  /* 0x0000008600867308 */ /* 0x000ea20000000800 */
[----:B------:R-:W-:Y:S01]  /*13500*/  FSETP.GEU.AND P2, PT, R144, -126, PT ;  /* 0xc2fc00009000780b */ /* 0x000fe20003f4e000 */
[----:B------:R-:W-:Y:S01]  /*13510*/  FADD R150, R150, R143 ;  /* 0x0000008f96967221 */ /* 0x000fe20000000000 */
[----:B------:R-:W-:Y:S01]  /*13520*/  LOP3.LUT R37, R37, 0xffff, RZ, 0xc0, !PT ;  /* 0x0000ffff25257812 */ /* 0x000fe200078ec0ff */
[----:B------:R-:W-:Y:S01]  /*13530*/  FADD R123, R123, R140 ;  /* 0x0000008c7b7b7221 */ /* 0x000fe20000000000 */
[----:B------:R-:W-:Y:S01]  /*13540*/  LOP3.LUT R40, R40, 0xffff, RZ, 0xc0, !PT ;  /* 0x0000ffff28287812 */ /* 0x000fe200078ec0ff */
[----:B------:R-:W-:Y:S01]  /*13550*/  @!P6 FMUL R139, R139, 0.5 ;  /* 0x3f0000008b8be820 */ /* 0x000fe20000400000 */
[----:B------:R-:W-:Y:S01]  /*13560*/  F2FP.SATFINITE.E4M3.F32.PACK_AB_MERGE_C R48, RZ, R48, RZ ;  /* 0x00000030ff30723e */ /* 0x000fe200048070ff */
[----:B------:R-:W-:Y:S01]  /*13570*/  FADD R123, R123, R130 ;  /* 0x000000827b7b7221 */ /* 0x000fe20000000000 */
[----:B-1----:R-:W-:Y:S01]  /*13580*/  @!P5 FMUL R127, R127, R127 ;  /* 0x0000007f7f7fd220 */ /* 0x002fe20000400000 */
[----:B------:R-:W-:-:S02]  /*13590*/  FSETP.GEU.AND P5, PT, R216, -126, PT ;  /* 0xc2fc0000d800780b */ /* 0x000fc40003fae000 */
[----:B------:R-:W1:Y:S01]  /*135a0*/  MUFU.EX2 R139, R139 ;  /* 0x0000008b008b7308 */ /* 0x000e620000000800 */
[----:B------:R-:W-:Y:S01]  /*135b0*/  F2FP.SATFINITE.E4M3.F32.PACK_AB_MERGE_C R61, RZ, R61, RZ ;  /* 0x0000003dff3d723e */ /* 0x000fe200048070ff */
[----:B------:R-:W-:Y:S01]  /*135c0*/  @!P2 FMUL R144, R144, 0.5 ;  /* 0x3f0000009090a820 */ /* 0x000fe20000400000 */
[----:B------:R-:W-:Y:S01]  /*135d0*/  F2FP.SATFINITE.E4M3.F32.PACK_AB_MERGE_C R81, RZ, R81, RZ ;  /* 0x00000051ff51723e */ /* 0x000fe200048070ff */
[----:B--2---:R-:W-:Y:S01]  /*135e0*/  @!P4 FMUL R134, R134, R134 ;  /* 0x000000868686c220 */ /* 0x004fe20000400000 */
[----:B------:R-:W-:-:S03]  /*135f0*/  FSETP.GEU.AND P4, PT, R218, -126, PT ;  /* 0xc2fc0000da00780b */ /* 0x000fc60003f8e000 */
[----:B------:R-:W2:Y:S01]  /*13600*/  MUFU.EX2 R144, R144 ;  /* 0x0000009000907308 */ /* 0x000ea20000000800 */
[----:B------:R-:W-:-:S01]  /*13610*/  FADD R142, R75, R134 ;  /* 0x000000864b8e7221 */ /* 0x000fc20000000000 */
[----:B------:R-:W-:Y:S01]  /*13620*/  F2FP.SATFINITE.E4M3.F32.PACK_AB_MERGE_C R120, RZ, R120, RZ ;  /* 0x00000078ff78723e */ /* 0x000fe200048070ff */
[----:B------:R-:W-:Y:S01]  /*13630*/  @!P5 FMUL R216, R216, 0.5 ;  /* 0x3f000000d8d8d820 */ /* 0x000fe20000400000 */
[----:B------:R-:W-:Y:S01]  /*13640*/  F2FP.SATFINITE.E4M3.F32.PACK_AB_MERGE_C R77, RZ, R77, RZ ;  /* 0x0000004dff4d723e */ /* 0x000fe200048070ff */
[----:B------:R-:W-:-:S01]  /*13650*/  FADD R151, R151, R142 ;  /* 0x0000008e97977221 */ /* 0x000fc20000000000 */
[----:B------:R-:W-:Y:S01]  /*13660*/  FADD R142, R222, R221 ;  /* 0x000000ddde8e7221 */ /* 0x000fe20000000000 */
[----:B------:R-:W-:-:S01]  /*13670*/  FADD R222, R46, R13 ;  /* 0x0000000d2ede7221 */ /* 0x000fc20000000000 */
[----:B------:R3:W4:Y:S01]  /*13680*/  MUFU.EX2 R143, R216 ;  /* 0x000000d8008f7308 */ /* 0x0007220000000800 */
[----:B-1----:R-:W-:Y:S01]  /*13690*/  @!P6 FMUL R139, R139, R139 ;  /* 0x0000008b8b8be220 */ /* 0x002fe20000400000 */
[----:B------:R-:W-:Y:S01]  /*136a0*/  FSETP.GEU.AND P6, PT, R217, -126, PT ;  /* 0xc2fc0000d900780b */ /* 0x000fe20003fce000 */
[----:B------:R-:W-:Y:S01]  /*136b0*/  @!P4 FMUL R218, R218, 0.5 ;  /* 0x3f000000dadac820 */ /* 0x000fe20000400000 */
[----:B------:R-:W-:Y:S01]  /*136c0*/  F2FP.SATFINITE.E4M3.F32.PACK_AB_MERGE_C R136, RZ, R136, RZ ;  /* 0x00000088ff88723e */ /* 0x000fe200048070ff */
[----:B------:R-:W-:-:S01]  /*136d0*/  FADD R221, R78, R139 ;  /* 0x0000008b4edd7221 */ /* 0x000fc20000000000 */
[----:B------:R-:W-:Y:S01]  /*136e0*/  PRMT R32, R37, 0x7604, R32 ;  /* 0x0000760425207816 */ /* 0x000fe20000000020 */
[----:B------:R-:W-:-:S01]  /*136f0*/  FADD R131, R131, R142 ;  /* 0x0000008e83837221 */ /* 0x000fc20000000000 */
[----:B------:R1:W5:Y:S01]  /*13700*/  MUFU.EX2 R146, R218 ;  /* 0x000000da00927308 */ /* 0x0003620000000800 */
[----:B--2---:R-:W-:Y:S01]  /*13710*/  @!P2 FMUL R144, R144, R144 ;  /* 0x000000909090a220 */ /* 0x004fe20000400000 */
[----:B------:R-:W-:Y:S01]  /*13720*/  FSETP.GEU.AND P2, PT, R149, -126, PT ;  /* 0xc2fc00009500780b */ /* 0x000fe20003f4e000 */
[----:B------:R-:W-:-:S01]  /*13730*/  FADD R222, R222, R221 ;  /* 0x000000dddede7221 */ /* 0x000fc20000000000 */
[----:B---3--:R-:W-:Y:S01]  /*13740*/  LOP3.LUT R216, R21, 0xffff, RZ, 0xc0, !PT ;  /* 0x0000ffff15d87812 */ /* 0x008fe200078ec0ff */
[----:B------:R-:W-:-:S01]  /*13750*/  FADD R128, R128, R131 ;  /* 0x0000008380807221 */ /* 0x000fc20000000000 */
[----:B------:R-:W-:Y:S01]  /*13760*/  F2FP.SATFINITE.E4M3.F32.PACK_AB_MERGE_C R31, RZ, R31, RZ ;  /* 0x0000001fff1f723e */ /* 0x000fe200048070ff */
[----:B------:R-:W-:Y:S01]  /*13770*/  @!P6 FMUL R217, R217, 0.5 ;  /* 0x3f000000d9d9e820 */ /* 0x000fe20000400000 */
[----:B------:R-:W-:Y:S01]  /*13780*/  PRMT R19, R216, 0x7604, R19 ;  /* 0x00007604d8137816 */ /* 0x000fe20000000013 */
[----:B----4-:R-:W-:Y:S01]  /*13790*/  @!P5 FMUL R143, R143, R143 ;  /* 0x0000008f8f8fd220 */ /* 0x010fe20000400000 */
[----:B------:R-:W-:Y:S01]  /*137a0*/  FSETP.GEU.AND P5, PT, R148, -126, PT ;  /* 0xc2fc00009400780b */ /* 0x000fe20003fae000 */
[----:B-1----:R-:W-:-:S01]  /*137b0*/  FADD R218, R63, R126 ;  /* 0x0000007e3fda7221 */ /* 0x002fc20000000000 */
[----:B------:R1:W2:Y:S01]  /*137c0*/  MUFU.EX2 R21, R217 ;  /* 0x000000d900157308 */ /* 0x0002a20000000800 */
[----:B------:R-:W-:-:S01]  /*137d0*/  FADD R216, R47, R110 ;  /* 0x0000006e2fd87221 */ /* 0x000fc20000000000 */
[----:B------:R-:W-:Y:S01]  /*137e0*/  LOP3.LUT R37, R48, 0xff, RZ, 0xc0, !PT ;  /* 0x000000ff30257812 */ /* 0x000fe200078ec0ff */
[----:B------:R-:W-:Y:S01]  /*137f0*/  @!P2 FMUL R149, R149, 0.5 ;  /* 0x3f0000009595a820 */ /* 0x000fe20000400000 */
[----:B------:R-:W-:Y:S01]  /*13800*/  FADD R218, R23, R218 ;  /* 0x000000da17da7221 */ /* 0x000fe20000000000 */
[----:B-----5:R-:W-:Y:S01]  /*13810*/  @!P4 FMUL R146, R146, R146 ;  /* 0x000000929292c220 */ /* 0x020fe20000400000 */
[----:B------:R-:W-:Y:S01]  /*13820*/  FSETP.GEU.AND P4, PT, R147, -126, PT ;  /* 0xc2fc00009300780b */ /* 0x000fe20003f8e000 */
[----:B------:R-:W-:Y:S01]  /*13830*/  IMAD.U32 R31, R31, 0x10000, RZ ;  /* 0x000100001f1f7824 */ /* 0x000fe200078e00ff */
[----:B------:R3:W4:Y:S01]  /*13840*/  MUFU.EX2 R23, R149 ;  /* 0x0000009500177308 */ /* 0x0007220000000800 */
[----:B-1----:R-:W-:-:S01]  /*13850*/  FADD R217, R79, R146 ;  /* 0x000000924fd97221 */ /* 0x002fc20000000000 */
[----:B------:R-:W-:Y:S01]  /*13860*/  LOP3.LUT R61, R61, 0xffff, RZ, 0xc0, !PT ;  /* 0x0000ffff3d3d7812 */ /* 0x000fe200078ec0ff */
[----:B------:R-:W-:Y:S01]  /*13870*/  @!P5 FMUL R148, R148, 0.5 ;  /* 0x3f0000009494d820 */ /* 0x000fe20000400000 */
[----:B------:R-:W-:Y:S01]  /*13880*/  F2FP.SATFINITE.E4M3.F32.PACK_AB_MERGE_C R84, RZ, R84, RZ ;  /* 0x00000054ff54723e */ /* 0x000fe200048070ff */
[----:B------:R-:W-:-:S01]  /*13890*/  FADD R221, R216, R217 ;  /* 0x000000d9d8dd7221 */ /* 0x000fc20000000000 */
[----:B------:R-:W-:Y:S01]  /*138a0*/  FADD R216, R34, R95 ;  /* 0x0000005f22d87221 */ /* 0x000fe20000000000 */
[----:B------:R-:W-:-:S01]  /*138b0*/  FADD R217, R66, R127 ;  /* 0x0000007f42d97221 */ /* 0x000fc20000000000 */
[----:B------:R-:W-:Y:S01]  /*138c0*/  F2FP.SATFINITE.E4M3.F32.PACK_AB_MERGE_C R92, RZ, R92, RZ ;  /* 0x0000005cff5c723e */ /* 0x000fe200048070ff */
[----:B------:R-:W1:Y:S01]  /*138d0*/  MUFU.EX2 R148, R148 ;  /* 0x0000009400947308 */ /* 0x000e620000000800 */
[----:B--2---:R-:W-:Y:S01]  /*138e0*/  @!P6 FMUL R21, R21, R21 ;  /* 0x000000151515e220 */ /* 0x004fe20000400000 */
[----:B------:R-:W-:Y:S01]  /*138f0*/  @!P4 FMUL R147, R147, 0.5 ;  /* 0x3f0000009393c820 */ /* 0x000fe20000400000 */
[----:B------:R-:W-:-:S01]  /*13900*/  FADD R217, R216, R217 ;  /* 0x000000d9d8d97221 */ /* 0x000fc20000000000 */
[----:B------:R-:W-:Y:S01]  /*13910*/  FSETP.GEU.AND P6, PT, R87, -126, PT ;  /* 0xc2fc00005700780b */ /* 0x000fe20003fce000 */
[----:B------:R-:W-:-:S01]  /*13920*/  FADD R216, R50, R107 ;  /* 0x0000006b32d87221 */ /* 0x000fc20000000000 */
[----:B---3--:R-:W-:Y:S01]  /*13930*/  FADD R149, R82, R21 ;  /* 0x0000001552957221 */ /* 0x008fe20000000000 */
[----:B------:R-:W-:Y:S01]  /*13940*/  F2FP.SATFINITE.E4M3.F32.PACK_AB_MERGE_C R96, RZ, R96, RZ ;  /* 0x00000060ff60723e */ /* 0x000fe200048070ff */
[----:B------:R-:W2:Y:S01]  /*13950*/  MUFU.EX2 R147, R147 ;  /* 0x0000009300937308 */ /* 0x000ea20000000800 */
[----:B----4-:R-:W-:Y:S01]  /*13960*/  @!P2 FMUL R23, R23, R23 ;  /* 0x000000171717a220 */ /* 0x010fe20000400000 */
[----:B------:R-:W-:Y:S01]  /*13970*/  FSETP.GEU.AND P2, PT, R135, -126, PT ;  /* 0xc2fc00008700780b */ /* 0x000fe20003f4e000 */
[----:B------:R-:W-:-:S01]  /*13980*/  FADD R224, R216, R149 ;  /* 0x00000095d8e07221 */ /* 0x000fc20000000000 */
[----:B------:R-:W-:Y:S01]  /*13990*/  FADD R216, R150, R151 ;  /* 0x0000009796d87221 */ /* 0x000fe20000000000 */
[----:B------:R-:W-:-:S01]  /*139a0*/  FADD R151, R219, R222 ;  /* 0x000000dedb977221 */ /* 0x000fc20000000000 */
[----:B------:R-:W-:Y:S01]  /*139b0*/  FADD R150, R218, R221 ;  /* 0x000000ddda967221 */ /* 0x000fe20000000000 */
[----:B------:R-:W-:-:S01]  /*139c0*/  FADD R149, R217, R224 ;  /* 0x000000e0d9957221 */ /* 0x000fc20000000000 */
[----:B------:R-:W-:Y:S01]  /*139d0*/  FADD R217, R35, R102 ;  /* 0x0000006623d97221 */ /* 0x000fe20000000000 */
[----:B-1----:R-:W-:Y:S01]  /*139e0*/  @!P5 FMUL R148, R148, R148 ;  /* 0x000000949494d220 */ /* 0x002fe20000400000 */
[----:B------:R-:W-:Y:S01]  /*139f0*/  FSETP.GEU.AND P5, PT, R119, -126, PT ;  /* 0xc2fc00007700780b */ /* 0x000fe20003fae000 */
[----:B------:R-:W-:-:S01]  /*13a00*/  FADD R222, R67, R138 ;  /* 0x0000008a43de7221 */ /* 0x000fc20000000000 */
[----:B------:R-:W-:Y:S01]  /*13a10*/  FADD R218, R51, R114 ;  /* 0x0000007233da7221 */ /* 0x000fe20000000000 */
[----:B------:R-:W-:-:S01]  /*13a20*/  FADD R219, R83, R148 ;  /* 0x0000009453db7221 */ /* 0x000fc20000000000 */
[----:B------:R-:W-:Y:S01]  /*13a30*/  @!P6 FMUL R87, R87, 0.5 ;  /* 0x3f0000005757e820 */ /* 0x000fe20000400000 */
[----:B------:R-:W-:Y:S01]  /*13a40*/  @!P2 FMUL R135, R135, 0.5 ;  /* 0x3f0000008787a820 */ /* 0x000fe20000400000 */
[----:B------:R-:W-:Y:S01]  /*13a50*/  FADD R217, R217, R222 ;  /* 0x000000ded9d97221 */ /* 0x000fe20000000000 */
[----:B--2---:R-:W-:Y:S01]  /*13a60*/  @!P4 FMUL R147, R147, R147 ;  /* 0x000000939393c220 */ /* 0x004fe20000400000 */
[----:B------:R-:W-:Y:S01]  /*13a70*/  FSETP.GEU.AND P4, PT, R220, -126, PT ;  /* 0xc2fc0000dc00780b */ /* 0x000fe20003f8e000 */
[----:B------:R-:W-:-:S01]  /*13a80*/  FADD R218, R218, R219 ;  /* 0x000000dbdada7221 */ /* 0x000fc20000000000 */
[----:B------:R-:W-:Y:S01]  /*13a90*/  FADD R222, R38, R99 ;  /* 0x0000006326de7221 */ /* 0x000fe20000000000 */
[----:B------:R-:W1:Y:S01]  /*13aa0*/  MUFU.EX2 R135, R135 ;  /* 0x0000008700877308 */ /* 0x000e620000000800 */
[----:B------:R-:W-:-:S01]  /*13ab0*/  FADD R219, R70, R143 ;  /* 0x0000008f46db7221 */ /* 0x000fc20000000000 */
[----:B------:R-:W-:Y:S01]  /*13ac0*/  @!P5 FMUL R119, R119, 0.5 ;  /* 0x3f0000007777d820 */ /* 0x000fe20000400000 */
[----:B------:R-:W-:-:S01]  /*13ad0*/  FADD R224, R86, R23 ;  /* 0x0000001756e07221 */ /* 0x000fc20000000000 */
[----:B------:R-:W-:Y:S01]  /*13ae0*/  F2FP.SATFINITE.E4M3.F32.PACK_AB_MERGE_C R27, RZ, R27, RZ ;  /* 0x0000001bff1b723e */ /* 0x000fe200048070ff */
[----:B------:R-:W-:-:S01]  /*13af0*/  FADD R222, R222, R219 ;  /* 0x000000dbdede7221 */ /* 0x000fc20000000000 */
[----:B------:R-:W-:Y:S01]  /*13b00*/  FADD R219, R54, R111 ;  /* 0x0000006f36db7221 */ /* 0x000fe20000000000 */
[----:B------:R-:W-:Y:S01]  /*13b10*/  F2FP.SATFINITE.E4M3.F32.PACK_AB_MERGE_C R89, RZ, R89, RZ ;  /* 0x00000059ff59723e */ /* 0x000fe200048070ff */
[----:B------:R-:W2:Y:S01]  /*13b20*/  MUFU.EX2 R87, R87 ;  /* 0x0000005700577308 */ /* 0x000ea20000000800 */
[----:B------:R-:W-:Y:S01]  /*13b30*/  F2FP.SATFINITE.E4M3.F32.PACK_AB_MERGE_C R94, RZ, R94, RZ ;  /* 0x0000005eff5e723e */ /* 0x000fe200048070ff */
[----:B------:R-:W-:Y:S01]  /*13b40*/  @!P4 FMUL R220, R220, 0.5 ;  /* 0x3f000000dcdcc820 */ /* 0x000fe20000400000 */
[----:B------:R-:W-:-:S01]  /*13b50*/  FADD R225, R219, R224 ;  /* 0x000000e0dbe17221 */ /* 0x000fc20000000000 */
[----:B------:R-:W-:Y:S01]  /*13b60*/  FADD R219, R39, R106 ;  /* 0x0000006a27db7221 */ /* 0x000fe20000000000 */
[----:B------:R-:W-:-:S01]  /*13b70*/  FADD R224, R71, R144 ;  /* 0x0000009047e07221 */ /* 0x000fc20000000000 */
[----:B------:R-:W-:Y:S01]  /*13b80*/  F2FP.SATFINITE.E4M3.F32.PACK_AB_MERGE_C R102, RZ, R102, RZ ;  /* 0x00000066ff66723e */ /* 0x000fe200048070ff */
[----:B------:R-:W-:-:S01]  /*13b90*/  FADD R217, R217, R218 ;  /* 0x000000dad9d97221 */ /* 0x000fc20000000000 */
[----:B------:R-:W3:Y:S01]  /*13ba0*/  MUFU.EX2 R119, R119 ;  /* 0x0000007700777308 */ /* 0x000ee20000000800 */
[----:B------:R-:W-:-:S01]  /*13bb0*/  FADD R221, R219, R224 ;  /* 0x000000e0dbdd7221 */ /* 0x000fc20000000000 */
[----:B------:R-:W-:Y:S01]  /*13bc0*/  FADD R219, R55, R118 ;  /* 0x0000007637db7221 */ /* 0x000fe20000000000 */
[----:B------:R-:W-:-:S01]  /*13bd0*/  FADD R224, R90, R147 ;  /* 0x000000935ae07221 */ /* 0x000fc20000000000 */
[----:B-1----:R-:W-:Y:S01]  /*13be0*/  @!P2 FMUL R135, R135, R135 ;  /* 0x000000878787a220 */ /* 0x002fe20000400000 */
[----:B------:R-:W-:Y:S01]  /*13bf0*/  LOP3.LUT R92, R92, 0xff, RZ, 0xc0, !PT ;  /* 0x000000ff5c5c7812 */ /* 0x000fe200078ec0ff */
[----:B------:R-:W-:Y:S01]  /*13c00*/  FADD R222, R222, R225 ;  /* 0x000000e1dede7221 */ /* 0x000fe20000000000 */
[----:B------:R-:W-:-:S01]  /*13c10*/  FADD R226, R219, R224 ;  /* 0x000000e0dbe27221 */ /* 0x000fc20000000000 */
[----:B------:R-:W1:Y:S01]  /*13c20*/  MUFU.EX2 R220, R220 ;  /* 0x000000dc00dc7308 */ /* 0x000e620000000800 */
[----:B------:R-:W-:-:S01]  /*13c30*/  FADD R219, R42, R103 ;  /* 0x000000672adb7221 */ /* 0x000fc20000000000 */
[----:B------:R-:W-:Y:S01]  /*13c40*/  FADD R224, R74, R135 ;  /* 0x000000874ae07221 */ /* 0x000fe20000000000 */
[----:B--2---:R-:W-:Y:S01]  /*13c50*/  @!P6 FMUL R87, R87, R87 ;  /* 0x000000575757e220 */ /* 0x004fe20000400000 */
[----:B------:R-:W-:Y:S01]  /*13c60*/  LOP3.LUT R89, R89, 0xffff, RZ, 0xc0, !PT ;  /* 0x0000ffff59597812 */ /* 0x000fe200078ec0ff */
[----:B------:R-:W-:-:S01]  /*13c70*/  FADD R216, R216, R217 ;  /* 0x000000d9d8d87221 */ /* 0x000fc20000000000 */
        /* <DEDUP_REMOVED lines=8> */
[----:B------:R-:W-:-:S02]  /*13d00*/  F2FP.SATFINITE.E4M3.F32.PACK_AB_MERGE_C R101, RZ, R101, RZ ;  /* 0x00000065ff65723e */ /* 0x000fc400048070ff */
[----:B------:R-:W-:Y:S01]  /*13d10*/  F2FP.SATFINITE.E4M3.F32.PACK_AB_MERGE_C R105, RZ, R105, RZ ;  /* 0x00000069ff69723e */ /* 0x000fe200048070ff */
[----:B-1----:R-:W-:Y:S01]  /*13d20*/  @!P4 FMUL R220, R220, R220 ;  /* 0x000000dcdcdcc220 */ /* 0x002fe20000400000 */
[----:B------:R-:W-:Y:S02]  /*13d30*/  F2FP.SATFINITE.E4M3.F32.PACK_AB_MERGE_C R108, RZ, R108, RZ ;  /* 0x0000006cff6c723e */ /* 0x000fe400048070ff */
[----:B------:R-:W-:Y:S01]  /*13d40*/  F2FP.SATFINITE.E4M3.F32.PACK_AB_MERGE_C R112, RZ, R112, RZ ;  /* 0x00000070ff70723e */ /* 0x000fe200048070ff */
[----:B------:R-:W-:-:S01]  /*13d50*/  FADD R224, R87, R220 ;  /* 0x000000dc57e07221 */ /* 0x000fc20000000000 */
[----:B------:R-:W-:Y:S01]  /*13d60*/  LOP3.LUT R20, R20, 0xff0000, R31, 0xf8, !PT ;  /* 0x00ff000014147812 */ /* 0x000fe200078ef81f */
[----:B------:R-:W-:Y:S01]  /*13d70*/  IMAD.U32 R31, R102, 0x10000, RZ ;  /* 0x00010000661f7824 */ /* 0x000fe200078e00ff */
[----:B------:R-:W-:Y:S01]  /*13d80*/  F2FP.SATFINITE.E4M3.F32.PACK_AB_MERGE_C R110, RZ, R110, RZ ;  /* 0x0000006eff6e723e */ /* 0x000fe200048070ff */
[----:B------:R-:W-:-:S01]  /*13d90*/  FADD R224, R219, R224 ;  /* 0x000000e0dbe07221 */ /* 0x000fc20000000000 */
[----:B------:R-:W-:Y:S01]  /*13da0*/  FADD R219, R221, R226 ;  /* 0x000000e2dddb7221 */ /* 0x000fe20000000000 */
[----:B------:R-:W-:-:S02]  /*13db0*/  F2FP.SATFINITE.E4M3.F32.PACK_AB_MERGE_C R221, RZ, R25, RZ ;  /* 0x00000019ffdd723e */ /* 0x000fc400048070ff */
[----:B------:R-:W-:Y:S01]  /*13dc0*/  LOP3.LUT R25, R28, 0xffff, RZ, 0xc0, !PT ;  /* 0x0000ffff1c197812 */ /* 0x000fe200078ec0ff */
[----:B------:R-:W-:-:S01]  /*13dd0*/  FADD R218, R223, R224 ;  /* 0x000000e0dfda7221 */ /* 0x000fc20000000000 */
[----:B------:R-:W-:Y:S01]  /*13de0*/  LOP3.LUT R221, R221, 0xff, RZ, 0xc0, !PT ;  /* 0x000000ffdddd7812 */ /* 0x000fe200078ec0ff */
[----:B------:R-:W-:-:S01]  /*13df0*/  FADD R219, R150, R219 ;  /* 0x000000db96db7221 */ /* 0x000fc20000000000 */
[----:B------:R-:W-:Y:S01]  /*13e00*/  LOP3.LUT R28, R29, 0xffff, RZ, 0xc0, !PT ;  /* 0x0000ffff1d1c7812 */ /* 0x000fe200078ec0ff */
[----:B------:R-:W-:-:S01]  /*13e10*/  FADD R218, R149, R218 ;  /* 0x000000da95da7221 */ /* 0x000fc20000000000 */
[----:B------:R-:W-:Y:S01]  /*13e20*/  PRMT R25, R25, 0x7604, R24 ;  /* 0x0000760419197816 */ /* 0x000fe20000000018 */
[----:B------:R-:W-:-:S01]  /*13e30*/  FADD R216, R216, R219 ;  /* 0x000000dbd8d87221 */ /* 0x000fc20000000000 */
[----:B------:R-:W-:Y:S01]  /*13e40*/  PRMT R24, R28, 0x7604, R221 ;  /* 0x000076041c187816 */ /* 0x000fe200000000dd */
[----:B------:R-:W-:-:S01]  /*13e50*/  FADD R151, R151, R218 ;  /* 0x000000da97977221 */ /* 0x000fc20000000000 */
[----:B------:R-:W-:-:S02]  /*13e60*/  F2FP.SATFINITE.E4M3.F32.PACK_AB_MERGE_C R28, RZ, R33, RZ ;  /* 0x00000021ff1c723e */ /* 0x000fc400048070ff */
[----:B------:R-:W-:Y:S01]  /*13e70*/  LOP3.LUT R33, R36, 0xff, RZ, 0xc0, !PT ;  /* 0x000000ff24217812 */ /* 0x000fe200078ec0ff */
[----:B------:R-:W-:Y:S01]  /*13e80*/  FADD R216, R216, R151 ;  /* 0x00000097d8d87221 */ /* 0x000fe20000000000 */
[----:B------:R-:W-:Y:S02]  /*13e90*/  LOP3.LUT R28, R28, 0xffff, RZ, 0xc0, !PT ;  /* 0x0000ffff1c1c7812 */ /* 0x000fe400078ec0ff */
[----:B------:R-:W-:Y:S02]  /*13ea0*/  LOP3.LUT R36, R45, 0xffff, RZ, 0xc0, !PT ;  /* 0x0000ffff2d247812 */ /* 0x000fe400078ec0ff */
[----:B------:R-:W-:Y:S02]  /*13eb0*/  PRMT R33, R28, 0x7604, R33 ;  /* 0x000076041c217816 */ /* 0x000fe40000000021 */
[----:B------:R-:W-:Y:S02]  /*13ec0*/  PRMT R28, R36, 0x7604, R41 ;  /* 0x00007604241c7816 */ /* 0x000fe40000000029 */
[----:B------:R-:W-:-:S02]  /*13ed0*/  F2FP.SATFINITE.E4M3.F32.PACK_AB_MERGE_C R41, RZ, R26, RZ ;  /* 0x0000001aff29723e */ /* 0x000fc400048070ff */
[----:B------:R-:W-:Y:S02]  /*13ee0*/  LOP3.LUT R29, R44, 0xff, RZ, 0xc0, !PT ;  /* 0x000000ff2c1d7812 */ /* 0x000fe400078ec0ff */
[----:B------:R-:W-:Y:S02]  /*13ef0*/  LOP3.LUT R36, R56, 0xff, RZ, 0xc0, !PT ;  /* 0x000000ff38247812 */ /* 0x000fe400078ec0ff */
[----:B------:R-:W-:Y:S02]  /*13f00*/  LOP3.LUT R41, R41, 0xffff, RZ, 0xc0, !PT ;  /* 0x0000ffff29297812 */ /* 0x000fe400078ec0ff */
[----:B------:R-:W-:Y:S02]  /*13f10*/  LOP3.LUT R56, R80, 0xff, RZ, 0xc0, !PT ;  /* 0x000000ff50387812 */ /* 0x000fe400078ec0ff */
[----:B------:R-:W-:Y:S02]  /*13f20*/  F2FP.SATFINITE.E4M3.F32.PACK_AB_MERGE_C R80, RZ, R57, RZ ;  /* 0x00000039ff50723e */ /* 0x000fe400048070ff */
[----:B------:R-:W-:-:S02]  /*13f30*/  PRMT R29, R40, 0x7604, R29 ;  /* 0x00007604281d7816 */ /* 0x000fc4000000001d */
[----:B------:R-:W-:Y:S02]  /*13f40*/  PRMT R36, R41, 0x7604, R36 ;  /* 0x0000760429247816 */ /* 0x000fe40000000024 */
[----:B------:R-:W-:Y:S02]  /*13f50*/  LOP3.LUT R40, R52, 0xff, RZ, 0xc0, !PT ;  /* 0x000000ff34287812 */ /* 0x000fe400078ec0ff */
[----:B------:R-:W-:Y:S02]  /*13f60*/  LOP3.LUT R26, R53, 0xffff, RZ, 0xc0, !PT ;  /* 0x0000ffff351a7812 */ /* 0x000fe400078ec0ff */
[----:B------:R-:W-:Y:S02]  /*13f70*/  LOP3.LUT R41, R76, 0xff, RZ, 0xc0, !PT ;  /* 0x000000ff4c297812 */ /* 0x000fe400078ec0ff */
[----:B------:R-:W-:Y:S02]  /*13f80*/  LOP3.LUT R53, R81, 0xff, RZ, 0xc0, !PT ;  /* 0x000000ff51357812 */ /* 0x000fe400078ec0ff */
[----:B------:R-:W-:-:S02]  /*13f90*/  LOP3.LUT R76, R129, 0xff, RZ, 0xc0, !PT ;  /* 0x000000ff814c7812 */ /* 0x000fc400078ec0ff */
[----:B------:R-:W-:Y:S02]  /*13fa0*/  LOP3.LUT R57, R120, 0xffff, RZ, 0xc0, !PT ;  /* 0x0000ffff78397812 */ /* 0x000fe400078ec0ff */
[----:B------:R-:W-:Y:S02]  /*13fb0*/  LOP3.LUT R52, R77, 0xffff, RZ, 0xc0, !PT ;  /* 0x0000ffff4d347812 */ /* 0x000fe400078ec0ff */
[----:B------:R-:W-:Y:S02]  /*13fc0*/  LOP3.LUT R80, R80, 0xff, RZ, 0xc0, !PT ;  /* 0x000000ff50507812 */ /* 0x000fe400078ec0ff */
[----:B------:R-:W-:Y:S02]  /*13fd0*/  LOP3.LUT R81, R136, 0xffff, RZ, 0xc0, !PT ;  /* 0x0000ffff88517812 */ /* 0x000fe400078ec0ff */
[----:B------:R-:W-:Y:S02]  /*13fe0*/  PRMT R40, R49, 0x7604, R40 ;  /* 0x0000760431287816 */ /* 0x000fe40000000028 */
[----:B------:R-:W-:-:S02]  /*13ff0*/  PRMT R37, R26, 0x7604, R37 ;  /* 0x000076041a257816 */ /* 0x000fc40000000025 */
[----:B------:R-:W-:Y:S02]  /*14000*/  PRMT R26, R61, 0x7604, R60 ;  /* 0x000076043d1a7816 */ /* 0x000fe4000000003c */
[----:B------:R-:W-:Y:S02]  /*14010*/  LOP3.LUT R49, R84, 0xffff, RZ, 0xc0, !PT ;  /* 0x0000ffff54317812 */ /* 0x000fe400078ec0ff */
[----:B------:R-:W-:Y:S02]  /*14020*/  PRMT R76, R57, 0x7604, R76 ;  /* 0x00007604394c7816 */ /* 0x000fe4000000004c */
[----:B------:R-:W-:Y:S02]  /*14030*/  PRMT R41, R52, 0x7604, R41 ;  /* 0x0000760434297816 */ /* 0x000fe40000000029 */
[----:B------:R-:W-:Y:S02]  /*14040*/  LOP3.LUT R61, R96, 0xffff, RZ, 0xc0, !PT ;  /* 0x0000ffff603d7812 */ /* 0x000fe400078ec0ff */
[----:B------:R-:W-:Y:S01]  /*14050*/  PRMT R57, R81, 0x7604, R80 ;  /* 0x0000760451397816 */ /* 0x000fe20000000050 */
[----:B------:R-:W-:Y:S01]  /*14060*/  IMAD.U32 R80, R27, 0x10000, RZ ;  /* 0x000100001b507824 */ /* 0x000fe200078e00ff */
[----:B------:R-:W-:Y:S01]  /*14070*/  LOP3.LUT R52, R85, 0xff, RZ, 0xc0, !PT ;  /* 0x000000ff55347812 */ /* 0x000fe200078ec0ff */
[----:B------:R-:W-:Y:S01]  /*14080*/  IMAD.U32 R27, R94, 0x10000, RZ ;  /* 0x000100005e1b7824 */ /* 0x000fe200078e00ff */
[----:B------:R-:W-:-:S02]  /*14090*/  PRMT R56, R49, 0x7604, R56 ;  /* 0x0000760431387816 */ /* 0x000fc40000000038 */
[----:B------:R-:W-:Y:S02]  /*140a0*/  LOP3.LUT R48, R64, 0xff, RZ, 0xc0, !PT ;  /* 0x000000ff40307812 */ /* 0x000fe400078ec0ff */
[----:B------:R-:W-:Y:S02]  /*140b0*/  PRMT R49, R61, 0x7604, R92 ;  /* 0x000076043d317816 */ /* 0x000fe4000000005c */
[----:B------:R-:W-:Y:S02]  /*140c0*/  LOP3.LUT R45, R68, 0xff, RZ, 0xc0, !PT ;  /* 0x000000ff442d7812 */ /* 0x000fe400078ec0ff */
[----:B------:R-:W-:Y:S02]  /*140d0*/  LOP3.LUT R44, R69, 0xffff, RZ, 0xc0, !PT ;  /* 0x0000ffff452c7812 */ /* 0x000fe400078ec0ff */
[----:B------:R-:W-:Y:S02]  /*140e0*/  PRMT R52, R89, 0x7604, R52 ;  /* 0x0000760459347816 */ /* 0x000fe40000000034 */
[----:B------:R-:W-:-:S02]  /*140f0*/  LOP3.LUT R64, R97, 0xff, RZ, 0xc0, !PT ;  /* 0x000000ff61407812 */ /* 0x000fc400078ec0ff */
[----:B------:R-:W-:Y:S02]  /*14100*/  LOP3.LUT R61, R104, 0xffff, RZ, 0xc0, !PT ;  /* 0x0000ffff683d7812 */ /* 0x000fe400078ec0ff */
[----:B------:R-:W-:Y:S02]  /*14110*/  F2FP.SATFINITE.E4M3.F32.PACK_AB_MERGE_C R118, RZ, R118, RZ ;  /* 0x00000076ff76723e */ /* 0x000fe400048070ff */
[----:B------:R-:W-:Y:S02]  /*14120*/  LOP3.LUT R72, R72, 0xff, RZ, 0xc0, !PT ;  /* 0x000000ff48487812 */ /* 0x000fe400078ec0ff */
[----:B------:R-:W-:Y:S02]  /*14130*/  LOP3.LUT R101, R101, 0xff, RZ, 0xc0, !PT ;  /* 0x000000ff65657812 */ /* 0x000fe400078ec0ff */
[----:B------:R-:W-:Y:S02]  /*14140*/  LOP3.LUT R60, R105, 0xffff, RZ, 0xc0, !PT ;  /* 0x0000ffff693c7812 */ /* 0x000fe400078ec0ff */
[----:B------:R-:W-:-:S02]  /*14150*/  LOP3.LUT R108, R108, 0xff, RZ, 0xc0, !PT ;  /* 0x000000ff6c6c7812 */ /* 0x000fc400078ec0ff */
[----:B------:R-:W-:Y:S02]  /*14160*/  LOP3.LUT R69, R112, 0xffff, RZ, 0xc0, !PT ;  /* 0x0000ffff70457812 */ /* 0x000fe400078ec0ff */
[----:B------:R-:W-:Y:S02]  /*14170*/  F2FP.SATFINITE.E4M3.F32.PACK_AB_MERGE_C R113, RZ, R113, RZ ;  /* 0x00000071ff71723e */ /* 0x000fe400048070ff */
[----:B------:R-:W-:Y:S02]  /*14180*/  F2FP.SATFINITE.E4M3.F32.PACK_AB_MERGE_C R22, RZ, R22, RZ ;  /* 0x00000016ff16723e */ /* 0x000fe400048070ff */
[----:B------:R-:W-:Y:S01]  /*14190*/  LOP3.LUT R56, R56, 0xff0000, R27, 0xf8, !PT ;  /* 0x00ff000038387812 */ /* 0x000fe200078ef81b */
[----:B------:R-:W-:Y:S01]  /*141a0*/  IMAD.U32 R27, R110, 0x10000, RZ ;  /* 0x000100006e1b7824 */ /* 0x000fe200078e00ff */
[----:B------:R-:W-:Y:S02]  /*141b0*/  PRMT R45, R44, 0x7604, R45 ;  /* 0x000076042c2d7816 */ /* 0x000fe4000000002d */
[----:B------:R-:W-:-:S02]  /*141c0*/  PRMT R64, R61, 0x7604, R64 ;  /* 0x000076043d407816 */ /* 0x000fc40000000040 */
[----:B------:R-:W-:Y:S02]  /*141d0*/  F2FP.SATFINITE.E4M3.F32.PACK_AB_MERGE_C R125, RZ, R125, RZ ;  /* 0x0000007dff7d723e */ /* 0x000fe400048070ff */
[----:B------:R-:W-:Y:S01]  /*141e0*/  LOP3.LUT R52, R52, 0xff0000, R31, 0xf8, !PT ;  /* 0x00ff000034347812 */ /* 0x000fe200078ef81f */
[----:B------:R-:W-:Y:S01]  /*141f0*/  IMAD.U32 R31, R118, 0x10000, RZ ;  /* 0x00010000761f7824 */ /* 0x000fe200078e00ff */
[----:B------:R-:W-:Y:S02]  /*14200*/  F2FP.SATFINITE.E4M3.F32.PACK_AB_MERGE_C R126, RZ, R126, RZ ;  /* 0x0000007eff7e723e */ /* 0x000fe400048070ff */
[----:B------:R-:W-:Y:S02]  /*14210*/  PRMT R44, R73, 0x7604, R72 ;  /* 0x00007604492c7816 */ /* 0x000fe40000000048 */
[----:B------:R-:W-:Y:S02]  /*14220*/  PRMT R61, R60, 0x7604, R101 ;  /* 0x000076043c3d7816 */ /* 0x000fe40000000065 */
[----:B------:R-:W-:-:S02]  /*14230*/  PRMT R60, R69, 0x7604, R108 ;  /* 0x00007604453c7816 */ /* 0x000fc4000000006c */
[----:B------:R-:W-:Y:S02]  /*14240*/  LOP3.LUT R68, R113, 0xff, RZ, 0xc0, !PT ;  /* 0x000000ff71447812 */ /* 0x000fe400078ec0ff */
[----:B------:R-:W-:Y:S02]  /*14250*/  LOP3.LUT R73, R22, 0xffff, RZ, 0xc0, !PT ;  /* 0x0000ffff16497812 */ /* 0x000fe400078ec0ff */
[----:B------:R-:W-:Y:S02]  /*14260*/  F2FP.SATFINITE.E4M3.F32.PACK_AB_MERGE_C R138, RZ, R138, RZ ;  /* 0x0000008aff8a723e */ /* 0x000fe400048070ff */
[----:B------:R-:W-:Y:S02]  /*14270*/  LOP3.LUT R22, R117, 0xff, RZ, 0xc0, !PT ;  /* 0x000000ff75167812 */ /* 0x000fe400078ec0ff */
[----:B------:R-:W-:Y:S02]  /*14280*/  LOP3.LUT R125, R125, 0xffff, RZ, 0xc0, !PT ;  /* 0x0000ffff7d7d7812 */ /* 0x000fe400078ec0ff */
[----:B------:R-:W-:Y:S01]  /*14290*/  LOP3.LUT R64, R64, 0xff0000, R27, 0xf8, !PT ;  /* 0x00ff000040407812 */ /* 0x000fe200078ef81b */
[----:B------:R-:W-:Y:S01]  /*142a0*/  IMAD.U32 R27, R126, 0x10000, RZ ;  /* 0x000100007e1b7824 */ /* 0x000fe200078e00ff */
[----:B------:R-:W-:-:S02]  /*142b0*/  PRMT R68, R73, 0x7604, R68 ;  /* 0x0000760449447816 */ /* 0x000fc40000000044 */
[----:B------:R-:W-:Y:S02]  /*142c0*/  F2FP.SATFINITE.E4M3.F32.PACK_AB_MERGE_C R137, RZ, R137, RZ ;  /* 0x00000089ff89723e */ /* 0x000fe400048070ff */
[----:B------:R-:W-:Y:S01]  /*142d0*/  LOP3.LUT R60, R60, 0xff0000, R31, 0xf8, !PT ;  /* 0x00ff00003c3c7812 */ /* 0x000fe200078ef81f */
[----:B------:R-:W-:Y:S01]  /*142e0*/  IMAD.U32 R31, R138, 0x10000, RZ ;  /* 0x000100008a1f7824 */ /* 0x000fe200078e00ff */
[----:B------:R-:W-:Y:S02]  /*142f0*/  F2FP.SATFINITE.E4M3.F32.PACK_AB_MERGE_C R134, RZ, R134, RZ ;  /* 0x00000086ff86723e */ /* 0x000fe400048070ff */
[----:B------:R-:W-:Y:S02]  /*14300*/  PRMT R22, R125, 0x7604, R22 ;  /* 0x000076047d167816 */ /* 0x000fe40000000016 */
[----:B------:R-:W-:Y:S02]  /*14310*/  F2FP.SATFINITE.E4M3.F32.PACK_AB_MERGE_C R148, RZ, R148, RZ ;  /* 0x00000094ff94723e */ /* 0x000fe400048070ff */
[----:B------:R-:W-:-:S02]  /*14320*/  F2FP.SATFINITE.E4M3.F32.PACK_AB_MERGE_C R34, RZ, R34, RZ ;  /* 0x00000022ff22723e */ /* 0x000fc400048070ff */
[----:B------:R-:W-:Y:S02]  /*14330*/  LOP3.LUT R72, R137, 0xff, RZ, 0xc0, !PT ;  /* 0x000000ff89487812 */ /* 0x000fe400078ec0ff */
[----:B------:R-:W-:Y:S02]  /*14340*/  LOP3.LUT R77, R132, 0xffff, RZ, 0xc0, !PT ;  /* 0x0000ffff844d7812 */ /* 0x000fe400078ec0ff */
[----:B------:R-:W-:Y:S02]  /*14350*/  F2FP.SATFINITE.E4M3.F32.PACK_AB_MERGE_C R39, RZ, R39, RZ ;  /* 0x00000027ff27723e */ /* 0x000fe400048070ff */
[----:B------:R-:W-:Y:S01]  /*14360*/  LOP3.LUT R68, R68, 0xff0000, R27, 0xf8, !PT ;  /* 0x00ff000044447812 */ /* 0x000fe200078ef81b */
[----:B------:R-:W-:Y:S01]  /*14370*/  IMAD.U32 R27, R134, 0x10000, RZ ;  /* 0x00010000861b7824 */ /* 0x000fe200078e00ff */
[----:B------:R-:W-:Y:S01]  /*14380*/  F2FP.SATFINITE.E4M3.F32.PACK_AB_MERGE_C R42, RZ, R42, RZ ;  /* 0x0000002aff2a723e */ /* 0x000fe200048070ff */
[----:B------:R-:W-:Y:S01]  /*14390*/  IMAD.U32 R39, R39, 0x10000, RZ ;  /* 0x0001000027277824 */ /* 0x000fe200078e00ff */
[----:B------:R-:W-:Y:S01]  /*143a0*/  LOP3.LUT R22, R22, 0xff0000, R31, 0xf8, !PT ;  /* 0x00ff000016167812 */ /* 0x000fe200078ef81f */
[----:B------:R-:W-:Y:S01]  /*143b0*/  IMAD.U32 R31, R148, 0x10000, RZ ;  /* 0x00010000941f7824 */ /* 0x000fe200078e00ff */
[----:B------:R-:W-:-:S02]  /*143c0*/  LOP3.LUT R34, R34, 0xffff, RZ, 0xc0, !PT ;  /* 0x0000ffff22227812 */ /* 0x000fc400078ec0ff */
[----:B------:R-:W-:Y:S02]  /*143d0*/  PRMT R72, R77, 0x7604, R72 ;  /* 0x000076044d487816 */ /* 0x000fe40000000048 */
[----:B------:R-:W-:Y:S02]  /*143e0*/  F2FP.SATFINITE.E4M3.F32.PACK_AB_MERGE_C R47, RZ, R47, RZ ;  /* 0x0000002fff2f723e */ /* 0x000fe400048070ff */
[----:B------:R-:W-:Y:S02]  /*143f0*/  LOP3.LUT R42, R42, 0xffff, RZ, 0xc0, !PT ;  /* 0x0000ffff2a2a7812 */ /* 0x000fe400078ec0ff */
[----:B------:R-:W-:Y:S01]  /*14400*/  F2FP.SATFINITE.E4M3.F32.PACK_AB_MERGE_C R50, RZ, R50, RZ ;  /* 0x00000032ff32723e */ /* 0x000fe200048070ff */
[----:B------:R-:W-:Y:S01]  /*14410*/  IMAD.U32 R47, R47, 0x10000, RZ ;  /* 0x000100002f2f7824 */ /* 0x000fe200078e00ff */
[----:B------:R-:W-:Y:S02]  /*14420*/  F2FP.SATFINITE.E4M3.F32.PACK_AB_MERGE_C R65, RZ, R65, RZ ;  /* 0x00000041ff41723e */ /* 0x000fe400048070ff */
[----:B------:R-:W-:-:S02]  /*14430*/  FSETP.GEU.AND P2, PT, R16, -126, PT ;  /* 0xc2fc00001000780b */ /* 0x000fc40003f4e000 */
[----:B------:R-:W-:Y:S02]  /*14440*/  F2FP.SATFINITE.E4M3.F32.PACK_AB_MERGE_C R43, RZ, R43, RZ ;  /* 0x0000002bff2b723e */ /* 0x000fe400048070ff */
[----:B------:R-:W-:Y:S02]  /*14450*/  F2FP.SATFINITE.E4M3.F32.PACK_AB_MERGE_C R55, RZ, R55, RZ ;  /* 0x00000037ff37723e */ /* 0x000fe400048070ff */
[----:B------:R-:W-:Y:S01]  /*14460*/  LOP3.LUT R76, R76, 0xff0000, R27, 0xf8, !PT ;  /* 0x00ff00004c4c7812 */ /* 0x000fe200078ef81b */
[----:B------:R-:W-:Y:S01]  /*14470*/  IMAD.SHL.U32 R27, R34, 0x1000000, RZ ;  /* 0x01000000221b7824 */ /* 0x000fe200078e00ff */
[----:B------:R-:W-:Y:S01]  /*14480*/  F2FP.SATFINITE.E4M3.F32.PACK_AB_MERGE_C R58, RZ, R58, RZ ;  /* 0x0000003aff3a723e */ /* 0x000fe200048070ff */
[----:B------:R-:W-:Y:S01]  /*14490*/  IMAD.U32 R55, R55, 0x10000, RZ ;  /* 0x0001000037377824 */ /* 0x000fe200078e00ff */
[----:B------:R-:W-:Y:S01]  /*144a0*/  LOP3.LUT R72, R72, 0xff0000, R31, 0xf8, !PT ;  /* 0x00ff000048487812 */ /* 0x000fe200078ef81f */
[----:B------:R-:W-:Y:S01]  /*144b0*/  IMAD.SHL.U32 R31, R42, 0x1000000, RZ ;  /* 0x010000002a1f7824 */ /* 0x000fe200078e00ff */
[----:B------:R-:W-:Y:S01]  /*144c0*/  LOP3.LUT R50, R50, 0xffff, RZ, 0xc0, !PT ;  /* 0x0000ffff32327812 */ /* 0x000fe200078ec0ff */
[----:B------:R-:W-:Y:S01]  /*144d0*/  @!P2 FMUL R16, R16, 0.5 ;  /* 0x3f0000001010a820 */ /* 0x000fe20000400000 */
[----:B------:R-:W-:-:S02]  /*144e0*/  LOP3.LUT R65, R65, 0xffff, RZ, 0xc0, !PT ;  /* 0x0000ffff41417812 */ /* 0x000fc400078ec0ff */
[----:B------:R-:W-:Y:S02]  /*144f0*/  F2FP.SATFINITE.E4M3.F32.PACK_AB_MERGE_C R30, RZ, R30, RZ ;  /* 0x0000001eff1e723e */ /* 0x000fe400048070ff */
[----:B------:R-:W-:Y:S01]  /*14500*/  F2FP.SATFINITE.E4M3.F32.PACK_AB_MERGE_C R93, RZ, R93, RZ ;  /* 0x0000005dff5d723e */ /* 0x000fe200048070ff */
[----:B------:R-:W1:Y:S01]  /*14510*/  MUFU.EX2 R16, R16 ;  /* 0x0000001000107308 */ /* 0x000e620000000800 */
[----:B------:R-:W-:Y:S01]  /*14520*/  LOP3.LUT R19, R19, 0xff0000, R80, 0xf8, !PT ;  /* 0x00ff000013137812 */ /* 0x000fe200078ef850 */
[----:B------:R-:W-:Y:S01]  /*14530*/  IMAD.U32 R80, R43, 0x10000, RZ ;  /* 0x000100002b507824 */ /* 0x000fe200078e00ff */
[----:B------:R-:W-:Y:S02]  /*14540*/  LOP3.LUT R24, R24, 0xff0000, R39, 0xf8, !PT ;  /* 0x00ff000018187812 */ /* 0x000fe400078ef827 */
[----:B------:R-:W-:Y:S02]  /*14550*/  F2FP.SATFINITE.E4M3.F32.PACK_AB_MERGE_C R59, RZ, R59, RZ ;  /* 0x0000003bff3b723e */ /* 0x000fe400048070ff */
[----:B------:R-:W-:-:S02]  /*14560*/  LOP3.LUT R58, R58, 0xffff, RZ, 0xc0, !PT ;  /* 0x0000ffff3a3a7812 */ /* 0x000fc400078ec0ff */
[----:B------:R-:W-:Y:S01]  /*14570*/  F2FP.SATFINITE.E4M3.F32.PACK_AB_MERGE_C R62, RZ, R62, RZ ;  /* 0x0000003eff3e723e */ /* 0x000fe200048070ff */
[----:B------:R-:W-:Y:S01]  /*14580*/  IMAD.U32 R59, R59, 0x10000, RZ ;  /* 0x000100003b3b7824 */ /* 0x000fe200078e00ff */
[----:B------:R-:W-:Y:S02]  /*14590*/  FSETP.GEU.AND P4, PT, R17, -126, PT ;  /* 0xc2fc00001100780b */ /* 0x000fe40003f8e000 */
[----:B------:R-:W-:Y:S02]  /*145a0*/  F2FP.SATFINITE.E4M3.F32.PACK_AB_MERGE_C R35, RZ, R35, RZ ;  /* 0x00000023ff23723e */ /* 0x000fe400048070ff */
[----:B------:R-:W-:Y:S02]  /*145b0*/  F2FP.SATFINITE.E4M3.F32.PACK_AB_MERGE_C R63, RZ, R63, RZ ;  /* 0x0000003fff3f723e */ /* 0x000fe400048070ff */
[----:B------:R-:W-:Y:S01]  /*145c0*/  F2FP.SATFINITE.E4M3.F32.PACK_AB_MERGE_C R71, RZ, R71, RZ ;  /* 0x00000047ff47723e */ /* 0x000fe200048070ff */
[----:B------:R-:W-:Y:S01]  /*145d0*/  IMAD.U32 R84, R35, 0x10000, RZ ;  /* 0x0001000023547824 */ /* 0x000fe200078e00ff */
[----:B------:R-:W-:Y:S01]  /*145e0*/  F2FP.SATFINITE.E4M3.F32.PACK_AB_MERGE_C R14, RZ, R14, RZ ;  /* 0x0000000eff0e723e */ /* 0x000fe200048070ff */
[----:B-1----:R-:W-:Y:S01]  /*145f0*/  @!P2 FMUL R16, R16, R16 ;  /* 0x000000101010a220 */ /* 0x002fe20000400000 */
[----:B------:R-:W-:Y:S01]  /*14600*/  LOP3.LUT R20, R20, R27, RZ, 0xfc, !PT ;  /* 0x0000001b14147212 */ /* 0x000fe200078efcff */
[----:B------:R-:W-:Y:S01]  /*14610*/  IMAD.SHL.U32 R27, R50, 0x1000000, RZ ;  /* 0x01000000321b7824 */ /* 0x000fe200078e00ff */
[----:B------:R-:W-:Y:S01]  /*14620*/  F2FP.SATFINITE.E4M3.F32.PACK_AB_MERGE_C R74, RZ, R74, RZ ;  /* 0x0000004aff4a723e */ /* 0x000fe200048070ff */
[----:B------:R-:W-:Y:S01]  /*14630*/  IMAD.U32 R71, R71, 0x10000, RZ ;  /* 0x0001000047477824 */ /* 0x000fe200078e00ff */
[----:B------:R-:W-:Y:S01]  /*14640*/  PRMT R48, R65, 0x7604, R48 ;  /* 0x0000760441307816 */ /* 0x000fe20000000030 */
[----:B------:R-:W-:Y:S01]  /*14650*/  IMAD.U32 R14, R14, 0x10000, RZ ;  /* 0x000100000e0e7824 */ /* 0x000fe200078e00ff */
[----:B------:R-:W-:Y:S01]  /*14660*/  F2FP.SATFINITE.E4M3.F32.PACK_AB_MERGE_C R88, RZ, R88, RZ ;  /* 0x00000058ff58723e */ /* 0x000fe200048070ff */
[----:B------:R-:W-:Y:S01]  /*14670*/  @!P4 FMUL R17, R17, 0.5 ;  /* 0x3f0000001111c820 */ /* 0x000fe20000400000 */
[----:B------:R-:W-:Y:S01]  /*14680*/  F2FP.SATFINITE.E4M3.F32.PACK_AB_MERGE_C R18, RZ, R18, RZ ;  /* 0x00000012ff12723e */ /* 0x000fe200048070ff */
[----:B------:R-:W-:Y:S01]  /*14690*/  FFMA R5, R16, R5, R123 ;  /* 0x0000000510057223 */ /* 0x000fe2000000007b */
[----:B------:R-:W-:Y:S01]  /*146a0*/  LOP3.LUT R30, R30, 0xffff, RZ, 0xc0, !PT ;  /* 0x0000ffff1e1e7812 */ /* 0x000fe200078ec0ff */
[----:B------:R-:W-:Y:S01]  /*146b0*/  FMUL R152, R152, R16 ;  /* 0x0000001098987220 */ /* 0x000fe20000400000 */
[----:B------:R-:W-:Y:S01]  /*146c0*/  LOP3.LUT R65, R93, 0xff, RZ, 0xc0, !PT ;  /* 0x000000ff5d417812 */ /* 0x000fe200078ec0ff */
[----:B------:R-:W1:Y:S01]  /*146d0*/  MUFU.EX2 R17, R17 ;  /* 0x0000001100117308 */ /* 0x000e620000000800 */
[----:B------:R-:W-:Y:S01]  /*146e0*/  F2FP.SATFINITE.E4M3.F32.PACK_AB_MERGE_C R121, RZ, R121, RZ ;  /* 0x00000079ff79723e */ /* 0x000fe200048070ff */
[----:B------:R-:W-:Y:S01]  /*146f0*/  IMAD.SHL.U32 R30, R30, 0x1000000, RZ ;  /* 0x010000001e1e7824 */ /* 0x000fe200078e00ff */
[----:B------:R-:W-:Y:S01]  /*14700*/  F2FP.SATFINITE.E4M3.F32.PACK_AB_MERGE_C R116, RZ, R116, RZ ;  /* 0x00000074ff74723e */ /* 0x000fe200048070ff */
[-C--:B------:R-:W-:Y:S01]  /*14710*/  FMUL R153, R153, R16.reuse ;  /* 0x0000001099997220 */ /* 0x080fe20000400000 */
[----:B------:R-:W-:Y:S01]  /*14720*/  LOP3.LUT R32, R32, 0xff0000, R47, 0xf8, !PT ;  /* 0x00ff000020207812 */ /* 0x000fe200078ef82f */
[----:B------:R-:W-:Y:S01]  /*14730*/  FMUL R156, R156, R16 ;  /* 0x000000109c9c7220 */ /* 0x000fe20000400000 */
[----:B------:R-:W-:Y:S01]  /*14740*/  F2FP.SATFINITE.E4M3.F32.PACK_AB_MERGE_C R46, RZ, R46, RZ ;  /* 0x0000002eff2e723e */ /* 0x000fe200048070ff */
[-C--:B------:R-:W-:Y:S01]  /*14750*/  FMUL R157, R157, R16.reuse ;  /* 0x000000109d9d7220 */ /* 0x080fe20000400000 */
[----:B------:R-:W-:Y:S01]  /*14760*/  LOP3.LUT R24, R24, R31, RZ, 0xfc, !PT ;  /* 0x0000001f18187212 */ /* 0x000fe200078efcff */
[----:B------:R-:W-:Y:S01]  /*14770*/  IMAD.SHL.U32 R31, R58, 0x1000000, RZ ;  /* 0x010000003a1f7824 */ /* 0x000fe200078e00ff */
[----:B------:R-:W-:Y:S01]  /*14780*/  LOP3.LUT R62, R62, 0xffff, RZ, 0xc0, !PT ;  /* 0x0000ffff3e3e7812 */ /* 0x000fe200078ec0ff */
[----:B------:R-:W-:Y:S01]  /*14790*/  FMUL R160, R160, R16 ;  /* 0x00000010a0a07220 */ /* 0x000fe20000400000 */
[----:B------:R-:W-:Y:S01]  /*147a0*/  F2FP.SATFINITE.E4M3.F32.PACK_AB_MERGE_C R98, RZ, R98, RZ ;  /* 0x00000062ff62723e */ /* 0x000fe200048070ff */
[----:B------:R-:W-:Y:S01]  /*147b0*/  FMUL R161, R161, R16 ;  /* 0x00000010a1a17220 */ /* 0x000fe20000400000 */
[----:B------:R-:W-:Y:S01]  /*147c0*/  F2FP.SATFINITE.E4M3.F32.PACK_AB_MERGE_C R38, RZ, R38, RZ ;  /* 0x00000026ff26723e */ /* 0x000fe200048070ff */
[-C--:B------:R-:W-:Y:S01]  /*147d0*/  FMUL R164, R164, R16.reuse ;  /* 0x00000010a4a47220 */ /* 0x080fe20000400000 */
[----:B------:R-:W-:Y:S01]  /*147e0*/  F2FP.SATFINITE.E4M3.F32.PACK_AB_MERGE_C R95, RZ, R95, RZ ;  /* 0x0000005fff5f723e */ /* 0x000fe200048070ff */
[----:B------:R-:W-:Y:S01]  /*147f0*/  IMAD.U32 R98, R98, 0x10000, RZ ;  /* 0x0001000062627824 */ /* 0x000fe200078e00ff */
[----:B------:R-:W-:Y:S01]  /*14800*/  LOP3.LUT R33, R33, 0xff0000, R80, 0xf8, !PT ;  /* 0x00ff000021217812 */ /* 0x000fe200078ef850 */
[----:B------:R-:W-:Y:S01]  /*14810*/  IMAD.U32 R80, R63, 0x10000, RZ ;  /* 0x000100003f507824 */ /* 0x000fe200078e00ff */
[----:B------:R-:W-:Y:S01]  /*14820*/  LOP3.LUT R28, R28, 0xff0000, R55, 0xf8, !PT ;  /* 0x00ff00001c1c7812 */ /* 0x000fe200078ef837 */
[----:B-1----:R-:W-:Y:S01]  /*14830*/  @!P4 FMUL R17, R17, R17 ;  /* 0x000000111111c220 */ /* 0x002fe20000400000 */
[----:B------:R-:W-:Y:S01]  /*14840*/  F2FP.SATFINITE.E4M3.F32.PACK_AB_MERGE_C R67, RZ, R67, RZ ;  /* 0x00000043ff43723e */ /* 0x000fe200048070ff */
[----:B------:R-:W-:Y:S01]  /*14850*/  FMUL R165, R165, R16 ;  /* 0x00000010a5a57220 */ /* 0x000fe20000400000 */
[----:B------:R-:W-:Y:S01]  /*14860*/  F2FP.SATFINITE.E4M3.F32.PACK_AB_MERGE_C R144, RZ, R144, RZ ;  /* 0x00000090ff90723e */ /* 0x000fe200048070ff */
[----:B------:R-:W-:Y:S01]  /*14870*/  FMUL R168, R168, R16 ;  /* 0x00000010a8a87220 */ /* 0x000fe20000400000 */
[----:B------:R-:W-:Y:S01]  /*14880*/  F2FP.SATFINITE.E4M3.F32.PACK_AB_MERGE_C R70, RZ, R70, RZ ;  /* 0x00000046ff46723e */ /* 0x000fe200048070ff */
[----:B------:R-:W-:Y:S01]  /*14890*/  IMAD.U32 R67, R67, 0x10000, RZ ;  /* 0x0001000043437824 */ /* 0x000fe200078e00ff */
[----:B------:R-:W-:Y:S01]  /*148a0*/  LOP3.LUT R74, R74, 0xffff, RZ, 0xc0, !PT ;  /* 0x0000ffff4a4a7812 */ /* 0x000fe200078ec0ff */
[----:B------:R-:W-:Y:S01]  /*148b0*/  IMAD.U32 R35, R144, 0x10000, RZ ;  /* 0x0001000090237824 */ /* 0x000fe200078e00ff */
[----:B------:R-:W-:Y:S01]  /*148c0*/  F2FP.SATFINITE.E4M3.F32.PACK_AB_MERGE_C R135, RZ, R135, RZ ;  /* 0x00000087ff87723e */ /* 0x000fe200048070ff */
[-C--:B------:R-:W-:Y:S01]  /*148d0*/  FMUL R169, R169, R16.reuse ;  /* 0x00000010a9a97220 */ /* 0x080fe20000400000 */
[----:B------:R-:W-:Y:S01]  /*148e0*/  LOP3.LUT R88, R88, 0xffff, RZ, 0xc0, !PT ;  /* 0x0000ffff58587812 */ /* 0x000fe200078ec0ff */
[-C--:B------:R-:W-:Y:S01]  /*148f0*/  FMUL R172, R172, R16.reuse ;  /* 0x00000010acac7220 */ /* 0x080fe20000400000 */
[----:B------:R-:W-:Y:S01]  /*14900*/  LOP3.LUT R69, R109, 0xff, RZ, 0xc0, !PT ;  /* 0x000000ff6d457812 */ /* 0x000fe200078ec0ff */
[-C--:B------:R-:W-:Y:S01]  /*14910*/  FMUL R173, R173, R16.reuse ;  /* 0x00000010adad7220 */ /* 0x080fe20000400000 */
[----:B------:R-:W-:Y:S01]  /*14920*/  LOP3.LUT R18, R18, 0xffff, RZ, 0xc0, !PT ;  /* 0x0000ffff12127812 */ /* 0x000fe200078ec0ff */
[-C--:B------:R-:W-:Y:S01]  /*14930*/  FMUL R176, R176, R16.reuse ;  /* 0x00000010b0b07220 */ /* 0x080fe20000400000 */
[----:B------:R-:W-:Y:S01]  /*14940*/  F2FP.SATFINITE.E4M3.F32.PACK_AB_MERGE_C R51, RZ, R51, RZ ;  /* 0x00000033ff33723e */ /* 0x000fe200048070ff */
[----:B------:R-:W-:Y:S01]  /*14950*/  FMUL R177, R177, R16 ;  /* 0x00000010b1b17220 */ /* 0x000fe20000400000 */
[----:B------:R-:W-:Y:S01]  /*14960*/  F2FP.SATFINITE.E4M3.F32.PACK_AB_MERGE_C R106, RZ, R106, RZ ;  /* 0x0000006aff6a723e */ /* 0x000fe200048070ff */
[----:B------:R-:W-:Y:S01]  /*14970*/  FMUL R180, R180, R16 ;  /* 0x00000010b4b47220 */ /* 0x000fe20000400000 */
[----:B------:R-:W-:Y:S01]  /*14980*/  F2FP.SATFINITE.E4M3.F32.PACK_AB_MERGE_C R54, RZ, R54, RZ ;  /* 0x00000036ff36723e */ /* 0x000fe200048070ff */
[-C--:B------:R-:W-:Y:S01]  /*14990*/  FMUL R181, R181, R16.reuse ;  /* 0x00000010b5b57220 */ /* 0x080fe20000400000 */
[----:B------:R-:W-:Y:S01]  /*149a0*/  F2FP.SATFINITE.E4M3.F32.PACK_AB_MERGE_C R103, RZ, R103, RZ ;  /* 0x00000067ff67723e */ /* 0x000fe200048070ff */
[----:B------:R-:W-:Y:S01]  /*149b0*/  IMAD.U32 R106, R106, 0x10000, RZ ;  /* 0x000100006a6a7824 */ /* 0x000fe200078e00ff */
[----:B------:R-:W-:Y:S01]  /*149c0*/  PRMT R65, R100, 0x7604, R65 ;  /* 0x0000760464417816 */ /* 0x000fe20000000041 */
[-C--:B------:R-:W-:Y:S01]  /*149d0*/  FMUL R184, R184, R16.reuse ;  /* 0x00000010b8b87220 */ /* 0x080fe20000400000 */
[----:B------:R-:W-:Y:S01]  /*149e0*/  LOP3.LUT R121, R121, 0xff, RZ, 0xc0, !PT ;  /* 0x000000ff79797812 */ /* 0x000fe200078ec0ff */
[-C--:B------:R-:W-:Y:S01]  /*149f0*/  FMUL R185, R185, R16.reuse ;  /* 0x00000010b9b97220 */ /* 0x080fe20000400000 */
[----:B------:R-:W-:Y:S01]  /*14a00*/  LOP3.LUT R116, R116, 0xffff, RZ, 0xc0, !PT ;  /* 0x0000ffff74747812 */ /* 0x000fe200078ec0ff */
[-C--:B------:R-:W-:Y:S01]  /*14a10*/  FMUL R188, R188, R16.reuse ;  /* 0x00000010bcbc7220 */ /* 0x080fe20000400000 */
[----:B------:R-:W-:Y:S01]  /*14a20*/  F2FP.SATFINITE.E4M3.F32.PACK_AB_MERGE_C R75, RZ, R75, RZ ;  /* 0x0000004bff4b723e */ /* 0x000fe200048070ff */
[-C--:B------:R-:W-:Y:S01]  /*14a30*/  FMUL R189, R189, R16.reuse ;  /* 0x00000010bdbd7220 */ /* 0x080fe20000400000 */
[----:B------:R-:W-:Y:S01]  /*14a40*/  F2FP.SATFINITE.E4M3.F32.PACK_AB_MERGE_C R79, RZ, R79, RZ ;  /* 0x0000004fff4f723e */ /* 0x000fe200048070ff */
[-C--:B------:R-:W-:Y:S01]  /*14a50*/  FMUL R192, R192, R16.reuse ;  /* 0x00000010c0c07220 */ /* 0x080fe20000400000 */
[----:B------:R-:W-:Y:S01]  /*14a60*/  F2FP.SATFINITE.E4M3.F32.PACK_AB_MERGE_C R147, RZ, R147, RZ ;  /* 0x00000093ff93723e */ /* 0x000fe200048070ff */
[----:B------:R-:W-:Y:S01]  /*14a70*/  IMAD.U32 R75, R75, 0x10000, RZ ;  /* 0x000100004b4b7824 */ /* 0x000fe200078e00ff */
[----:B------:R-:W-:Y:S01]  /*14a80*/  LOP3.LUT R46, R46, 0xffff, RZ, 0xc0, !PT ;  /* 0x0000ffff2e2e7812 */ /* 0x000fe200078ec0ff */
[----:B------:R-:W-:Y:S01]  /*14a90*/  FMUL R193, R193, R16 ;  /* 0x00000010c1c17220 */ /* 0x000fe20000400000 */
[----:B------:R-:W-:Y:S01]  /*14aa0*/  LOP3.LUT R32, R32, R27, RZ, 0xfc, !PT ;  /* 0x0000001b20207212 */ /* 0x000fe200078efcff */
[----:B------:R-:W-:Y:S01]  /*14ab0*/  IMAD.SHL.U32 R27, R62, 0x1000000, RZ ;  /* 0x010000003e1b7824 */ /* 0x000fe200078e00ff */
[----:B------:R-:W-:Y:S01]  /*14ac0*/  F2FP.SATFINITE.E4M3.F32.PACK_AB_MERGE_C R78, RZ, R78, RZ ;  /* 0x0000004eff4e723e */ /* 0x000fe200048070ff */
[----:B------:R-:W-:Y:S01]  /*14ad0*/  IMAD.SHL.U32 R46, R46, 0x1000000, RZ ;  /* 0x010000002e2e7824 */ /* 0x000fe200078e00ff */
[----:B------:R-:W-:Y:S01]  /*14ae0*/  F2FP.SATFINITE.E4M3.F32.PACK_AB_MERGE_C R82, RZ, R82, RZ ;  /* 0x00000052ff52723e */ /* 0x000fe200048070ff */
[-C--:B------:R-:W-:Y:S01]  /*14af0*/  FMUL R196, R196, R16.reuse ;  /* 0x00000010c4c47220 */ /* 0x080fe20000400000 */
[----:B------:R-:W-:Y:S01]  /*14b00*/  LOP3.LUT R38, R38, 0xffff, RZ, 0xc0, !PT ;  /* 0x0000ffff26267812 */ /* 0x000fe200078ec0ff */
[----:B------:R-:W-:Y:S01]  /*14b10*/  FMUL R197, R197, R16 ;  /* 0x00000010c5c57220 */ /* 0x000fe20000400000 */
[----:B------:R-:W-:Y:S01]  /*14b20*/  F2FP.SATFINITE.E4M3.F32.PACK_AB_MERGE_C R66, RZ, R66, RZ ;  /* 0x00000042ff42723e */ /* 0x000fe200048070ff */
[-C--:B------:R-:W-:Y:S01]  /*14b30*/  FMUL R200, R200, R16.reuse ;  /* 0x00000010c8c87220 */ /* 0x080fe20000400000 */
[----:B------:R-:W-:Y:S01]  /*14b40*/  LOP3.LUT R95, R95, 0xffff, RZ, 0xc0, !PT ;  /* 0x0000ffff5f5f7812 */ /* 0x000fe200078ec0ff */
[----:B------:R-:W-:Y:S01]  /*14b50*/  IMAD.SHL.U32 R38, R38, 0x1000000, RZ ;  /* 0x0100000026267824 */ /* 0x000fe200078e00ff */
[----:B------:R-:W-:Y:S01]  /*14b60*/  LOP3.LUT R40, R40, 0xff0000, R59, 0xf8, !PT ;  /* 0x00ff000028287812 */ /* 0x000fe200078ef83b */
[-C--:B------:R-:W-:Y:S01]  /*14b70*/  FMUL R201, R201, R16.reuse ;  /* 0x00000010c9c97220 */ /* 0x080fe20000400000 */
[----:B------:R-:W-:Y:S01]  /*14b80*/  F2FP.SATFINITE.E4M3.F32.PACK_AB_MERGE_C R83, RZ, R83, RZ ;  /* 0x00000053ff53723e */ /* 0x000fe200048070ff */
[----:B------:R-:W-:Y:S01]  /*14b90*/  FMUL R204, R204, R16 ;  /* 0x00000010cccc7220 */ /* 0x000fe20000400000 */
[----:B------:R-:W-:Y:S01]  /*14ba0*/  F2FP.SATFINITE.E4M3.F32.PACK_AB_MERGE_C R90, RZ, R90, RZ ;  /* 0x0000005aff5a723e */ /* 0x000fe200048070ff */
[----:B------:R-:W-:Y:S01]  /*14bb0*/  FMUL R205, R205, R16 ;  /* 0x00000010cdcd7220 */ /* 0x000fe20000400000 */
[----:B------:R-:W-:Y:S01]  /*14bc0*/  LOP3.LUT R28, R28, R31, RZ, 0xfc, !PT ;  /* 0x0000001f1c1c7212 */ /* 0x000fe200078efcff */
[----:B------:R-:W-:Y:S01]  /*14bd0*/  IMAD.SHL.U32 R31, R74, 0x1000000, RZ ;  /* 0x010000004a1f7824 */ /* 0x000fe200078e00ff */
[----:B------:R-:W-:Y:S01]  /*14be0*/  LOP3.LUT R70, R70, 0xffff, RZ, 0xc0, !PT ;  /* 0x0000ffff46467812 */ /* 0x000fe200078ec0ff */
[----:B------:R-:W-:Y:S01]  /*14bf0*/  IMAD.U32 R83, R83, 0x10000, RZ ;  /* 0x0001000053537824 */ /* 0x000fe200078e00ff */
[----:B------:R-:W-:Y:S01]  /*14c00*/  F2FP.SATFINITE.E4M3.F32.PACK_AB_MERGE_C R86, RZ, R86, RZ ;  /* 0x00000056ff56723e */ /* 0x000fe200048070ff */
[----:B------:R-:W-:Y:S01]  /*14c10*/  IMAD.U32 R90, R90, 0x10000, RZ ;  /* 0x000100005a5a7824 */ /* 0x000fe200078e00ff */
[----:B------:R-:W-:Y:S01]  /*14c20*/  F2FP.SATFINITE.E4M3.F32.PACK_AB_MERGE_C R87, RZ, R87, RZ ;  /* 0x00000057ff57723e */ /* 0x000fe200048070ff */
[-C--:B------:R-:W-:Y:S01]  /*14c30*/  FMUL R208, R208, R16.reuse ;  /* 0x00000010d0d07220 */ /* 0x080fe20000400000 */
[----:B------:R-:W-:Y:S01]  /*14c40*/  LOP3.LUT R135, R135, 0xffff, RZ, 0xc0, !PT ;  /* 0x0000ffff87877812 */ /* 0x000fe200078ec0ff */
[-C--:B------:R-:W-:Y:S01]  /*14c50*/  FMUL R209, R209, R16.reuse ;  /* 0x00000010d1d17220 */ /* 0x080fe20000400000 */
[----:B------:R-:W-:Y:S01]  /*14c60*/  PRMT R53, R88, 0x7604, R53 ;  /* 0x0000760458357816 */ /* 0x000fe20000000035 */
[-C--:B------:R-:W-:Y:S01]  /*14c70*/  FMUL R212, R212, R16.reuse ;  /* 0x00000010d4d47220 */ /* 0x080fe20000400000 */
[----:B------:R-:W-:Y:S01]  /*14c80*/  PRMT R69, R18, 0x7604, R69 ;  /* 0x0000760412457816 */ /* 0x000fe20000000045 */
[----:B------:R-:W-:Y:S01]  /*14c90*/  IMAD.SHL.U32 R135, R135, 0x1000000, RZ ;  /* 0x0100000087877824 */ /* 0x000fe200078e00ff */
[----:B------:R-:W-:Y:S01]  /*14ca0*/  LOP3.LUT R25, R25, 0xff0000, R84, 0xf8, !PT ;  /* 0x00ff000019197812 */ /* 0x000fe200078ef854 */
[----:B------:R-:W-:Y:S01]  /*14cb0*/  IMAD.U32 R84, R51, 0x10000, RZ ;  /* 0x0001000033547824 */ /* 0x000fe200078e00ff */
[----:B------:R-:W-:Y:S01]  /*14cc0*/  LOP3.LUT R54, R54, 0xffff, RZ, 0xc0, !PT ;  /* 0x0000ffff36367812 */ /* 0x000fe200078ec0ff */
[----:B------:R-:W-:Y:S01]  /*14cd0*/  FMUL R213, R213, R16 ;  /* 0x00000010d5d57220 */ /* 0x000fe20000400000 */
[----:B------:R-:W-:Y:S01]  /*14ce0*/  F2FP.SATFINITE.E4M3.F32.PACK_AB_MERGE_C R99, RZ, R99, RZ ;  /* 0x00000063ff63723e */ /* 0x000fe200048070ff */
[----:B------:R-:W-:Y:S01]  /*14cf0*/  FFMA R4, R17, R4, R216 ;  /* 0x0000000411047223 */ /* 0x000fe200000000d8 */
[----:B------:R-:W-:Y:S01]  /*14d00*/  LOP3.LUT R103, R103, 0xffff, RZ, 0xc0, !PT ;  /* 0x0000ffff67677812 */ /* 0x000fe200078ec0ff */
[----:B------:R-:W-:Y:S01]  /*14d10*/  IMAD.SHL.U32 R54, R54, 0x1000000, RZ ;  /* 0x0100000036367824 */ /* 0x000fe200078e00ff */
[----:B------:R-:W-:Y:S01]  /*14d20*/  F2FP.SATFINITE.E4M3.F32.PACK_AB_MERGE_C R13, RZ, R13, RZ ;  /* 0x0000000dff0d723e */ /* 0x000fe200048070ff */
[-C--:B------:R-:W-:Y:S01]  /*14d30*/  FMUL R154, R154, R17.reuse ;  /* 0x000000119a9a7220 */ /* 0x080fe20000400000 */
[----:B------:R-:W-:Y:S01]  /*14d40*/  PRMT R18, R116, 0x7604, R121 ;  /* 0x0000760474127816 */ /* 0x000fe20000000079 */
[----:B------:R-:W-:Y:S01]  /*14d50*/  IMAD.SHL.U32 R34, R103, 0x1000000, RZ ;  /* 0x0100000067227824 */ /* 0x000fe200078e00ff */
[----:B------:R-:W-:Y:S01]  /*14d60*/  LOP3.LUT R37, R37, 0xff0000, R80, 0xf8, !PT ;  /* 0x00ff000025257812 */ /* 0x000fe200078ef850 */
[----:B------:R-:W-:Y:S01]  /*14d70*/  IMAD.U32 R80, R79, 0x10000, RZ ;  /* 0x000100004f507824 */ /* 0x000fe200078e00ff */
[----:B------:R-:W-:Y:S01]  /*14d80*/  LOP3.LUT R26, R26, 0xff0000, R71, 0xf8, !PT ;  /* 0x00ff00001a1a7812 */ /* 0x000fe200078ef847 */
[-C--:B------:R-:W-:Y:S01]  /*14d90*/  FMUL R155, R155, R17.reuse ;  /* 0x000000119b9b7220 */ /* 0x080fe20000400000 */
[----:B------:R-:W-:Y:S01]  /*14da0*/  LOP3.LUT R65, R65, 0xff0000, R14, 0xf8, !PT ;  /* 0x00ff000041417812 */ /* 0x000fe200078ef80e */
[----:B------:R-:W-:Y:S01]  /*14db0*/  IMAD.U32 R14, R147, 0x10000, RZ ;  /* 0x00010000930e7824 */ /* 0x000fe200078e00ff */
[----:B------:R-:W-:Y:S01]  /*14dc0*/  LOP3.LUT R78, R78, 0xffff, RZ, 0xc0, !PT ;  /* 0x0000ffff4e4e7812 */ /* 0x000fe200078ec0ff */
[-C--:B------:R-:W-:Y:S01]  /*14dd0*/  FMUL R158, R158, R17.reuse ;  /* 0x000000119e9e7220 */ /* 0x080fe20000400000 */
[----:B------:R-:W-:Y:S01]  /*14de0*/  LOP3.LUT R82, R82, 0xffff, RZ, 0xc0, !PT ;  /* 0x0000ffff52527812 */ /* 0x000fe200078ec0ff */
[----:B------:R-:W-:Y:S01]  /*14df0*/  FMUL R159, R159, R17 ;  /* 0x000000119f9f7220 */ /* 0x000fe20000400000 */
[----:B------:R-:W-:Y:S01]  /*14e00*/  F2FP.SATFINITE.E4M3.F32.PACK_AB_MERGE_C R91, RZ, R91, RZ ;  /* 0x0000005bff5b723e */ /* 0x000fe200048070ff */
[----:B------:R-:W-:Y:S01]  /*14e10*/  FMUL R162, R162, R17 ;  /* 0x00000011a2a27220 */ /* 0x000fe20000400000 */
[----:B------:R-:W-:Y:S01]  /*14e20*/  F2FP.SATFINITE.E4M3.F32.PACK_AB_MERGE_C R21, RZ, R21, RZ ;  /* 0x00000015ff15723e */ /* 0x000fe200048070ff */
[----:B------:R-:W-:Y:S01]  /*14e30*/  IMAD.SHL.U32 R82, R82, 0x1000000, RZ ;  /* 0x0100000052527824 */ /* 0x000fe200078e00ff */
[----:B------:R-:W-:Y:S01]  /*14e40*/  F2FP.SATFINITE.E4M3.F32.PACK_AB_MERGE_C R114, RZ, R114, RZ ;  /* 0x00000072ff72723e */ /* 0x000fe200048070ff */
[-C--:B------:R-:W-:Y:S01]  /*14e50*/  FMUL R163, R163, R17.reuse ;  /* 0x00000011a3a37220 */ /* 0x080fe20000400000 */
[----:B------:R-:W-:Y:S01]  /*14e60*/  F2FP.SATFINITE.E4M3.F32.PACK_AB_MERGE_C R122, RZ, R122, RZ ;  /* 0x0000007aff7a723e */ /* 0x000fe200048070ff */
[----:B------:R-:W-:Y:S01]  /*14e70*/  FMUL R166, R166, R17 ;  /* 0x00000011a6a67220 */ /* 0x000fe20000400000 */
[----:B------:R-:W-:Y:S01]  /*14e80*/  F2FP.SATFINITE.E4M3.F32.PACK_AB_MERGE_C R146, RZ, R146, RZ ;  /* 0x00000092ff92723e */ /* 0x000fe200048070ff */
[----:B------:R-:W-:Y:S01]  /*14e90*/  IMAD.U32 R114, R114, 0x10000, RZ ;  /* 0x0001000072727824 */ /* 0x000fe200078e00ff */
[----:B------:R-:W-:Y:S01]  /*14ea0*/  LOP3.LUT R19, R19, R30, RZ, 0xfc, !PT ;  /* 0x0000001e13137212 */ /* 0x000fe200078efcff */
[----:B------:R-:W-:Y:S01]  /*14eb0*/  IMAD.SHL.U32 R30, R95, 0x1000000, RZ ;  /* 0x010000005f1e7824 */ /* 0x000fe200078e00ff */
[----:B------:R-:W-:Y:S01]  /*14ec0*/  LOP3.LUT R66, R66, 0xffff, RZ, 0xc0, !PT ;  /* 0x0000ffff42427812 */ /* 0x000fe200078ec0ff */
[----:B------:R-:W-:Y:S01]  /*14ed0*/  IMAD.U32 R122, R122, 0x10000, RZ ;  /* 0x000100007a7a7824 */ /* 0x000fe200078e00ff */
[----:B------:R-:W-:Y:S01]  /*14ee0*/  F2FP.SATFINITE.E4M3.F32.PACK_AB_MERGE_C R107, RZ, R107, RZ ;  /* 0x0000006bff6b723e */ /* 0x000fe200048070ff */
[----:B------:R-:W-:Y:S01]  /*14ef0*/  IMAD.U32 R146, R146, 0x10000, RZ ;  /* 0x0001000092927824 */ /* 0x000fe200078e00ff */
[----:B------:R-:W-:Y:S01]  /*14f00*/  F2FP.SATFINITE.E4M3.F32.PACK_AB_MERGE_C R111, RZ, R111, RZ ;  /* 0x0000006fff6f723e */ /* 0x000fe200048070ff */
[----:B------:R-:W-:Y:S01]  /*14f10*/  IMAD.SHL.U32 R66, R66, 0x1000000, RZ ;  /* 0x0100000042427824 */ /* 0x000fe200078e00ff */
[----:B------:R-:W-:Y:S01]  /*14f20*/  F2FP.SATFINITE.E4M3.F32.PACK_AB_MERGE_C R119, RZ, R119, RZ ;  /* 0x00000077ff77723e */ /* 0x000fe200048070ff */
[----:B------:R-:W-:Y:S01]  /*14f30*/  FMUL R167, R167, R17 ;  /* 0x00000011a7a77220 */ /* 0x000fe20000400000 */
        /* <DEDUP_REMOVED lines=9> */
[-C--:B------:R-:W-:Y:S01]  /*14fd0*/  FMUL R178, R178, R17.reuse ;  /* 0x00000011b2b27220 */ /* 0x080fe20000400000 */
[----:B------:R-:W-:Y:S01]  /*14fe0*/  F2FP.SATFINITE.E4M3.F32.PACK_AB_MERGE_C R220, RZ, R220, RZ ;  /* 0x000000dcffdc723e */ /* 0x000fe200048070ff */
[----:B------:R-:W-:Y:S01]  /*14ff0*/  FMUL R179, R179, R17 ;  /* 0x00000011b3b37220 */ /* 0x000fe20000400000 */
        /* <DEDUP_REMOVED lines=8> */
[----:B------:R-:W-:Y:S01]  /*15080*/  LOP3.LUT R53, R53, 0xff0000, R98, 0xf8, !PT ;  /* 0x00ff000035357812 */ /* 0x000fe200078ef862 */
[-C--:B------:R-:W-:Y:S01]  /*15090*/  FMUL R187, R187, R17.reuse ;  /* 0x00000011bbbb7220 */ /* 0x080fe20000400000 */
[----:B------:R-:W-:Y:S01]  /*150a0*/  LOP3.LUT R99, R99, 0xffff, RZ, 0xc0, !PT ;  /* 0x0000ffff63637812 */ /* 0x000fe200078ec0ff */
[-C--:B------:R-:W-:Y:S01]  /*150b0*/  FMUL R190, R190, R17.reuse ;  /* 0x00000011bebe7220 */ /* 0x080fe20000400000 */
[----:B------:R-:W-:Y:S01]  /*150c0*/  LOP3.LUT R13, R13, 0xffff, RZ, 0xc0, !PT ;  /* 0x0000ffff0d0d7812 */ /* 0x000fe200078ec0ff */
[----:B------:R-:W-:Y:S01]  /*150d0*/  FMUL R191, R191, R17 ;  /* 0x00000011bfbf7220 */ /* 0x000fe20000400000 */
[----:B------:R-:W-:Y:S01]  /*150e0*/  LOP3.LUT R36, R36, 0xff0000, R67, 0xf8, !PT ;  /* 0x00ff000024247812 */ /* 0x000fe200078ef843 */
[----:B------:R-:W-:Y:S01]  /*150f0*/  IMAD.SHL.U32 R99, R99, 0x1000000, RZ ;  /* 0x0100000063637824 */ /* 0x000fe200078e00ff */
[----:B------:R-:W-:Y:S01]  /*15100*/  LOP3.LUT R18, R18, 0xff0000, R35, 0xf8, !PT ;  /* 0x00ff000012127812 */ /* 0x000fe200078ef823 */
[----:B------:R-:W-:Y:S01]  /*15110*/  IMAD.SHL.U32 R35, R86, 0x1000000, RZ ;  /* 0x0100000056237824 */ /* 0x000fe200078e00ff */
[----:B------:R-:W-:Y:S01]  /*15120*/  LOP3.LUT R26, R26, R31, RZ, 0xfc, !PT ;  /* 0x0000001f1a1a7212 */ /* 0x000fe200078efcff */
[----:B------:R-:W-:Y:S01]  /*15130*/  IMAD.SHL.U32 R31, R78, 0x1000000, RZ ;  /* 0x010000004e1f7824 */ /* 0x000fe200078e00ff */
[----:B------:R-:W-:Y:S01]  /*15140*/  LOP3.LUT R91, R91, 0xffff, RZ, 0xc0, !PT ;  /* 0x0000ffff5b5b7812 */ /* 0x000fe200078ec0ff */
[-C--:B------:R-:W-:Y:S01]  /*15150*/  FMUL R194, R194, R17.reuse ;  /* 0x00000011c2c27220 */ /* 0x080fe20000400000 */
[----:B------:R-:W-:Y:S01]  /*15160*/  LOP3.LUT R21, R21, 0xffff, RZ, 0xc0, !PT ;  /* 0x0000ffff15157812 */ /* 0x000fe200078ec0ff */
[-C--:B------:R-:W-:Y:S01]  /*15170*/  FMUL R195, R195, R17.reuse ;  /* 0x00000011c3c37220 */ /* 0x080fe20000400000 */
[----:B------:R-:W-:Y:S01]  /*15180*/  LOP3.LUT R29, R29, 0xff0000, R84, 0xf8, !PT ;  /* 0x00ff00001d1d7812 */ /* 0x000fe200078ef854 */
[----:B------:R-:W-:Y:S01]  /*15190*/  IMAD.SHL.U32 R91, R91, 0x1000000, RZ ;  /* 0x010000005b5b7824 */ /* 0x000fe200078e00ff */
[----:B------:R-:W-:Y:S01]  /*151a0*/  LOP3.LUT R49, R49, 0xff0000, R106, 0xf8, !PT ;  /* 0x00ff000031317812 */ /* 0x000fe200078ef86a */
[-C--:B------:R-:W-:Y:S01]  /*151b0*/  FMUL R198, R198, R17.reuse ;  /* 0x00000011c6c67220 */ /* 0x080fe20000400000 */
[----:B------:R-:W-:Y:S01]  /*151c0*/  LOP3.LUT R107, R107, 0xffff, RZ, 0xc0, !PT ;  /* 0x0000ffff6b6b7812 */ /* 0x000fe200078ec0ff */
[-C--:B------:R-:W-:Y:S01]  /*151d0*/  FMUL R199, R199, R17.reuse ;  /* 0x00000011c7c77220 */ /* 0x080fe20000400000 */
[----:B------:R-:W-:Y:S01]  /*151e0*/  LOP3.LUT R111, R111, 0xffff, RZ, 0xc0, !PT ;  /* 0x0000ffff6f6f7812 */ /* 0x000fe200078ec0ff */
[-C--:B------:R-:W-:Y:S01]  /*151f0*/  FMUL R202, R202, R17.reuse ;  /* 0x00000011caca7220 */ /* 0x080fe20000400000 */
[----:B------:R-:W-:Y:S01]  /*15200*/  LOP3.LUT R119, R119, 0xffff, RZ, 0xc0, !PT ;  /* 0x0000ffff77777812 */ /* 0x000fe200078ec0ff */
[----:B------:R-:W-:Y:S01]  /*15210*/  IMAD.SHL.U32 R107, R107, 0x1000000, RZ ;  /* 0x010000006b6b7824 */ /* 0x000fe200078e00ff */
        /* <DEDUP_REMOVED lines=9> */
[----:B------:R-:W-:Y:S01]  /*152b0*/  IMAD.SHL.U32 R143, R143, 0x1000000, RZ ;  /* 0x010000008f8f7824 */ /* 0x000fe200078e00ff */
[----:B------:R-:W-:Y:S01]  /*152c0*/  LOP3.LUT R220, R220, 0xffff, RZ, 0xc0, !PT ;  /* 0x0000ffffdcdc7812 */ /* 0x000fe200078ec0ff */
[----:B------:R-:W-:Y:S01]  /*152d0*/  IMAD.SHL.U32 R139, R139, 0x1000000, RZ ;  /* 0x010000008b8b7824 */ /* 0x000fe200078e00ff */
[----:B------:R-:W-:Y:S01]  /*152e0*/  LOP3.LUT R48, R48, 0xff0000, R75, 0xf8, !PT ;  /* 0x00ff000030307812 */ /* 0x000fe200078ef84b */
[----:B------:R-:W-:Y:S01]  /*152f0*/  IMAD.SHL.U32 R23, R23, 0x1000000, RZ ;  /* 0x0100000017177824 */ /* 0x000fe200078e00ff */
[----:B------:R-:W-:Y:S01]  /*15300*/  LOP3.LUT R45, R45, 0xff0000, R80, 0xf8, !PT ;  /* 0x00ff00002d2d7812 */ /* 0x000fe200078ef850 */
[----:B------:R-:W-:Y:S01]  /*15310*/  IMAD.SHL.U32 R220, R220, 0x1000000, RZ ;  /* 0x01000000dcdc7824 */ /* 0x000fe200078e00ff */
[----:B------:R-:W-:Y:S01]  /*15320*/  LOP3.LUT R57, R57, 0xff0000, R14, 0xf8, !PT ;  /* 0x00ff000039397812 */ /* 0x000fe200078ef80e */
[----:B------:R-:W-:Y:S01]  /*15330*/  IMAD.SHL.U32 R14, R87, 0x1000000, RZ ;  /* 0x01000000570e7824 */ /* 0x000fe200078e00ff */
[----:B------:R-:W-:Y:S01]  /*15340*/  LOP3.LUT R33, R33, R46, RZ, 0xfc, !PT ;  /* 0x0000002e21217212 */ /* 0x000fe200078efcff */
[-C--:B------:R-:W-:Y:S01]  /*15350*/  FMUL R207, R207, R17.reuse ;  /* 0x00000011cfcf7220 */ /* 0x080fe20000400000 */
[----:B------:R-:W-:Y:S01]  /*15360*/  PRMT R73, R124, 0x7604, R73 ;  /* 0x000076047c497816 */ /* 0x000fe20000000049 */
[-C--:B------:R-:W-:Y:S01]  /*15370*/  FMUL R210, R210, R17.reuse ;  /* 0x00000011d2d27220 */ /* 0x080fe20000400000 */
[----:B------:R-:W-:Y:S01]  /*15380*/  LOP3.LUT R25, R25, R38, RZ, 0xfc, !PT ;  /* 0x0000002619197212 */ /* 0x000fe200078efcff */
[-C--:B------:R-:W-:Y:S01]  /*15390*/  FMUL R211, R211, R17.reuse ;  /* 0x00000011d3d37220 */ /* 0x080fe20000400000 */
[----:B------:R-:W-:Y:S01]  /*153a0*/  LOP3.LUT R53, R53, R30, RZ, 0xfc, !PT ;  /* 0x0000001e35357212 */ /* 0x000fe200078efcff */
[----:B------:R-:W-:Y:S01]  /*153b0*/  IMAD.SHL.U32 R30, R13, 0x1000000, RZ ;  /* 0x010000000d1e7824 */ /* 0x000fe200078e00ff */
[----:B------:R-:W-:Y:S01]  /*153c0*/  LOP3.LUT R44, R44, 0xff0000, R83, 0xf8, !PT ;  /* 0x00ff00002c2c7812 */ /* 0x000fe200078ef853 */
[-C--:B------:R-:W-:Y:S01]  /*153d0*/  FMUL R214, R214, R17.reuse ;  /* 0x00000011d6d67220 */ /* 0x080fe20000400000 */
[----:B------:R-:W-:Y:S01]  /*153e0*/  LOP3.LUT R41, R41, 0xff0000, R90, 0xf8, !PT ;  /* 0x00ff000029297812 */ /* 0x000fe200078ef85a */
[----:B------:R-:W-:Y:S01]  /*153f0*/  FMUL R215, R215, R17 ;  /* 0x00000011d7d77220 */ /* 0x000fe20000400000 */
[----:B------:R-:W-:Y:S01]  /*15400*/  LOP3.LUT R27, R36, R27, RZ, 0xfc, !PT ;  /* 0x0000001b241b7212 */ /* 0x000fe200078efcff */
[----:B------:R-:W-:Y:S01]  /*15410*/  IMAD.SHL.U32 R36, R115, 0x1000000, RZ ;  /* 0x0100000073247824 */ /* 0x000fe200078e00ff */
[----:B------:R-:W-:Y:S01]  /*15420*/  LOP3.LUT R135, R18, R135, RZ, 0xfc, !PT ;  /* 0x0000008712877212 */ /* 0x000fe200078efcff */
[----:B------:R-:W-:Y:S01]  /*15430*/  IMAD.SHL.U32 R18, R21, 0x1000000, RZ ;  /* 0x0100000015127824 */ /* 0x000fe200078e00ff */
[----:B------:R-:W-:-:S02]  /*15440*/  LOP3.LUT R29, R29, R54, RZ, 0xfc, !PT ;  /* 0x000000361d1d7212 */ /* 0x000fc400078efcff */
[----:B------:R-:W-:Y:S01]  /*15450*/  LOP3.LUT R49, R49, R34, RZ, 0xfc, !PT ;  /* 0x0000002231317212 */ /* 0x000fe200078efcff */
[----:B------:R-:W-:Y:S01]  /*15460*/  IMAD.SHL.U32 R34, R111, 0x1000000, RZ ;  /* 0x010000006f227824 */ /* 0x000fe200078e00ff */
[----:B------:R-:W-:Y:S02]  /*15470*/  SEL R13, R20, R19, P3 ;  /* 0x00000013140d7207 */ /* 0x000fe40001800000 */
[----:B------:R-:W-:Y:S02]  /*15480*/  LOP3.LUT R31, R48, R31, RZ, 0xfc, !PT ;  /* 0x0000001f301f7212 */ /* 0x000fe400078efcff */
[----:B------:R-:W-:Y:S02]  /*15490*/  LOP3.LUT R82, R45, R82, RZ, 0xfc, !PT ;  /* 0x000000522d527212 */ /* 0x000fe400078efcff */
[----:B------:R-:W-:Y:S01]  /*154a0*/  SEL R20, R19, R20, P3 ;  /* 0x0000001413147207 */ /* 0x000fe20001800000 */
[----:B------:R1:W2:Y:S01]  /*154b0*/  SHFL.IDX PT, R13, R13, R10, 0x1c1f ;  /* 0x001c1f0a0d0d7589 */ /* 0x0002a200000e0000 */
[----:B------:R-:W-:-:S02]  /*154c0*/  SEL R21, R32, R33, P3 ;  /* 0x0000002120157207 */ /* 0x000fc40001800000 */
[----:B------:R-:W-:Y:S02]  /*154d0*/  LOP3.LUT R61, R61, 0xff0000, R114, 0xf8, !PT ;  /* 0x00ff00003d3d7812 */ /* 0x000fe400078ef872 */
[----:B------:R-:W-:Y:S01]  /*154e0*/  LOP3.LUT R69, R69, 0xff0000, R122, 0xf8, !PT ;  /* 0x00ff000045457812 */ /* 0x000fe200078ef87a */
[----:B------:R1:W3:Y:S01]  /*154f0*/  SHFL.IDX PT, R20, R20, R11, 0x1c1f ;  /* 0x001c1f0b14147589 */ /* 0x0002e200000e0000 */
[----:B------:R-:W-:Y:S02]  /*15500*/  LOP3.LUT R73, R73, 0xff0000, R146, 0xf8, !PT ;  /* 0x00ff000049497812 */ /* 0x000fe400078ef892 */
[----:B------:R-:W-:Y:S01]  /*15510*/  LOP3.LUT R37, R37, R66, RZ, 0xfc, !PT ;  /* 0x0000004225257212 */ /* 0x000fe200078efcff */
[----:B------:R1:W4:Y:S01]  /*15520*/  SHFL.IDX PT, R21, R21, R10, 0x1c1f ;  /* 0x001c1f0a15157589 */ /* 0x00032200000e0000 */
[----:B------:R-:W-:Y:S02]  /*15530*/  SEL R19, R24, R25, P3 ;  /* 0x0000001918137207 */ /* 0x000fe40001800000 */
[----:B------:R-:W-:-:S02]  /*15540*/  SEL R32, R33, R32, P3 ;  /* 0x0000002021207207 */ /* 0x000fc40001800000 */
[----:B------:R-:W-:Y:S02]  /*15550*/  LOP3.LUT R35, R44, R35, RZ, 0xfc, !PT ;  /* 0x000000232c237212 */ /* 0x000fe400078efcff */
[----:B------:R-:W-:Y:S01]  /*15560*/  LOP3.LUT R14, R41, R14, RZ, 0xfc, !PT ;  /* 0x0000000e290e7212 */ /* 0x000fe200078efcff */
[----:B------:R1:W1:Y:S01]  /*15570*/  SHFL.IDX PT, R19, R19, R10, 0x1c1f ;  /* 0x001c1f0a13137589 */ /* 0x00026200000e0000 */
[----:B------:R-:W-:Y:S02]  /*15580*/  SEL R24, R25, R24, P3 ;  /* 0x0000001819187207 */ /* 0x000fe40001800000 */
[----:B------:R-:W-:Y:S01]  /*15590*/  SEL R33, R26, R27, P3 ;  /* 0x0000001b1a217207 */ /* 0x000fe20001800000 */
[----:B------:R1:W1:Y:S01]  /*155a0*/  SHFL.IDX PT, R32, R32, R11, 0x1c1f ;  /* 0x001c1f0b20207589 */ /* 0x00026200000e0000 */
[----:B------:R-:W-:Y:S02]  /*155b0*/  LOP3.LUT R52, R52, R99, RZ, 0xfc, !PT ;  /* 0x0000006334347212 */ /* 0x000fe400078efcff */
[----:B------:R-:W-:Y:S01]  /*155c0*/  SEL R25, R28, R29, P3 ;  /* 0x0000001d1c197207 */ /* 0x000fe20001800000 */
[----:B------:R1:W1:Y:S01]  /*155d0*/  SHFL.IDX PT, R16, R24, R11, 0x1c1f ;  /* 0x001c1f0b18107589 */ /* 0x00026200000e0000 */
[----:B------:R-:W-:-:S02]  /*155e0*/  SEL R26, R27, R26, P3 ;  /* 0x0000001a1b1a7207 */ /* 0x000fc40001800000 */
[----:B------:R-:W-:Y:S01]  /*155f0*/  LOP3.LUT R56, R56, R91, RZ, 0xfc, !PT ;  /* 0x0000005b38387212 */ /* 0x000fe200078efcff */
[----:B------:R1:W1:Y:S01]  /*15600*/  SHFL.IDX PT, R44, R33, R10, 0x1c1f ;  /* 0x001c1f0a212c7589 */ /* 0x00026200000e0000 */
[----:B------:R-:W-:Y:S02]  /*15610*/  SEL R28, R29, R28, P3 ;  /* 0x0000001c1d1c7207 */ /* 0x000fe40001800000 */
[----:B------:R-:W-:Y:S02]  /*15620*/  SEL R27, R82, R31, P3 ;  /* 0x0000001f521b7207 */ /* 0x000fe40001800000 */
[----:B------:R-:W-:Y:S01]  /*15630*/  LOP3.LUT R30, R65, R30, RZ, 0xfc, !PT ;  /* 0x0000001e411e7212 */ /* 0x000fe200078efcff */
[----:B------:R1:W1:Y:S01]  /*15640*/  SHFL.IDX PT, R38, R28, R11, 0x1c1f ;  /* 0x001c1f0b1c267589 */ /* 0x00026200000e0000 */
[----:B------:R-:W-:Y:S02]  /*15650*/  LOP3.LUT R107, R64, R107, RZ, 0xfc, !PT ;  /* 0x0000006b406b7212 */ /* 0x000fe400078efcff */
[----:B------:R-:W-:Y:S01]  /*15660*/  LOP3.LUT R34, R61, R34, RZ, 0xfc, !PT ;  /* 0x000000223d227212 */ /* 0x000fe200078efcff */
[----:B------:R1:W1:Y:S01]  /*15670*/  SHFL.IDX PT, R46, R27, R10, 0x1c1f ;  /* 0x001c1f0a1b2e7589 */ /* 0x00026200000e0000 */
[----:B------:R-:W-:-:S02]  /*15680*/  LOP3.LUT R119, R60, R119, RZ, 0xfc, !PT ;  /* 0x000000773c777212 */ /* 0x000fc400078efcff */
[----:B------:R-:W-:Y:S02]  /*15690*/  LOP3.LUT R36, R69, R36, RZ, 0xfc, !PT ;  /* 0x0000002445247212 */ /* 0x000fe400078efcff */
[----:B------:R-:W-:Y:S02]  /*156a0*/  LOP3.LUT R127, R68, R127, RZ, 0xfc, !PT ;  /* 0x0000007f447f7212 */ /* 0x000fe400078efcff */
[----:B------:R-:W-:Y:S02]  /*156b0*/  LOP3.LUT R22, R22, R143, RZ, 0xfc, !PT ;  /* 0x0000008f16167212 */ /* 0x000fe400078efcff */
[----:B------:R-:W-:Y:S02]  /*156c0*/  LOP3.LUT R76, R76, R139, RZ, 0xfc, !PT ;  /* 0x0000008b4c4c7212 */ /* 0x000fe400078efcff */
[----:B------:R-:W-:Y:S02]  /*156d0*/  LOP3.LUT R73, R73, R18, RZ, 0xfc, !PT ;  /* 0x0000001249497212 */ /* 0x000fe400078efcff */
[----:B------:R-:W-:-:S02]  /*156e0*/  LOP3.LUT R23, R72, R23, RZ, 0xfc, !PT ;  /* 0x0000001748177212 */ /* 0x000fc400078efcff */
[----:B------:R-:W-:Y:S02]  /*156f0*/  LOP3.LUT R220, R57, R220, RZ, 0xfc, !PT ;  /* 0x000000dc39dc7212 */ /* 0x000fe400078efcff */
[----:B------:R-:W-:Y:S02]  /*15700*/  SEL R29, R37, R40, P3 ;  /* 0x00000028251d7207 */ /* 0x000fe40001800000 */
[----:B------:R-:W-:Y:S02]  /*15710*/  SEL R82, R31, R82, P3 ;  /* 0x000000521f527207 */ /* 0x000fe40001800000 */
[----:B------:R-:W-:Y:S01]  /*15720*/  SEL R40, R40, R37, P3 ;  /* 0x0000002528287207 */ /* 0x000fe20001800000 */
[----:B------:R1:W1:Y:S01]  /*15730*/  SHFL.IDX PT, R42, R29, R10, 0x1c1f ;  /* 0x001c1f0a1d2a7589 */ /* 0x00026200000e0000 */
[----:B------:R-:W-:Y:S02]  /*15740*/  SEL R31, R14, R35, P3 ;  /* 0x000000230e1f7207 */ /* 0x000fe40001800000 */
[----:B------:R-:W-:Y:S01]  /*15750*/  SEL R14, R35, R14, P3 ;  /* 0x0000000e230e7207 */ /* 0x000fe20001800000 */
[----:B------:R1:W1:Y:S01]  /*15760*/  SHFL.IDX PT, R51, R40, R11, 0x1c1f ;  /* 0x001c1f0b28337589 */ /* 0x00026200000e0000 */
[----:B------:R-:W-:-:S02]  /*15770*/  SEL R37, R49, R52, P3 ;  /* 0x0000003431257207 */ /* 0x000fc40001800000 */
[----:B------:R-:W-:Y:S01]  /*15780*/  SEL R35, R53, R56, P3 ;  /* 0x0000003835237207 */ /* 0x000fe20001800000 */
[----:B------:R1:W1:Y:S01]  /*15790*/  SHFL.IDX PT, R57, R14, R11, 0x1c1f ;  /* 0x001c1f0b0e397589 */ /* 0x00026200000e0000 */
        /* <DEDUP_REMOVED lines=21> */
[----:B------:R-:W-:-:S03]  /*158f0*/  SHF.L.U32 R18, R6, 0x1f, RZ ;  /* 0x0000001f06127819 */ /* 0x000fc600000006ff */
[----:B------:R1:W1:Y:S01]  /*15900*/  SHFL.IDX PT, R23, R25, R10, 0x1c1f ;  /* 0x001c1f0a19177589 */ /* 0x00026200000e0000 */
[----:B------:R1:W1:Y:S03]  /*15910*/  SYNCS.PHASECHK.TRANS64.TRYWAIT P2, [UR6+0x2c000], R18 ;  /* 0x02c00012ff0075a7 */ /* 0x0002660008040146 */
[----:B------:R1:W1:Y:S04]  /*15920*/  SHFL.IDX PT, R58, R39, R10, 0x1c1f ;  /* 0x001c1f0a273a7589 */ /* 0x00026800000e0000 */
        /* <DEDUP_REMOVED lines=10> */
[----:B------:R1:W1:Y:S01]  /*159d0*/  SHFL.IDX PT, R73, R220, R11, 0x1c1f ;  /* 0x001c1f0bdc497589 */ /* 0x00026200000e0000 */
[----:B--234-:R-:W-:Y:S05]  /*159e0*/  @!P0 BRA `(.L_x_39) ;  /* 0x0000000000048947 */ /* 0x01cfea0003800000 */
[----:B------:R-:W-:Y:S01]  /*159f0*/  BPT.TRAP 0x1 ;  /* 0x000000040000795c */ /* 0x000fe20000300000 */
.L_x_39:
[----:B-1----:R-:W-:Y:S05]  /*15a00*/  @P2 BRA `(.L_x_40) ;  /* 0x0000000000082947 */ /* 0x002fea0003800000 */
[----:B------:R-:W1:Y:S02]  /*15a10*/  SYNCS.PHASECHK.TRANS64.TRYWAIT P2, [UR6+0x2c000], R18 ;  /* 0x02c00012ff0075a7 */ /* 0x000e640008040146 */
[----:B-1----:R-:W-:Y:S05]  /*15a20*/  @!P2 BRA `(.L_x_41) ;  /* 0x000000340074a947 */ /* 0x002fea0003800000 */
.L_x_40:
[CCC-:B------:R-:W-:Y:S01]  /*15a30*/  PRMT R24, R13.reuse, R8.reuse, R20.reuse ;  /* 0x000000080d187216 */ /* 0x1c0fe20000000014 */
[----:B------:R-:W-:Y:S01]  /*15a40*/  ULEA UR6, UR18, UR16, 0xb ;  /* 0x0000001012067291 */ /* 0x000fe2000f8e583f */
[-C--:B------:R-:W-:Y:S01]  /*15a50*/  PRMT R25, R13, R7.reuse, R20 ;  /* 0x000000070d197216 */ /* 0x080fe20000000014 */
[----:B------:R-:W-:Y:S01]  /*15a60*/  UMOV UR7, 0x40000040 ;  /* 0x4000004000077882 */ /* 0x000fe20000000000 */
[CCC-:B------:R-:W-:Y:S01]  /*15a70*/  PRMT R26, R19.reuse, R8.reuse, R16.reuse ;  /* 0x00000008131a7216 */ /* 0x1c0fe20000000010 */
[----:B------:R-:W-:Y:S01]  /*15a80*/  UIADD3 UR10, UR6, 0x2, URZ ;  /* 0x00000002060a7890 */ /* 0x000fe2000fffe03f */
[-C--:B------:R-:W-:Y:S01]  /*15a90*/  PRMT R27, R19, R7.reuse, R16 ;  /* 0x00000007131b7216 */ /* 0x080fe20000000010 */
[----:B------:R-:W-:Y:S01]  /*15aa0*/  UMOV UR11, 0x40000040 ;  /* 0x40000040000b7882 */ /* 0x000fe20000000000 */
[C-C-:B------:R-:W-:Y:S02]  /*15ab0*/  PRMT R28, R21.reuse, R8, R32.reuse ;  /* 0x00000008151c7216 */ /* 0x140fe40000000020 */
[----:B------:R-:W-:Y:S01]  /*15ac0*/  WARPGROUP.ARRIVE ;  /* 0x00000000000079c5 */ /* 0x000fe20000000000 */
[----:B------:R-:W-:-:S02]  /*15ad0*/  PRMT R29, R21, R7, R32 ;  /* 0x00000007151d7216 */ /* 0x000fc40000000020 */
[CCC-:B------:R-:W-:Y:S02]  /*15ae0*/  PRMT R30, R23.reuse, R8.reuse, R38.reuse ;  /* 0x00000008171e7216 */ /* 0x1c0fe40000000026 */
[-C--:B------:R-:W-:Y:S01]  /*15af0*/  PRMT R31, R23, R7.reuse, R38 ;  /* 0x00000007171f7216 */ /* 0x080fe20000000026 */
[----:B------:R-:W-:Y:S01]  /*15b00*/  QGMMA.64x128x32.F32.E4M3.E4M3 R152, R24, gdesc[UR4], R152, gsb0 ;  /* 0x01e0000418987df3 */ /* 0x000fe20008000898 */
[CCC-:B------:R-:W-:Y:S01]  /*15b10*/  PRMT R32, R42.reuse, R8.reuse, R51.reuse ;  /* 0x000000082a207216 */ /* 0x1c0fe20000000033 */
[----:B------:R-:W-:Y:S01]  /*15b20*/  UMOV UR7, 0x40000040 ;  /* 0x4000004000077882 */ /* 0x000fe20000000000 */
[-C--:B------:R-:W-:Y:S02]  /*15b30*/  PRMT R33, R42, R7.reuse, R51 ;  /* 0x000000072a217216 */ /* 0x080fe40000000033 */
[C-C-:B------:R-:W-:Y:S02]  /*15b40*/  PRMT R34, R44.reuse, R8, R53.reuse ;  /* 0x000000082c227216 */ /* 0x140fe40000000035 */
[----:B------:R-:W-:-:S02]  /*15b50*/  PRMT R35, R44, R7, R53 ;  /* 0x000000072c237216 */ /* 0x000fc40000000035 */
[CCC-:B------:R-:W-:Y:S02]  /*15b60*/  PRMT R36, R46.reuse, R8.reuse, R55.reuse ;  /* 0x000000082e247216 */ /* 0x1c0fe40000000037 */
[-C--:B------:R-:W-:Y:S02]  /*15b70*/  PRMT R37, R46, R7.reuse, R55 ;  /* 0x000000072e257216 */ /* 0x080fe40000000037 */
[CCC-:B------:R-:W-:Y:S02]  /*15b80*/  PRMT R38, R48.reuse, R8.reuse, R57.reuse ;  /* 0x0000000830267216 */ /* 0x1c0fe40000000039 */
        /* <DEDUP_REMOVED lines=15> */
[C-C-:B------:R-:W-:Y:S02]  /*15c80*/  PRMT R54, R64.reuse, R8, R73.reuse ;  /* 0x0000000840367216 */ /* 0x140fe40000000049 */
[----:B------:R-:W-:Y:S01]  /*15c90*/  PRMT R55, R64, R7, R73 ;  /* 0x0000000740377216 */ /* 0x000fe20000000049 */
[----:B------:R-:W-:Y:S02]  /*15ca0*/  WARPGROUP.DEPBAR.LE gsb0, 0x0 ;  /* 0x00008000000079c5 */ /* 0x000fe40000010000 */
[----:B------:R-:W-:-:S06]  /*15cb0*/  WARPGROUP.ARRIVE ;  /* 0x00000000000079c5 */ /* 0x000fcc0000000000 */
        /* <DEDUP_REMOVED lines=33> */
.L_x_42:
[----:B------:R-:W-:-:S04]  /*15ed0*/  ULEA UR6, UR17, UR36, 0x3 ;  /* 0x0000002411067291 */ /* 0x000fc8000f8e183f */
[----:B------:R-:W-:-:S04]  /*15ee0*/  UIADD3 UR6, UR6, 0x2c028, URZ ;  /* 0x0002c02806067890 */ /* 0x000fc8000fffe03f */
[----:B------:R-:W-:-:S09]  /*15ef0*/  UPRMT UR6, URZ, 0x654, UR6 ;  /* 0x000006543f067896 */ /* 0x000fd20008000006 */
[----:B------:R-:W-:Y:S01]  /*15f00*/  SYNCS.ARRIVE.TRANS64.RED.A1T0 RZ, [UR6], RZ ;  /* 0x000000ffffff79a7 */ /* 0x000fe20008100406 */
[----:B------:R-:W-:Y:S05]  /*15f10*/  @P1 BRA `(.L_x_43) ;  /* 0x0000000000041947 */ /* 0x000fea0003800000 */
[----:B------:R-:W-:Y:S01]  /*15f20*/  BPT.TRAP 0x1 ;  /* 0x000000040000795c */ /* 0x000fe20000300000 */
.L_x_43:
[----:B------:R-:W-:-:S04]  /*15f30*/  UIADD3 UR17, UR17, 0x1, URZ ;  /* 0x0000000111117890 */ /* 0x000fc8000fffe03f */
[----:B------:R-:W-:-:S04]  /*15f40*/  UISETP.NE.AND UP0, UPT, UR17, 0x5, UPT ;  /* 0x000000051100788c */ /* 0x000fc8000bf05270 */
[----:B------:R-:W-:Y:S01]  /*15f50*/  USEL UR17, UR17, URZ, UP0 ;  /* 0x0000003f11117287 */ /* 0x000fe20008000000 */
[----:B------:R-:W-:Y:S11]  /*15f60*/  @!P0 BRA `(.L_x_44) ;  /* 0x0000000000048947 */ /* 0x000ff60003800000 */
[----:B------:R-:W-:Y:S01]  /*15f70*/  BPT.TRAP 0x1 ;  /* 0x000000040000795c */ /* 0x000fe20000300000 */
.L_x_44:
[----:B------:R-:W-:-:S04]  /*15f80*/  ULEA UR6, UR17, UR36, 0x3 ;  /* 0x0000002411067291 */ /* 0x000fc8000f8e183f */
[----:B------:R-:W-:-:S04]  /*15f90*/  UIADD3 UR6, UR6, 0x2c028, URZ ;  /* 0x0002c02806067890 */ /* 0x000fc8000fffe03f */
[----:B------:R-:W-:-:S09]  /*15fa0*/  UPRMT UR6, URZ, 0x654, UR6 ;  /* 0x000006543f067896 */ /* 0x000fd20008000006 */
[----:B------:R-:W-:Y:S01]  /*15fb0*/  SYNCS.ARRIVE.TRANS64.RED.A1T0 RZ, [UR6], RZ ;  /* 0x000000ffffff79a7 */ /* 0x000fe20008100406 */
[----:B------:R-:W-:Y:S05]  /*15fc0*/  @P1 BRA `(.L_x_45) ;  /* 0x0000000000041947 */ /* 0x000fea0003800000 */
[----:B------:R-:W-:Y:S01]  /*15fd0*/  BPT.TRAP 0x1 ;  /* 0x000000040000795c */ /* 0x000fe20000300000 */
.L_x_45:
        /* <DEDUP_REMOVED lines=14> */
.L_x_35:
[----:B------:R-:W2:Y:S01]  /*160c0*/  SHFL.BFLY PT, R0, R5, 0x1, 0x1f ;  /* 0x0c201f0005007f89 */ /* 0x000ea200000e0000 */
[----:B------:R-:W-:Y:S01]  /*160d0*/  BSSY B0, `(.L_x_47) ;  /* 0x0000024000007945 */ /* 0x000fe20003800000 */
[----:B------:R-:W-:Y:S02]  /*160e0*/  IMAD.MOV.U32 R6, RZ, RZ, 0x3f800000 ;  /* 0x3f800000ff067424 */ /* 0x000fe400078e00ff */
[----:B------:R-:W3:Y:S01]  /*160f0*/  SHFL.BFLY PT, R3, R4, 0x1, 0x1f ;  /* 0x0c201f0004037f89 */ /* 0x000ee200000e0000 */
[----:B------:R-:W-:Y:S02]  /*16100*/  IMAD.MOV.U32 R2, RZ, RZ, 0x3f800000 ;  /* 0x3f800000ff027424 */ /* 0x000fe400078e00ff */
[----:B------:R-:W-:Y:S02]  /*16110*/  IMAD.MOV.U32 R11, RZ, RZ, 0x7f800000 ;  /* 0x7f800000ff0b7424 */ /* 0x000fe400078e00ff */
[----:B--2---:R-:W-:Y:S01]  /*16120*/  FADD R0, R0, R5 ;  /* 0x0000000500007221 */ /* 0x004fe20000000000 */
[----:B---3--:R-:W-:-:S04]  /*16130*/  FADD R16, R3, R4 ;  /* 0x0000000403107221 */ /* 0x008fc80000000000 */
[----:B------:R-:W2:Y:S04]  /*16140*/  SHFL.BFLY PT, R7, R0, 0x2, 0x1f ;  /* 0x0c401f0000077f89 */ /* 0x000ea800000e0000 */
[----:B-1----:R-:W1:Y:S01]  /*16150*/  SHFL.BFLY PT, R17, R16, 0x2, 0x1f ;  /* 0x0c401f0010117f89 */ /* 0x002e6200000e0000 */
[C---:B--2---:R-:W-:Y:S01]  /*16160*/  FSETP.NE.AND P0, PT, R0.reuse, -R7, PT ;  /* 0x800000070000720b */ /* 0x044fe20003f05000 */
[----:B------:R-:W-:Y:S01]  /*16170*/  FADD R4, R0, R7 ;  /* 0x0000000700047221 */ /* 0x000fe20000000000 */
[----:B------:R-:W-:Y:S02]  /*16180*/  IMAD.MOV.U32 R7, RZ, RZ, 0x7f800000 ;  /* 0x7f800000ff077424 */ /* 0x000fe400078e00ff */
[----:B-1----:R-:W-:-:S09]  /*16190*/  FADD R5, R16, R17 ;  /* 0x0000001110057221 */ /* 0x002fd20000000000 */
[----:B------:R-:W-:Y:S05]  /*161a0*/  @!P0 BRA `(.L_x_48) ;  /* 0x0000000000588947 */ /* 0x000fea0003800000 */
[----:B------:R-:W-:Y:S01]  /*161b0*/  VIADD R0, R4, 0x1800000 ;  /* 0x0180000004007836 */ /* 0x000fe20000000000 */
[----:B------:R-:W-:Y:S04]  /*161c0*/  BSSY B1, `(.L_x_49) ;  /* 0x000000d000017945 */ /* 0x000fe80003800000 */
[----:B------:R-:W-:-:S04]  /*161d0*/  LOP3.LUT R0, R0, 0x7f800000, RZ, 0xc0, !PT ;  /* 0x7f80000000007812 */ /* 0x000fc800078ec0ff */
[----:B------:R-:W-:-:S13]  /*161e0*/  ISETP.GT.U32.AND P0, PT, R0, 0x1ffffff, PT ;  /* 0x01ffffff0000780c */ /* 0x000fda0003f04070 */
[----:B------:R-:W-:Y:S05]  /*161f0*/  @P0 BRA `(.L_x_50) ;  /* 0x0000000000140947 */ /* 0x000fea0003800000 */
[----:B------:R-:W-:Y:S01]  /*16200*/  IMAD.MOV.U32 R2, RZ, RZ, R4 ;  /* 0x000000ffff027224 */ /* 0x000fe200078e0004 */
[----:B------:R-:W-:-:S07]  /*16210*/  MOV R14, 0x16230 ;  /* 0x00016230000e7802 */ /* 0x000fce0000000f00 */
[----:B------:R-:W-:Y:S05]  /*16220*/  CALL.REL.NOINC `($__internal_0_$__cuda_sm20_rcp_rn_f32_slowpath) ;  /* 0x00000030001c7944 */ /* 0x000fea0003c00000 */
[----:B------:R-:W-:Y:S01]  /*16230*/  IMAD.MOV.U32 R2, RZ, RZ, R0 ;  /* 0x000000ffff027224 */ /* 0x000fe200078e0000 */
[----:B------:R-:W-:Y:S06]  /*16240*/  BRA `(.L_x_51) ;  /* 0x0000000000107947 */ /* 0x000fec0003800000 */
.L_x_50:
[----:B------:R-:W1:Y:S02]  /*16250*/  MUFU.RCP R3, R4 ;  /* 0x0000000400037308 */ /* 0x000e640000001000 */
[----:B-1----:R-:W-:-:S04]  /*16260*/  FFMA R0, R4, R3, -1 ;  /* 0xbf80000004007423 */ /* 0x002fc80000000003 */
[----:B------:R-:W-:-:S04]  /*16270*/  FADD.FTZ R0, -R0, -RZ ;  /* 0x800000ff00007221 */ /* 0x000fc80000010100 */
[----:B------:R-:W-:-:S07]  /*16280*/  FFMA R2, R3, R0, R3 ;  /* 0x0000000003027223 */ /* 0x000fce0000000003 */
.L_x_51:
[----:B------:R-:W-:Y:S05]  /*16290*/  BSYNC B1 ;  /* 0x0000000000017941 */ /* 0x000fea0003800000 */
.L_x_49:
[----:B------:R-:W-:Y:S01]  /*162a0*/  FSETP.GEU.AND P0, PT, |R4|, 1.175494350822287508e-38, PT ;  /* 0x008000000400780b */ /* 0x000fe20003f0e200 */
[----:B------:R-:W-:-:S12]  /*162b0*/  ULDC UR4, c[0x0][0x600] ;  /* 0x0001800000047ab9 */ /* 0x000fd80000000800 */
[----:B------:R-:W-:-:S04]  /*162c0*/  @!P0 FMUL R4, R4, 16777216 ;  /* 0x4b80000004048820 */ /* 0x000fc80000400000 */
[----:B------:R-:W1:Y:S02]  /*162d0*/  MUFU.LG2 R0, R4 ;  /* 0x0000000400007308 */ /* 0x000e640000000c00 */
[----:B-1----:R-:W-:-:S04]  /*162e0*/  @!P0 FADD R0, R0, -24 ;  /* 0xc1c0000000008421 */ /* 0x002fc80000000000 */
[----:B------:R-:W-:-:S04]  /*162f0*/  FMUL R0, R0, 0.69314718246459960938 ;  /* 0x3f31721800007820 */ /* 0x000fc80000400000 */
[----:B------:R-:W-:-:S07]  /*16300*/  FFMA R11, R9, UR4, R0 ;  /* 0x00000004090b7c23 */ /* 0x000fce0008000000 */
.L_x_48:
[----:B------:R-:W-:Y:S05]  /*16310*/  BSYNC B0 ;  /* 0x0000000000007941 */ /* 0x000fea0003800000 */
.L_x_47:
[----:B------:R-:W-:Y:S01]  /*16320*/  FSETP.NE.AND P0, PT, R16, -R17, PT ;  /* 0x800000111000720b */ /* 0x000fe20003f05000 */
[----:B------:R-:W-:Y:S01]  /*16330*/  ULDC UR4, c[0x0][0x608] ;  /* 0x0001820000047ab9 */ /* 0x000fe20000000800 */
[----:B------:R-:W-:Y:S01]  /*16340*/  BSSY B0, `(.L_x_52) ;  /* 0x0000039000007945 */ /* 0x000fe20003800000 */
[----:B------:R-:W-:-:S04]  /*16350*/  FMUL R2, R2, UR4 ;  /* 0x0000000402027c20 */ /* 0x000fc80008400000 */
[-C--:B------:R-:W-:Y:S01]  /*16360*/  FMUL R152, R152, R2.reuse ;  /* 0x0000000298987220 */ /* 0x080fe20000400000 */
        /* <DEDUP_REMOVED lines=30> */
[----:B------:R-:W-:Y:S01]  /*16550*/  FMUL R213, R213, R2 ;  /* 0x00000002d5d57220 */ /* 0x000fe20000400000 */
[----:B------:R-:W-:Y:S06]  /*16560*/  @!P0 BRA `(.L_x_53) ;  /* 0x0000000000588947 */ /* 0x000fec0003800000 */
        /* <DEDUP_REMOVED lines=10> */
.L_x_55:
[----:B------:R-:W1:Y:S02]  /*16610*/  MUFU.RCP R6, R5 ;  /* 0x0000000500067308 */ /* 0x000e640000001000 */
[----:B-1----:R-:W-:-:S04]  /*16620*/  FFMA R0, R5, R6, -1 ;  /* 0xbf80000005007423 */ /* 0x002fc80000000006 */
[----:B------:R-:W-:-:S04]  /*16630*/  FADD.FTZ R3, -R0, -RZ ;  /* 0x800000ff00037221 */ /* 0x000fc80000010100 */
[----:B------:R-:W-:-:S07]  /*16640*/  FFMA R6, R6, R3, R6 ;  /* 0x0000000306067223 */ /* 0x000fce0000000006 */
.L_x_56:
[----:B------:R-:W-:Y:S05]  /*16650*/  BSYNC B1 ;  /* 0x0000000000017941 */ /* 0x000fea0003800000 */
.L_x_54:
[----:B------:R-:W-:Y:S01]  /*16660*/  FSETP.GEU.AND P0, PT, |R5|, 1.175494350822287508e-38, PT ;  /* 0x008000000500780b */ /* 0x000fe20003f0e200 */
[----:B------:R-:W-:-:S12]  /*16670*/  ULDC UR4, c[0x0][0x600] ;  /* 0x0001800000047ab9 */ /* 0x000fd80000000800 */
[----:B------:R-:W-:-:S04]  /*16680*/  @!P0 FMUL R5, R5, 16777216 ;  /* 0x4b80000005058820 */ /* 0x000fc80000400000 */
[----:B------:R-:W1:Y:S02]  /*16690*/  MUFU.LG2 R0, R5 ;  /* 0x0000000500007308 */ /* 0x000e640000000c00 */
[----:B-1----:R-:W-:-:S04]  /*166a0*/  @!P0 FADD R0, R0, -24 ;  /* 0xc1c0000000008421 */ /* 0x002fc80000000000 */
[----:B------:R-:W-:-:S04]  /*166b0*/  FMUL R0, R0, 0.69314718246459960938 ;  /* 0x3f31721800007820 */ /* 0x000fc80000400000 */
[----:B------:R-:W-:-:S07]  /*166c0*/  FFMA R7, R15, UR4, R0 ;  /* 0x000000040f077c23 */ /* 0x000fce0008000000 */
.L_x_53:
[----:B------:R-:W-:Y:S05]  /*166d0*/  BSYNC B0 ;  /* 0x0000000000007941 */ /* 0x000fea0003800000 */
.L_x_52:
[----:B------:R-:W-:Y:S01]  /*166e0*/  UISETP.NE.AND UP0, UPT, UR38, 0x1, UPT ;  /* 0x000000012600788c */ /* 0x000fe2000bf05270 */
[----:B------:R-:W1:Y:S01]  /*166f0*/  S2R R17, SR_TID.X ;  /* 0x0000000000117919 */ /* 0x000e620000002100 */
[----:B------:R-:W-:Y:S02]  /*16700*/  UIADD3 UR4, UR36, 0x2c090, URZ ;  /* 0x0002c09024047890 */ /* 0x000fe4000fffe03f */
[----:B------:R-:W-:Y:S02]  /*16710*/  USEL UR5, URZ, 0x1, UP0 ;  /* 0x000000013f057887 */ /* 0x000fe40008000000 */
[----:B------:R-:W-:-:S04]  /*16720*/  ULEA UR4, UR38, UR4, 0x3 ;  /* 0x0000000426047291 */ /* 0x000fc8000f8e183f */
[----:B------:R-:W-:Y:S01]  /*16730*/  IMAD.U32 R0, RZ, RZ, UR5 ;  /* 0x00000005ff007e24 */ /* 0x000fe2000f8e00ff */
[----:B------:R-:W-:Y:S02]  /*16740*/  ULDC UR5, c[0x0][0x608] ;  /* 0x0001820000057ab9 */ /* 0x000fe40000000800 */
[----:B------:R-:W-:Y:S02]  /*16750*/  FMUL R6, R6, UR5 ;  /* 0x0000000506067c20 */ /* 0x000fe40008400000 */
[----:B------:R-:W-:-:S04]  /*16760*/  SHF.L.U32 R0, R0, 0x1f, RZ ;  /* 0x0000001f00007819 */ /* 0x000fc800000006ff */
[----:B------:R-:W2:Y:S01]  /*16770*/  SYNCS.PHASECHK.TRANS64.TRYWAIT P0, [UR4+0x8], R0 ;  /* 0x00000800ff0075a7 */ /* 0x000ea20008000144 */
[C---:B-1----:R-:W-:Y:S02]  /*16780*/  LOP3.LUT P1, RZ, R17.reuse, 0x3, RZ, 0xc0, !PT ;  /* 0x0000000311ff7812 */ /* 0x042fe4000782c0ff */
[----:B------:R-:W-:Y:S01]  /*16790*/  LOP3.LUT R16, R17, 0x7f, RZ, 0xc0, !PT ;  /* 0x0000007f11107812 */ /* 0x000fe200078ec0ff */
[----:B--2---:R-:W-:Y:S10]  /*167a0*/  @!P0 BRA `(.L_x_57) ;  /* 0x00000028002c8947 */ /* 0x004ff40003800000 */
.L_x_108:
[----:B------:R-:W-:Y:S01]  /*167b0*/  ULDC.64 UR10, c[0x0][0x208] ;  /* 0x00008200000a7ab9 */ /* 0x000fe20000000a00 */
[----:B------:R-:W-:Y:S01]  /*167c0*/  BSSY B0, `(.L_x_58) ;  /* 0x0000019000007945 */ /* 0x000fe20003800000 */
[----:B------:R-:W-:Y:S02]  /*167d0*/  SHF.R.U32.HI R17, RZ, 0x2, R17 ;  /* 0x00000002ff117819 */ /* 0x000fe40000011611 */
[----:B------:R-:W-:Y:S01]  /*167e0*/  SHF.R.U32.HI R18, RZ, 0x5, R16 ;  /* 0x00000005ff127819 */ /* 0x000fe20000011610 */
[----:B------:R-:W-:Y:S06]  /*167f0*/  @P1 BRA `(.L_x_59) ;  /* 0x0000000000541947 */ /* 0x000fec0003800000 */
[----:B------:R-:W2:Y:S01]  /*16800*/  S2UR UR4, SR_CTAID.Y ;  /* 0x00000000000479c3 */ /* 0x000ea20000002600 */
[----:B-1----:R-:W-:Y:S01]  /*16810*/  IMAD.SHL.U32 R3, R18, 0x10, RZ ;  /* 0x0000001012037824 */ /* 0x002fe200078e00ff */
[----:B------:R-:W-:Y:S01]  /*16820*/  LOP3.LUT R0, R17, 0x7, RZ, 0xc0, !PT ;  /* 0x0000000711007812 */ /* 0x000fe200078ec0ff */
[----:B------:R-:W-:Y:S01]  /*16830*/  USHF.L.U32 UR8, UR37, 0x6, URZ ;  /* 0x0000000625087899 */ /* 0x000fe2000800063f */
[----:B------:R-:W-:Y:S02]  /*16840*/  ULDC.64 UR6, c[0x0][0x688] ;  /* 0x0001a20000067ab9 */ /* 0x000fe40000000a00 */
[----:B------:R-:W-:Y:S02]  /*16850*/  LOP3.LUT R0, R3, 0xfffffff0, R0, 0xe2, !PT ;  /* 0xfffffff003007812 */ /* 0x000fe400078ee200 */
[----:B------:R-:W1:Y:S03]  /*16860*/  S2UR UR5, SR_CTAID.Z ;  /* 0x00000000000579c3 */ /* 0x000e660000002700 */
[----:B------:R-:W-:-:S04]  /*16870*/  VIADD R3, R0, UR8 ;  /* 0x0000000800037c36 */ /* 0x000fc80008000000 */
[----:B------:R-:W-:Y:S01]  /*16880*/  VIADD R2, R3, 0x8 ;  /* 0x0000000803027836 */ /* 0x000fe20000000000 */
[----:B--2---:R-:W-:-:S04]  /*16890*/  UIMAD UR4, UR4, UR6, UR8 ;  /* 0x00000006040472a4 */ /* 0x004fc8000f8e0208 */
[----:B-1----:R-:W-:-:S03]  /*168a0*/  UIMAD UR4, UR5, UR7, UR4 ;  /* 0x00000007050472a4 */ /* 0x002fc6000f8e0204 */
[----:B------:R-:W-:Y:S02]  /*168b0*/  ULDC UR5, c[0x0][0x288] ;  /* 0x0000a20000057ab9 */ /* 0x000fe40000000800 */
[----:B------:R-:W-:Y:S02]  /*168c0*/  ISETP.GE.U32.AND P0, PT, R3, UR5, PT ;  /* 0x0000000503007c0c */ /* 0x000fe4000bf06070 */
[----:B------:R-:W-:Y:S02]  /*168d0*/  IADD3 R0, P2, R0, UR4, RZ ;  /* 0x0000000400007c10 */ /* 0x000fe4000ff5e0ff */
[----:B------:R-:W-:Y:S01]  /*168e0*/  ISETP.GE.U32.AND P1, PT, R2, UR5, PT ;  /* 0x0000000502007c0c */ /* 0x000fe2000bf26070 */
[----:B------:R-:W-:Y:S02]  /*168f0*/  ULDC.64 UR4, c[0x0][0x680] ;  /* 0x0001a00000047ab9 */ /* 0x000fe40000000a00 */
[----:B------:R-:W-:Y:S01]  /*16900*/  IMAD.X R3, RZ, RZ, RZ, P2 ;  /* 0x000000ffff037224 */ /* 0x000fe200010e06ff */
[----:B------:R-:W-:-:S04]  /*16910*/  LEA R2, P2, R0, UR4, 0x2 ;  /* 0x0000000400027c11 */ /* 0x000fc8000f8410ff */
[----:B------:R-:W-:-:S05]  /*16920*/  LEA.HI.X R3, R0, UR5, R3, 0x2, P2 ;  /* 0x0000000500037c11 */ /* 0x000fca00090f1403 */
[----:B------:R2:W-:Y:S04]  /*16930*/  @!P0 STG.E desc[UR10][R2.64], R11 ;  /* 0x0000000b02008986 */ /* 0x0005e8000c10190a */
[----:B------:R2:W-:Y:S02]  /*16940*/  @!P1 STG.E desc[UR10][R2.64+0x20], R7 ;  /* 0x0000200702009986 */ /* 0x0005e4000c10190a */
.L_x_59:
[----:B------:R-:W-:Y:S05]  /*16950*/  BSYNC B0 ;  /* 0x0000000000007941 */ /* 0x000fea0003800000 */
.L_x_58:
[----:B------:R-:W-:Y:S01]  /*16960*/  ULDC.64 UR4, c[0x0][0x730] ;  /* 0x0001cc0000047ab9 */ /* 0x000fe20000000a00 */
[-C--:B------:R-:W-:Y:S01]  /*16970*/  FMUL R23, R154, R6.reuse ;  /* 0x000000069a177220 */ /* 0x080fe20000400000 */
[----:B------:R-:W-:Y:S01]  /*16980*/  ISETP.NE.U32.AND P0, PT, RZ, UR4, PT ;  /* 0x00000004ff007c0c */ /* 0x000fe2000bf05070 */
[-C--:B------:R-:W-:Y:S01]  /*16990*/  FMUL R155, R155, R6.reuse ;  /* 0x000000069b9b7220 */ /* 0x080fe20000400000 */
[-C--:B------:R-:W-:Y:S01]  /*169a0*/  FMUL R25, R158, R6.reuse ;  /* 0x000000069e197220 */ /* 0x080fe20000400000 */
[-C--:B------:R-:W-:Y:S01]  /*169b0*/  FMUL R159, R159, R6.reuse ;  /* 0x000000069f9f7220 */ /* 0x080fe20000400000 */
[----:B------:R-:W-:Y:S01]  /*169c0*/  ISETP.NE.AND.EX P0, PT, RZ, UR5, PT, P0 ;  /* 0x00000005ff007c0c */ /* 0x000fe2000bf05300 */
        /* <DEDUP_REMOVED lines=28> */
[----:B------:R-:W-:Y:S06]  /*16b90*/  @P0 BRA `(.L_x_60) ;  /* 0x0000000000200947 */ /* 0x000fec0003800000 */
[----:B------:R-:W-:Y:S02]  /*16ba0*/  ULDC.64 UR4, c[0x0][0x728] ;  /* 0x0001ca0000047ab9 */ /* 0x000fe40000000a00 */
[----:B------:R-:W-:-:S04]  /*16bb0*/  ISETP.NE.U32.AND P0, PT, RZ, UR4, PT ;  /* 0x00000004ff007c0c */ /* 0x000fc8000bf05070 */
[----:B------:R-:W-:-:S13]  /*16bc0*/  ISETP.NE.AND.EX P0, PT, RZ, UR5, PT, P0 ;  /* 0x00000005ff007c0c */ /* 0x000fda000bf05300 */
[----:B------:R-:W-:Y:S05]  /*16bd0*/  @!P0 BRA `(.L_x_61) ;  /* 0x00000000000c8947 */ /* 0x000fea0003800000 */
[----:B-12---:R-:W1:Y:S02]  /*16be0*/  LDC.64 R2, c[0x0][0x728] ;  /* 0x0001ca00ff027b82 */ /* 0x006e640000000a00 */
[----:B-1----:R4:W5:Y:S01]  /*16bf0*/  LDG.E R2, desc[UR10][R2.64] ;  /* 0x0000000a02027981 */ /* 0x002962000c1e1900 */
[----:B------:R-:W-:Y:S05]  /*16c00*/  BRA `(.L_x_60) ;  /* 0x0000000000047947 */ /* 0x000fea0003800000 */
.L_x_61:
[----:B--2---:R-:W3:Y:S02]  /*16c10*/  LDC R2, c[0x0][0x720] ;  /* 0x0001c800ff027b82 */ /* 0x004ee40000000800 */
.L_x_60:
[----:B-1----:R-:W-:Y:S01]  /*16c20*/  MOV R0, RZ ;  /* 0x000000ff00007202 */ /* 0x002fe20000000f00 */
[----:B---3-5:R-:W-:-:S03]  /*16c30*/  IMAD.MOV.U32 R32, RZ, RZ, R2 ;  /* 0x000000ffff207224 */ /* 0x028fc600078e0002 */
[----:B------:R-:W-:-:S13]  /*16c40*/  LOP3.LUT P0, RZ, R0, 0x1bf, RZ, 0xc0, !PT ;  /* 0x000001bf00ff7812 */ /* 0x000fda000780c0ff */
[----:B------:R-:W-:Y:S05]  /*16c50*/  @!P0 BRA `(.L_x_62) ;  /* 0x0000000000408947 */ /* 0x000fea0003800000 */
[----:B------:R-:W-:Y:S01]  /*16c60*/  MOV R0, 0x0 ;  /* 0x0000000000007802 */ /* 0x000fe20000000f00 */
[----:B------:R-:W-:Y:S01]  /*16c70*/  ULDC.64 UR4, c[0x4][0x68] ;  /* 0x01001a0000047ab9 */ /* 0x000fe20000000a00 */
[----:B------:R-:W-:Y:S01]  /*16c80*/  ULDC.64 UR6, c[0x4][0x8] ;  /* 0x0100020000067ab9 */ /* 0x000fe20000000a00 */
[----:B------:R-:W-:Y:S01]  /*16c90*/  IMAD.U32 R4, RZ, RZ, UR4 ;  /* 0x00000004ff047e24 */ /* 0x000fe2000f8e00ff */
[----:B--2-4-:R1:W2:Y:S01]  /*16ca0*/  LDC.64 R2, c[0x4][R0] ;  /* 0x0100000000027b82 */ /* 0x0142a20000000a00 */
[----:B------:R-:W-:Y:S01]  /*16cb0*/  IMAD.U32 R5, RZ, RZ, UR5 ;  /* 0x00000005ff057e24 */ /* 0x000fe2000f8e00ff */
[----:B------:R-:W-:Y:S01]  /*16cc0*/  ULDC.64 UR4, c[0x4][0x70] ;  /* 0x01001c0000047ab9 */ /* 0x000fe20000000a00 */
[----:B------:R-:W-:Y:S02]  /*16cd0*/  IMAD.U32 R10, RZ, RZ, UR6 ;  /* 0x00000006ff0a7e24 */ /* 0x000fe4000f8e00ff */
[----:B------:R-:W-:Y:S02]  /*16ce0*/  IMAD.U32 R6, RZ, RZ, UR4 ;  /* 0x00000004ff067e24 */ /* 0x000fe4000f8e00ff */
[----:B------:R-:W-:-:S02]  /*16cf0*/  IMAD.U32 R7, RZ, RZ, UR5 ;  /* 0x00000005ff077e24 */ /* 0x000fc4000f8e00ff */
[----:B------:R-:W-:Y:S02]  /*16d00*/  IMAD.U32 R11, RZ, RZ, UR7 ;  /* 0x00000007ff0b7e24 */ /* 0x000fe4000f8e00ff */
[----:B------:R-:W-:Y:S02]  /*16d10*/  IMAD.MOV.U32 R8, RZ, RZ, 0x70 ;  /* 0x00000070ff087424 */ /* 0x000fe400078e00ff */
[----:B------:R-:W-:Y:S02]  /*16d20*/  IMAD.MOV.U32 R12, RZ, RZ, 0x1 ;  /* 0x00000001ff0c7424 */ /* 0x000fe400078e00ff */
[----:B-1----:R-:W-:-:S07]  /*16d30*/  IMAD.MOV.U32 R13, RZ, RZ, RZ ;  /* 0x000000ffff0d7224 */ /* 0x002fce00078e00ff */
[----:B------:R-:W-:-:S07]  /*16d40*/  LEPC R20, `(.L_x_62) ;  /* 0x000000001014794e */ /* 0x000fce0000000000 */
[----:B--2---:R-:W-:Y:S05]  /*16d50*/  CALL.ABS.NOINC R2 ;  /* 0x0000000002007343 */ /* 0x004fea0003c00000 */
.L_x_62:
[----:B------:R-:W-:Y:S02]  /*16d60*/  IMAD.U32 R19, RZ, RZ, UR36 ;  /* 0x00000024ff137e24 */ /* 0x000fe4000f8e00ff */
[----:B------:R-:W-:-:S04]  /*16d70*/  IMAD.U32 R0, RZ, RZ, UR38 ;  /* 0x00000026ff007e24 */ /* 0x000fc8000f8e00ff */
[----:B------:R-:W-:-:S04]  /*16d80*/  IMAD R19, R0, 0x2200, R19 ;  /* 0x0000220000137824 */ /* 0x000fc800078e0213 */
[----:B------:R-:W-:-:S05]  /*16d90*/  VIADD R0, R19, 0xffffde00 ;  /* 0xffffde0013007836 */ /* 0x000fca0000000000 */
        /* <DEDUP_REMOVED lines=18> */
.L_x_63:
[----:B------:R-:W1:Y:S01]  /*16ec0*/  S2R R4, SR_TID.X ;  /* 0x0000000000047919 */ /* 0x000e620000002100 */
[----:B------:R-:W-:Y:S01]  /*16ed0*/  ULDC.64 UR4, c[0x0][0x730] ;  /* 0x0001cc0000047ab9 */ /* 0x000fe20000000a00 */
[----:B------:R-:W-:Y:S01]  /*16ee0*/  VIADD R16, R16, 0x1f ;  /* 0x0000001f10107836 */ /* 0x000fe20000000000 */
[----:B------:R-:W-:Y:S01]  /*16ef0*/  ISETP.NE.U32.AND P0, PT, RZ, UR4, PT ;  /* 0x00000004ff007c0c */ /* 0x000fe2000bf05070 */
[----:B------:R-:W-:Y:S01]  /*16f00*/  IMAD.SHL.U32 R17, R17, 0x40, RZ ;  /* 0x0000004011117824 */ /* 0x000fe200078e00ff */
[----:B------:R-:W-:Y:S02]  /*16f10*/  BSSY B0, `(.L_x_64) ;  /* 0x000000e000007945 */ /* 0x000fe40003800000 */
[----:B------:R-:W-:-:S13]  /*16f20*/  ISETP.NE.AND.EX P0, PT, RZ, UR5, PT, P0 ;  /* 0x00000005ff007c0c */ /* 0x000fda000bf05300 */
[----:B------:R-:W3:Y:S01]  /*16f30*/  @P0 LDC R32, c[0x0][0x720] ;  /* 0x0001c800ff200b82 */ /* 0x000ee20000000800 */
[----:B------:R-:W-:Y:S01]  /*16f40*/  ISETP.GT.U32.AND P0, PT, R16, 0x3e, PT ;  /* 0x0000003e1000780c */ /* 0x000fe20003f04070 */
[C---:B-1----:R-:W-:Y:S02]  /*16f50*/  IMAD.SHL.U32 R0, R4.reuse, 0x2, RZ ;  /* 0x0000000204007824 */ /* 0x042fe400078e00ff */
[----:B--2---:R-:W-:-:S03]  /*16f60*/  IMAD.SHL.U32 R2, R4, 0x10, RZ ;  /* 0x0000001004027824 */ /* 0x004fc600078e00ff */
[----:B----4-:R-:W-:Y:S02]  /*16f70*/  LOP3.LUT R3, R0, 0x6, RZ, 0xc0, !PT ;  /* 0x0000000600037812 */ /* 0x010fe400078ec0ff */
[----:B------:R-:W-:-:S03]  /*16f80*/  LOP3.LUT R5, R2, 0x180, RZ, 0xc0, !PT ;  /* 0x0000018002057812 */ /* 0x000fc600078ec0ff */
[----:B------:R-:W-:Y:S01]  /*16f90*/  IMAD R3, R18, 0x400, R3 ;  /* 0x0000040012037824 */ /* 0x000fe200078e0203 */
[----:B------:R-:W-:Y:S02]  /*16fa0*/  LOP3.LUT R5, R5, 0x30, R0, 0xf8, !PT ;  /* 0x0000003005057812 */ /* 0x000fe400078ef800 */
[----:B------:R-:W-:-:S04]  /*16fb0*/  LOP3.LUT R0, R17, 0x40, RZ, 0xc0, !PT ;  /* 0x0000004011007812 */ /* 0x000fc800078ec0ff */
[----:B------:R-:W-:Y:S01]  /*16fc0*/  IADD3 R0, R5, R3, R0 ;  /* 0x0000000305007210 */ /* 0x000fe20007ffe000 */
[----:B------:R-:W-:Y:S06]  /*16fd0*/  @P0 BRA `(.L_x_65) ;  /* 0x0000000000040947 */ /* 0x000fec0003800000 */
[----:B------:R-:W-:-:S04]  /*16fe0*/  DEPBAR.LE SB0, 0x1 ;  /* 0x000080400000791a */ /* 0x000fc80000000000 */
.L_x_65:
[----:B------:R-:W-:Y:S05]  /*16ff0*/  BSYNC B0 ;  /* 0x0000000000007941 */ /* 0x000fea0003800000 */
.L_x_64:
[----:B------:R-:W-:Y:S01]  /*17000*/  R2P PR, R4, 0x18 ;  /* 0x0000001804007804 */ /* 0x000fe20000000000 */
[----:B------:R-:W-:Y:S01]  /*17010*/  IMAD.IADD R39, R19, 0x1, R0 ;  /* 0x0000000113277824 */ /* 0x000fe200078e0200 */
[----:B------:R-:W-:Y:S05]  /*17020*/  WARPSYNC.ALL ;  /* 0x0000000000007948 */ /* 0x000fea0003800000 */
[C---:B------:R-:W-:Y:S01]  /*17030*/  VIADD R0, R39.reuse, 0xffffde00 ;  /* 0xffffde0027007836 */ /* 0x040fe20000000000 */
[----:B------:R-:W-:Y:S01]  /*17040*/  BAR.SYNC.DEFER_BLOCKING 0x1, 0x80 ;  /* 0x0042000000007b1d */ /* 0x000fe20000010000 */
[----:B------:R-:W-:Y:S02]  /*17050*/  VIADD R21, R39, 0xffffde20 ;  /* 0xffffde2027157836 */ /* 0x000fe40000000000 */
[-C--:B---3--:R-:W-:Y:S01]  /*17060*/  FMUL R3, R155, R32.reuse ;  /* 0x000000209b037220 */ /* 0x088fe20000400000 */
[-C--:B------:R-:W-:Y:S01]  /*17070*/  FMUL R2, R25, R32.reuse ;  /* 0x0000002019027220 */ /* 0x080fe20000400000 */
[----:B------:R-:W-:Y:S01]  /*17080*/  FMUL R4, R27, R32 ;  /* 0x000000201b047220 */ /* 0x000fe20000400000 */
[----:B------:R-:W-:-:S02]  /*17090*/  @P4 VIADD R21, R0, 0xffffffe0 ;  /* 0xffffffe000154836 */ /* 0x000fc40000000000 */
        /* <DEDUP_REMOVED lines=61> */
[----:B------:R-:W-:Y:S01]  /*17470*/  F2FP.SATFINITE.E4M3.F32.PACK_AB_MERGE_C R32, R3, R0, RZ ;  /* 0x000000000320723e */ /* 0x000fe200048070ff */
[----:B------:R-:W-:Y:S01]  /*17480*/  IMAD.MOV.U32 R0, RZ, RZ, 0x10 ;  /* 0x00000010ff007424 */ /* 0x000fe200078e00ff */
[----:B------:R-:W-:Y:S01]  /*17490*/  F2FP.SATFINITE.E4M3.F32.PACK_AB_MERGE_C R152, R153, R152, RZ ;  /* 0x000000989998723e */ /* 0x000fe200048070ff */
[----:B------:R-:W-:Y:S01]  /*174a0*/  BSSY B0, `(.L_x_66) ;  /* 0x0000046000007945 */ /* 0x000fe20003800000 */
[----:B------:R-:W-:Y:S01]  /*174b0*/  F2FP.SATFINITE.E4M3.F32.PACK_AB_MERGE_C R156, R157, R156, RZ ;  /* 0x0000009c9d9c723e */ /* 0x000fe200048070ff */
[----:B------:R1:W-:Y:S01]  /*174c0*/  STS.U16 [R39+-0x2000], R32 ;  /* 0xffe0002027007388 */ /* 0x0003e20000000400 */
[----:B------:R-:W-:-:S02]  /*174d0*/  SEL R0, R0, 0xfffffff0, !P3 ;  /* 0xfffffff000007807 */ /* 0x000fc40005800000 */
[----:B------:R-:W-:Y:S01]  /*174e0*/  F2FP.SATFINITE.E4M3.F32.PACK_AB_MERGE_C R34, R5, R2, RZ ;  /* 0x000000020522723e */ /* 0x000fe200048070ff */
[----:B------:R1:W-:Y:S01]  /*174f0*/  STS.U16 [R39+-0x2200], R152 ;  /* 0xffde009827007388 */ /* 0x0003e20000000400 */
[----:B------:R-:W-:Y:S01]  /*17500*/  F2FP.SATFINITE.E4M3.F32.PACK_AB_MERGE_C R161, R161, R160, RZ ;  /* 0x000000a0a1a1723e */ /* 0x000fe200048070ff */
[C---:B------:R-:W-:Y:S01]  /*17510*/  IMAD.IADD R2, R0.reuse, 0x1, R39 ;  /* 0x0000000100027824 */ /* 0x040fe200078e0227 */
[----:B------:R-:W-:Y:S01]  /*17520*/  F2FP.SATFINITE.E4M3.F32.PACK_AB_MERGE_C R7, R7, R4, RZ ;  /* 0x000000040707723e */ /* 0x000fe200048070ff */
[----:B------:R-:W-:Y:S01]  /*17530*/  IMAD.IADD R3, R0, 0x1, R21 ;  /* 0x0000000100037824 */ /* 0x000fe200078e0215 */
[----:B------:R-:W-:Y:S01]  /*17540*/  F2FP.SATFINITE.E4M3.F32.PACK_AB_MERGE_C R165, R165, R164, RZ ;  /* 0x000000a4a5a5723e */ /* 0x000fe200048070ff */
[----:B------:R1:W-:Y:S01]  /*17550*/  STS.U16 [R39+-0x21f8], R156 ;  /* 0xffde089c27007388 */ /* 0x0003e20000000400 */
[----:B------:R-:W-:Y:S02]  /*17560*/  F2FP.SATFINITE.E4M3.F32.PACK_AB_MERGE_C R9, R9, R6, RZ ;  /* 0x000000060909723e */ /* 0x000fe400048070ff */
[----:B------:R-:W-:Y:S01]  /*17570*/  F2FP.SATFINITE.E4M3.F32.PACK_AB_MERGE_C R168, R169, R168, RZ ;  /* 0x000000a8a9a8723e */ /* 0x000fe200048070ff */
[----:B------:R1:W-:Y:S01]  /*17580*/  STS.U16 [R39+-0x1ff8], R34 ;  /* 0xffe0082227007388 */ /* 0x0003e20000000400 */
[----:B------:R-:W-:-:S02]  /*17590*/  F2FP.SATFINITE.E4M3.F32.PACK_AB_MERGE_C R8, R11, R8, RZ ;  /* 0x000000080b08723e */ /* 0x000fc400048070ff */
[----:B------:R-:W-:Y:S01]  /*175a0*/  F2FP.SATFINITE.E4M3.F32.PACK_AB_MERGE_C R172, R173, R172, RZ ;  /* 0x000000acadac723e */ /* 0x000fe200048070ff */
[----:B------:R1:W-:Y:S01]  /*175b0*/  STS.U16 [R2+-0x2200], R161 ;  /* 0xffde00a102007388 */ /* 0x0003e20000000400 */
[----:B------:R-:W-:Y:S02]  /*175c0*/  F2FP.SATFINITE.E4M3.F32.PACK_AB_MERGE_C R10, R13, R10, RZ ;  /* 0x0000000a0d0a723e */ /* 0x000fe400048070ff */
        /* <DEDUP_REMOVED lines=10> */
[----:B------:R1:W-:Y:S01]  /*17670*/  STS.U16 [R21], R168 ;  /* 0x000000a815007388 */ /* 0x0003e20000000400 */
[----:B------:R-:W-:Y:S02]  /*17680*/  F2FP.SATFINITE.E4M3.F32.PACK_AB_MERGE_C R18, R18, R25, RZ ;  /* 0x000000191212723e */ /* 0x000fe400048070ff */
[----:B------:R-:W-:Y:S01]  /*17690*/  F2FP.SATFINITE.E4M3.F32.PACK_AB_MERGE_C R193, R193, R192, RZ ;  /* 0x000000c0c1c1723e */ /* 0x000fe200048070ff */
[----:B------:R1:W-:Y:S01]  /*176a0*/  STS.U16 [R21+0x200], R8 ;  /* 0x0002000815007388 */ /* 0x0003e20000000400 */
[----:B------:R-:W-:-:S02]  /*176b0*/  F2FP.SATFINITE.E4M3.F32.PACK_AB_MERGE_C R27, R20, R27, RZ ;  /* 0x0000001b141b723e */ /* 0x000fc400048070ff */
[----:B------:R-:W-:Y:S01]  /*176c0*/  F2FP.SATFINITE.E4M3.F32.PACK_AB_MERGE_C R197, R197, R196, RZ ;  /* 0x000000c4c5c5723e */ /* 0x000fe200048070ff */
[----:B------:R1:W-:Y:S01]  /*176d0*/  STS.U16 [R21+0x8], R172 ;  /* 0x000008ac15007388 */ /* 0x0003e20000000400 */
[----:B------:R-:W-:Y:S02]  /*176e0*/  F2FP.SATFINITE.E4M3.F32.PACK_AB_MERGE_C R29, R22, R29, RZ ;  /* 0x0000001d161d723e */ /* 0x000fe400048070ff */
[----:B------:R-:W-:Y:S01]  /*176f0*/  F2FP.SATFINITE.E4M3.F32.PACK_AB_MERGE_C R200, R201, R200, RZ ;  /* 0x000000c8c9c8723e */ /* 0x000fe200048070ff */
[----:B------:R1:W-:Y:S01]  /*17700*/  STS.U16 [R21+0x208], R10 ;  /* 0x0002080a15007388 */ /* 0x0003e20000000400 */
[----:B------:R-:W-:Y:S02]  /*17710*/  F2FP.SATFINITE.E4M3.F32.PACK_AB_MERGE_C R24, R24, R31, RZ ;  /* 0x0000001f1818723e */ /* 0x000fe400048070ff */
[----:B------:R-:W-:Y:S01]  /*17720*/  F2FP.SATFINITE.E4M3.F32.PACK_AB_MERGE_C R204, R205, R204, RZ ;  /* 0x000000cccdcc723e */ /* 0x000fe200048070ff */
[----:B------:R1:W-:Y:S01]  /*17730*/  STS.U16 [R3], R176 ;  /* 0x000000b003007388 */ /* 0x0003e20000000400 */
[----:B------:R-:W-:-:S02]  /*17740*/  F2FP.SATFINITE.E4M3.F32.PACK_AB_MERGE_C R26, R26, R33, RZ ;  /* 0x000000211a1a723e */ /* 0x000fc400048070ff */
[----:B------:R-:W-:Y:S01]  /*17750*/  F2FP.SATFINITE.E4M3.F32.PACK_AB_MERGE_C R208, R209, R208, RZ ;  /* 0x000000d0d1d0723e */ /* 0x000fe200048070ff */
[----:B------:R1:W-:Y:S01]  /*17760*/  STS.U16 [R3+0x200], R12 ;  /* 0x0002000c03007388 */ /* 0x0003e20000000400 */
[----:B------:R-:W-:Y:S02]  /*17770*/  F2FP.SATFINITE.E4M3.F32.PACK_AB_MERGE_C R28, R28, R35, RZ ;  /* 0x000000231c1c723e */ /* 0x000fe400048070ff */
[----:B------:R-:W-:Y:S01]  /*17780*/  F2FP.SATFINITE.E4M3.F32.PACK_AB_MERGE_C R212, R213, R212, RZ ;  /* 0x000000d4d5d4723e */ /* 0x000fe200048070ff */
[----:B------:R1:W-:Y:S01]  /*17790*/  STS.U16 [R3+0x8], R180 ;  /* 0x000008b403007388 */ /* 0x0003e20000000400 */
[----:B------:R-:W-:-:S03]  /*177a0*/  F2FP.SATFINITE.E4M3.F32.PACK_AB_MERGE_C R30, R30, R37, RZ ;  /* 0x000000251e1e723e */ /* 0x000fc600048070ff */
[----:B------:R1:W-:Y:S01]  /*177b0*/  STS.U16 [R3+0x208], R14 ;  /* 0x0002080e03007388 */ /* 0x0003e20000000400 */
[----:B------:R-:W-:Y:S01]  /*177c0*/  @!PT LDS RZ, [RZ] ;  /* 0x00000000fffff984 */ /* 0x000fe20000000800 */
[----:B------:R-:W-:Y:S01]  /*177d0*/  @!PT LDS RZ, [RZ] ;  /* 0x00000000fffff984 */ /* 0x000fe20000000800 */
[----:B------:R-:W-:Y:S01]  /*177e0*/  @!PT LDS RZ, [RZ] ;  /* 0x00000000fffff984 */ /* 0x000fe20000000800 */
[----:B------:R-:W-:Y:S01]  /*177f0*/  @!PT LDS RZ, [RZ] ;  /* 0x00000000fffff984 */ /* 0x000fe20000000800 */
[----:B------:R2:W-:Y:S06]  /*17800*/  MEMBAR.ALL.CTA ;  /* 0x0000000000007992 */ /* 0x0005ec0000008000 */
[----:B--2---:R-:W2:Y:S02]  /*17810*/  FENCE.VIEW.ASYNC.S ;  /* 0x00000000000073c6 */ /* 0x004ea40000000000 */
[----:B--2---:R-:W-:Y:S06]  /*17820*/  BAR.SYNC.DEFER_BLOCKING 0x1, 0x80 ;  /* 0x0042000000007b1d */ /* 0x004fec0000010000 */
[----:B-1----:R-:W-:Y:S05]  /*17830*/  @P0 BRA `(.L_x_67) ;  /* 0x0000000000300947 */ /* 0x002fea0003800000 */
[----:B------:R-:W-:Y:S01]  /*17840*/  S2UR UR12, SR_CTAID.Z ;  /* 0x00000000000c79c3 */ /* 0x000fe20000002700 */
[----:B------:R-:W-:Y:S01]  /*17850*/  R2UR UR8, R19 ;  /* 0x00000000130872ca */ /* 0x000fe200000e0000 */
[----:B------:R-:W-:Y:S01]  /*17860*/  ULDC.64 UR4, c[0x0][0x198] ;  /* 0x0000660000047ab9 */ /* 0x000fe20000000a00 */
[----:B------:R-:W-:Y:S02]  /*17870*/  USHF.L.U32 UR10, UR37, 0x6, URZ ;  /* 0x00000006250a7899 */ /* 0x000fe4000800063f */
[----:B------:R-:W-:Y:S01]  /*17880*/  UIADD3 UR4, UP0, UR4, 0x670, URZ ;  /* 0x0000067004047890 */ /* 0x000fe2000ff1e03f */
[----:B------:R-:W-:Y:S02]  /*17890*/  UMOV UR9, URZ ;  /* 0x0000003f00097c82 */ /* 0x000fe40008000000 */
[----:B------:R-:W1:Y:S01]  /*178a0*/  S2UR UR11, SR_CTAID.Y ;  /* 0x00000000000b79c3 */ /* 0x000e620000002600 */
[----:B------:R-:W-:-:S05]  /*178b0*/  UIADD3.X UR5, URZ, UR5, URZ, UP0, !UPT ;  /* 0x000000053f057290 */ /* 0x000fca00087fe43f */
[----:B------:R-:W-:-:S09]  /*178c0*/  UIADD3 UR8, UR8, -0x2200, URZ ;  /* 0xffffde0008087890 */ /* 0x000fd2000fffe03f */
[----:B-1----:R1:W-:Y:S01]  /*178d0*/  UTMASTG.4D [UR8], [UR4] ;  /* 0x00000008040073b5 */ /* 0x0023e20008018000 */
[----:B------:R0:W-:Y:S01]  /*178e0*/  UTMACMDFLUSH ;  /* 0x00000000000079b7 */ /* 0x0001e20000000000 */
[----:B-1----:R-:W-:-:S04]  /*178f0*/  DEPBAR.LE SB0, 0x1 ;  /* 0x000080400000791a */ /* 0x002fc80000000000 */
.L_x_67:
[----:B------:R-:W-:Y:S05]  /*17900*/  BSYNC B0 ;  /* 0x0000000000007941 */ /* 0x000fea0003800000 */
.L_x_66:
[----:B------:R-:W-:Y:S06]  /*17910*/  BAR.SYNC.DEFER_BLOCKING 0x1, 0x80 ;  /* 0x0042000000007b1d */ /* 0x000fec0000010000 */
[----:B------:R-:W-:Y:S01]  /*17920*/  BSSY B0, `(.L_x_68) ;  /* 0x0000024000007945 */ /* 0x000fe20003800000 */
[----:B------:R1:W-:Y:S04]  /*17930*/  STS.U16 [R39+-0x1200], R184 ;  /* 0xffee00b827007388 */ /* 0x0003e80000000400 */
[----:B------:R1:W-:Y:S04]  /*17940*/  STS.U16 [R39+-0x1000], R16 ;  /* 0xfff0001027007388 */ /* 0x0003e80000000400 */
[----:B------:R1:W-:Y:S04]  /*17950*/  STS.U16 [R39+-0x11f8], R188 ;  /* 0xffee08bc27007388 */ /* 0x0003e80000000400 */
[----:B------:R1:W-:Y:S04]  /*17960*/  STS.U16 [R39+-0xff8], R18 ;  /* 0xfff0081227007388 */ /* 0x0003e80000000400 */
[----:B------:R1:W-:Y:S04]  /*17970*/  STS.U16 [R2+-0x1200], R193 ;  /* 0xffee00c102007388 */ /* 0x0003e80000000400 */
[----:B------:R1:W-:Y:S04]  /*17980*/  STS.U16 [R2+-0x1000], R27 ;  /* 0xfff0001b02007388 */ /* 0x0003e80000000400 */
[----:B------:R1:W-:Y:S04]  /*17990*/  STS.U16 [R2+-0x11f8], R197 ;  /* 0xffee08c502007388 */ /* 0x0003e80000000400 */
[----:B------:R1:W-:Y:S04]  /*179a0*/  STS.U16 [R2+-0xff8], R29 ;  /* 0xfff0081d02007388 */ /* 0x0003e80000000400 */
[----:B------:R1:W-:Y:S04]  /*179b0*/  STS.U16 [R21+0x1000], R200 ;  /* 0x001000c815007388 */ /* 0x0003e80000000400 */
[----:B------:R1:W-:Y:S04]  /*179c0*/  STS.U16 [R21+0x1200], R24 ;  /* 0x0012001815007388 */ /* 0x0003e80000000400 */
[----:B------:R1:W-:Y:S04]  /*179d0*/  STS.U16 [R21+0x1008], R204 ;  /* 0x001008cc15007388 */ /* 0x0003e80000000400 */
[----:B------:R1:W-:Y:S04]  /*179e0*/  STS.U16 [R21+0x1208], R26 ;  /* 0x0012081a15007388 */ /* 0x0003e80000000400 */
[----:B------:R1:W-:Y:S04]  /*179f0*/  STS.U16 [R3+0x1000], R208 ;  /* 0x001000d003007388 */ /* 0x0003e80000000400 */
[----:B------:R1:W-:Y:S04]  /*17a00*/  STS.U16 [R3+0x1200], R28 ;  /* 0x0012001c03007388 */ /* 0x0003e80000000400 */
[----:B------:R1:W-:Y:S04]  /*17a10*/  STS.U16 [R3+0x1008], R212 ;  /* 0x001008d403007388 */ /* 0x0003e80000000400 */
        /* <DEDUP_REMOVED lines=14> */
[----:B------:R-:W-:Y:S02]  /*17b00*/  UMOV UR9, 0x40 ;  /* 0x0000004000097882 */ /* 0x000fe40000000000 */
[----:B------:R-:W1:Y:S01]  /*17b10*/  S2UR UR11, SR_CTAID.Y ;  /* 0x00000000000b79c3 */ /* 0x000e620000002600 */
[----:B------:R-:W-:-:S05]  /*17b20*/  UIADD3.X UR5, URZ, UR5, URZ, UP0, !UPT ;  /* 0x000000053f057290 */ /* 0x000fca00087fe43f */
[----:B------:R-:W-:-:S09]  /*17b30*/  UIADD3 UR8, UR8, -0x1200, URZ ;  /* 0xffffee0008087890 */ /* 0x000fd2000fffe03f */
[----:B-1----:R1:W-:Y:S02]  /*17b40*/  UTMASTG.4D [UR8], [UR4] ;  /* 0x00000008040073b5 */ /* 0x0023e40008018000 */
[----:B-1----:R0:W-:Y:S02]  /*17b50*/  UTMACMDFLUSH ;  /* 0x00000000000079b7 */ /* 0x0021e40000000000 */
.L_x_69:
[----:B------:R-:W-:Y:S05]  /*17b60*/  BSYNC B0 ;  /* 0x0000000000007941 */ /* 0x000fea0003800000 */
.L_x_68:
[----:B------:R-:W-:Y:S01]  /*17b70*/  UIADD3 UR38, UR38, -0x1, URZ ;  /* 0xffffffff26267890 */ /* 0x000fe2000fffe03f */
[----:B------:R-:W-:-:S04]  /*17b80*/  DEPBAR.LE SB0, 0x0 ;  /* 0x000080000000791a */ /* 0x000fc80000000000 */
[----:B------:R-:W-:-:S04]  /*17b90*/  USHF.L.U32 UR4, UR38, 0x3, URZ ;  /* 0x0000000326047899 */ /* 0x000fc8000800063f */
[----:B------:R-:W-:-:S04]  /*17ba0*/  ULOP3.LUT UR4, UR4, 0x8, URZ, 0xe2, !UPT ;  /* 0x0000000804047892 */ /* 0x000fc8000f8ee23f */
[----:B------:R-:W-:-:S06]  /*17bb0*/  ULOP3.LUT UR4, UR4, 0x18, URZ, 0x3c, !UPT ;  /* 0x0000001804047892 */ /* 0x000fcc000f8e3c3f */
[----:B------:R-:W-:-:S04]  /*17bc0*/  IMAD.U32 R0, RZ, RZ, UR4 ;  /* 0x00000004ff007e24 */ /* 0x000fc8000f8e00ff */
[----:B------:R-:W-:Y:S01]  /*17bd0*/  SYNCS.ARRIVE.TRANS64.A1T0 RZ, [R0+UR36+0x2c090], RZ ;  /* 0x02c090ff00ff79a7 */ /* 0x000fe20008100024 */
[----:B------:R-:W-:Y:S05]  /*17be0*/  EXIT ;  /* 0x000000000000794d */ /* 0x000fea0003800000 */
.L_x_6:
[----:B------:R-:W-:-:S08]  /*17bf0*/  UISETP.NE.AND UP0, UPT, UR10, 0x1, UPT ;  /* 0x000000010a00788c */ /* 0x000fd0000bf05270 */
[----:B------:R-:W1:-:S00]  /*17c00*/  USETMAXREG.DEALLOC.CTAPOOL 0x18 ;  /* 0x00000018000079c8 */ /* 0x000e4000080e0500 */
[----:B------:R-:W-:-:S13]  /*17c10*/  PLOP3.LUT P0, PT, PT, PT, UP0, 0x80, 0x0 ;  /* 0x000000000000781c */ /* 0x000fda0003f0f008 */
[----:B------:R-:W-:Y:S05]  /*17c20*/  @P0 EXIT ;  /* 0x000000000000094d */ /* 0x000fea0003800000 */
[----:B------:R-:W2:Y:S01]  /*17c30*/  S2UR UR11, SR_CTAID.X ;  /* 0x00000000000b79c3 */ /* 0x000ea20000002500 */
[----:B------:R-:W-:Y:S01]  /*17c40*/  ULDC UR4, c[0x0][0x28c] ;  /* 0x0000a30000047ab9 */ /* 0x000fe20000000800 */
[----:B------:R-:W-:Y:S01]  /*17c50*/  ELECT P3, URZ, PT ;  /* 0x00000000003f782f */ /* 0x000fe20003860000 */
[----:B------:R-:W-:Y:S01]  /*17c60*/  BSSY B0, `(.L_x_70) ;  /* 0x0000031000007945 */ /* 0x000fe20003800000 */
[----:B------:R-:W-:Y:S01]  /*17c70*/  UIADD3 UR5, UR4, 0xff, URZ ;  /* 0x000000ff04057890 */ /* 0x000fe2000fffe03f */
[----:B-1----:R-:W-:Y:S02]  /*17c80*/  IMAD.MOV.U32 R0, RZ, RZ, RZ ;  /* 0x000000ffff007224 */ /* 0x002fe400078e00ff */
[----:B------:R-:W-:Y:S01]  /*17c90*/  IMAD.MOV.U32 R6, RZ, RZ, RZ ;  /* 0x000000ffff067224 */ /* 0x000fe200078e00ff */
[----:B------:R-:W-:Y:S01]  /*17ca0*/  USHF.R.S32.HI UR7, URZ, 0x1f, UR5 ;  /* 0x0000001f3f077899 */ /* 0x000fe20008011405 */
[----:B------:R-:W1:Y:S01]  /*17cb0*/  S2UR UR20, SR_CTAID.Y ;  /* 0x00000000001479c3 */ /* 0x000e620000002600 */
[----:B------:R-:W-:-:S02]  /*17cc0*/  IMAD.MOV.U32 R2, RZ, RZ, RZ ;  /* 0x000000ffff027224 */ /* 0x000fc400078e00ff */
[----:B------:R-:W-:-:S04]  /*17cd0*/  ULEA.HI UR7, UR7, UR5, URZ, 0x8 ;  /* 0x0000000507077291 */ /* 0x000fc8000f8f403f */
[----:B------:R-:W-:Y:S01]  /*17ce0*/  USHF.R.S32.HI UR7, URZ, 0x8, UR7 ;  /* 0x000000083f077899 */ /* 0x000fe20008011407 */
[----:B------:R-:W3:Y:S01]  /*17cf0*/  S2UR UR21, SR_CTAID.Z ;  /* 0x00000000001579c3 */ /* 0x000ee20000002700 */
[----:B--2---:R-:W-:-:S04]  /*17d00*/  USHF.L.U32 UR11, UR11, 0x7, URZ ;  /* 0x000000070b0b7899 */ /* 0x004fc8000800063f */
[----:B------:R-:W-:-:S04]  /*17d10*/  UIADD3 UR4, UR11, 0x17f, URZ ;  /* 0x0000017f0b047890 */ /* 0x000fc8000fffe03f */
[----:B------:R-:W-:-:S04]  /*17d20*/  USHF.R.U32.HI UR4, URZ, 0x8, UR4 ;  /* 0x000000083f047899 */ /* 0x000fc80008011604 */
[----:B------:R-:W-:-:S04]  /*17d30*/  UISETP.LT.AND UP0, UPT, UR4, UR7, UPT ;  /* 0x000000070400728c */ /* 0x000fc8000bf01270 */
[----:B------:R-:W-:Y:S01]  /*17d40*/  USEL UR4, UR4, UR7, UP0 ;  /* 0x0000000704047287 */ /* 0x000fe20008000000 */
[----:B-1-3--:R-:W-:Y:S11]  /*17d50*/  @!P3 BRA `(.L_x_71) ;  /* 0x000000000084b947 */ /* 0x00aff60003800000 */
[----:B------:R-:W1:Y:S01]  /*17d60*/  S2R R5, SR_CgaCtaId ;  /* 0x0000000000057919 */ /* 0x000e620000008800 */
[----:B------:R-:W-:Y:S01]  /*17d70*/  MOV R2, 0x400 ;  /* 0x0000040000027802 */ /* 0x000fe20000000f00 */
[----:B------:R-:W-:-:S03]  /*17d80*/  IMAD.MOV.U32 R4, RZ, RZ, 0x1 ;  /* 0x00000001ff047424 */ /* 0x000fc600078e00ff */
[----:B-1----:R-:W-:Y:S02]  /*17d90*/  LEA R5, R5, R2, 0x18 ;  /* 0x0000000205057211 */ /* 0x002fe400078ec0ff */
[----:B------:R-:W-:-:S04]  /*17da0*/  SHF.L.U32 R2, R4, 0x1f, RZ ;  /* 0x0000001f04027819 */ /* 0x000fc800000006ff */
[----:B------:R-:W1:Y:S02]  /*17db0*/  SYNCS.PHASECHK.TRANS64.TRYWAIT P0, [R5+URZ+0x2c060], R2 ;  /* 0x02c06002050075a7 */ /* 0x000e64000800017f */
[----:B-1----:R-:W-:Y:S05]  /*17dc0*/  @!P0 BRA `(.L_x_72) ;  /* 0x0000001000bc8947 */ /* 0x002fea0003800000 */
.L_x_109:
[----:B------:R-:W-:Y:S01]  /*17dd0*/  ULOP3.LUT UR5, UR6, 0x2, URZ, 0xfc, !UPT ;  /* 0x0000000206057892 */ /* 0x000fe2000f8efc3f */
[----:B-1----:R-:W-:-:S03]  /*17de0*/  @P2 IMAD.MOV.U32 R2, RZ, RZ, 0x2000 ;  /* 0x00002000ff022424 */ /* 0x002fc600078e00ff */
[----:B------:R-:W-:Y:S01]  /*17df0*/  UPRMT UR5, UR5, 0x9910, URZ ;  /* 0x0000991005057896 */ /* 0x000fe2000800003f */
[----:B------:R1:W-:Y:S03]  /*17e00*/  @P2 SYNCS.ARRIVE.TRANS64 RZ, [R5+URZ+0x2c050], R2 ;  /* 0x02c0500205ff29a7 */ /* 0x0003e6000800003f */
[----:B------:R-:W-:-:S06]  /*17e10*/  UISETP.NE.AND UP0, UPT, UR5, 0x2, UPT ;  /* 0x000000020500788c */ /* 0x000fcc000bf05270 */
[----:B------:R-:W-:-:S13]  /*17e20*/  PLOP3.LUT P0, PT, PT, PT, UP0, 0x80, 0x0 ;  /* 0x000000000000781c */ /* 0x000fda0003f0f008 */
[----:B-1----:R-:W-:Y:S05]  /*17e30*/  @P0 BRA `(.L_x_73) ;  /* 0x0000000000040947 */ /* 0x002fea0003800000 */
[----:B------:R-:W-:Y:S01]  /*17e40*/  BPT.TRAP 0x1 ;  /* 0x000000040000795c */ /* 0x000fe20000300000 */
.L_x_73:
[----:B------:R-:W-:-:S04]  /*17e50*/  LOP3.LUT P0, RZ, R3, 0x1f, RZ, 0xc0, !PT ;  /* 0x0000001f03ff7812 */ /* 0x000fc8000780c0ff */
[----:B------:R-:W-:-:S13]  /*17e60*/  PLOP3.LUT P0, PT, P0, P2, PT, 0x2a, 0x0 ;  /* 0x000000000000781c */ /* 0x000fda0000704572 */
[----:B------:R-:W-:Y:S05]  /*17e70*/  @P0 BRA `(.L_x_74) ;  /* 0x0000000000040947 */ /* 0x000fea0003800000 */
[----:B------:R-:W-:Y:S01]  /*17e80*/  BPT.TRAP 0x1 ;  /* 0x000000040000795c */ /* 0x000fe20000300000 */
.L_x_74:
[----:B------:R-:W-:Y:S01]  /*17e90*/  R2UR UR8, R5 ;  /* 0x00000000050872ca */ /* 0x000fe200000e0000 */
[----:B------:R-:W-:Y:S01]  /*17ea0*/  ULDC.64 UR12, c[0x0][0x198] ;  /* 0x00006600000c7ab9 */ /* 0x000fe20000000a00 */
[----:B------:R-:W-:Y:S01]  /*17eb0*/  UMOV UR16, 0x0 ;  /* 0x0000000000107882 */ /* 0x000fe20000000000 */
[----:B------:R-:W-:Y:S01]  /*17ec0*/  UIADD3 UR14, UP0, UR12, 0xf0, URZ ;  /* 0x000000f00c0e7890 */ /* 0x000fe2000ff1e03f */
[----:B------:R-:W-:Y:S01]  /*17ed0*/  IMAD.MOV.U32 R2, RZ, RZ, 0x1 ;  /* 0x00000001ff027424 */ /* 0x000fe200078e00ff */
[----:B------:R-:W-:Y:S01]  /*17ee0*/  UMOV UR17, 0x10000000 ;  /* 0x1000000000117882 */ /* 0x000fe20000000000 */
[----:B------:R-:W-:Y:S01]  /*17ef0*/  UMOV UR10, URZ ;  /* 0x0000003f000a7c82 */ /* 0x000fe20008000000 */
[----:B------:R-:W-:Y:S01]  /*17f00*/  UIADD3.X UR15, URZ, UR13, URZ, UP0, !UPT ;  /* 0x0000000d3f0f7290 */ /* 0x000fe200087fe43f */
[----:B------:R-:W-:Y:S01]  /*17f10*/  IMAD.MOV.U32 R6, RZ, RZ, 0x40 ;  /* 0x00000040ff067424 */ /* 0x000fe200078e00ff */
[----:B------:R-:W-:Y:S01]  /*17f20*/  UMOV UR12, UR20 ;  /* 0x00000014000c7c82 */ /* 0x000fe20008000000 */
[----:B------:R-:W-:-:S03]  /*17f30*/  UMOV UR13, UR21 ;  /* 0x00000015000d7c82 */ /* 0x000fc60008000000 */
[----:B------:R-:W-:-:S09]  /*17f40*/  UIADD3 UR9, UR8, 0x2c050, URZ ;  /* 0x0002c05008097890 */ /* 0x000fd2000fffe03f */
[----:B------:R1:W-:Y:S02]  /*17f50*/  UTMALDG.4D [UR8], [UR14], desc[UR16] ;  /* 0x000010080e0075b4 */ /* 0x0003e40008019000 */
[----:B-1----:R-:W-:Y:S01]  /*17f60*/  NOP ;  /* 0x0000000000007918 */ /* 0x002fe20000000000 */
.L_x_71:
[----:B------:R-:W-:Y:S05]  /*17f70*/  BSYNC B0 ;  /* 0x0000000000007941 */ /* 0x000fea0003800000 */
.L_x_70:
[----:B------:R-:W-:Y:S01]  /*17f80*/  ISETP.LT.AND P4, PT, RZ, UR4, P3 ;  /* 0x00000004ff007c0c */ /* 0x000fe20009f81270 */
[----:B------:R-:W-:-:S12]  /*17f90*/  BSSY B0, `(.L_x_75) ;  /* 0x0000022000007945 */ /* 0x000fd80003800000 */
[----:B------:R-:W-:Y:S05]  /*17fa0*/  @!P4 BRA `(.L_x_76) ;  /* 0x000000000080c947 */ /* 0x000fea0003800000 */
[----:B------:R-:W1:Y:S01]  /*17fb0*/  S2R R5, SR_CgaCtaId ;  /* 0x0000000000057919 */ /* 0x000e620000008800 */
[----:B------:R-:W-:-:S04]  /*17fc0*/  MOV R0, 0x400 ;  /* 0x0000040000007802 */ /* 0x000fc80000000f00 */
[----:B-1----:R-:W-:Y:S01]  /*17fd0*/  LEA R5, R5, R0, 0x18 ;  /* 0x0000000005057211 */ /* 0x002fe200078ec0ff */
[----:B------:R-:W-:-:S05]  /*17fe0*/  IMAD.MOV.U32 R0, RZ, RZ, 0x1 ;  /* 0x00000001ff007424 */ /* 0x000fca00078e00ff */
[----:B------:R-:W-:-:S04]  /*17ff0*/  SHF.L.U32 R0, R0, 0x1f, RZ ;  /* 0x0000001f00007819 */ /* 0x000fc800000006ff */
[----:B------:R-:W1:Y:S02]  /*18000*/  SYNCS.PHASECHK.TRANS64.TRYWAIT P0, [R5+URZ+0x2c028], R0 ;  /* 0x02c02800050075a7 */ /* 0x000e64000800017f */
[----:B-1----:R-:W-:Y:S05]  /*18010*/  @!P0 BRA `(.L_x_77) ;  /* 0x00000010003c8947 */ /* 0x002fea0003800000 */
.L_x_110:
        /* <DEDUP_REMOVED lines=8> */
.L_x_78:
[----:B------:R-:W-:-:S04]  /*180a0*/  LOP3.LUT P0, RZ, R3, 0x1f, RZ, 0xc0, !PT ;  /* 0x0000001f03ff7812 */ /* 0x000fc8000780c0ff */
[----:B------:R-:W-:-:S13]  /*180b0*/  PLOP3.LUT P0, PT, P0, P2, PT, 0x2a, 0x0 ;  /* 0x000000000000781c */ /* 0x000fda0000704572 */
[----:B------:R-:W-:Y:S05]  /*180c0*/  @P0 BRA `(.L_x_79) ;  /* 0x0000000000040947 */ /* 0x000fea0003800000 */
[----:B------:R-:W-:Y:S01]  /*180d0*/  BPT.TRAP 0x1 ;  /* 0x000000040000795c */ /* 0x000fe20000300000 */
.L_x_79:
        /* <DEDUP_REMOVED lines=8> */
[----:B------:R-:W-:-:S05]  /*18160*/  UMOV UR19, URZ ;  /* 0x0000003f00137c82 */ /* 0x000fca0008000000 */
[----:B------:R-:W-:Y:S02]  /*18170*/  UIADD3 UR16, UR17, 0x4000, URZ ;  /* 0x0000400011107890 */ /* 0x000fe4000fffe03f */
[----:B------:R-:W-:-:S09]  /*18180*/  UIADD3 UR17, UR17, 0x2c000, URZ ;  /* 0x0002c00011117890 */ /* 0x000fd2000fffe03f */
[----:B------:R1:W-:Y:S02]  /*18190*/  UTMALDG.4D [UR16], [UR8], desc[UR12] ;  /* 0x00000c10080075b4 */ /* 0x0003e40008019000 */
[----:B-1----:R-:W-:Y:S01]  /*181a0*/  NOP ;  /* 0x0000000000007918 */ /* 0x002fe20000000000 */
.L_x_76:
[----:B------:R-:W-:Y:S05]  /*181b0*/  BSYNC B0 ;  /* 0x0000000000007941 */ /* 0x000fea0003800000 */
.L_x_75:
[----:B------:R-:W-:Y:S04]  /*181c0*/  BSSY B0, `(.L_x_80) ;  /* 0x0000025000007945 */ /* 0x000fe80003800000 */
[----:B------:R-:W-:Y:S05]  /*181d0*/  @!P3 BRA `(.L_x_81) ;  /* 0x00000000008cb947 */ /* 0x000fea0003800000 */
[----:B------:R-:W1:Y:S01]  /*181e0*/  S2R R5, SR_CgaCtaId ;  /* 0x0000000000057919 */ /* 0x000e620000008800 */
[----:B------:R-:W-:Y:S01]  /*181f0*/  MOV R4, 0x400 ;  /* 0x0000040000047802 */ /* 0x000fe20000000f00 */
[----:B------:R-:W-:-:S05]  /*18200*/  IMAD.MOV.U32 R7, RZ, RZ, 0x1 ;  /* 0x00000001ff077424 */ /* 0x000fca00078e00ff */
[----:B------:R-:W-:Y:S02]  /*18210*/  SHF.L.U32 R7, R7, 0x1f, RZ ;  /* 0x0000001f07077819 */ /* 0x000fe400000006ff */
[----:B-1----:R-:W-:-:S05]  /*18220*/  LEA R5, R5, R4, 0x18 ;  /* 0x0000000405057211 */ /* 0x002fca00078ec0ff */
[----:B------:R-:W-:-:S04]  /*18230*/  IMAD R4, R2, 0x8, R5 ;  /* 0x0000000802047824 */ /* 0x000fc800078e0205 */
[----:B------:R-:W1:Y:S02]  /*18240*/  SYNCS.PHASECHK.TRANS64.TRYWAIT P0, [R4+URZ+0x2c060], R7 ;  /* 0x02c06007040075a7 */ /* 0x000e64000800017f */
[----:B-1----:R-:W-:Y:S05]  /*18250*/  @!P0 BRA `(.L_x_82) ;  /* 0x0000000c00c08947 */ /* 0x002fea0003800000 */
.L_x_111:
        /* <DEDUP_REMOVED lines=8> */
.L_x_83:
[----:B------:R-:W-:-:S04]  /*182e0*/  LOP3.LUT P0, RZ, R3, 0x1f, RZ, 0xc0, !PT ;  /* 0x0000001f03ff7812 */ /* 0x000fc8000780c0ff */
[----:B------:R-:W-:-:S13]  /*182f0*/  PLOP3.LUT P0, PT, P0, P2, PT, 0x2a, 0x0 ;  /* 0x000000000000781c */ /* 0x000fda0000704572 */
[----:B------:R-:W-:Y:S05]  /*18300*/  @P0 BRA `(.L_x_84) ;  /* 0x0000000000040947 */ /* 0x000fea0003800000 */
[----:B------:R-:W-:Y:S01]  /*18310*/  BPT.TRAP 0x1 ;  /* 0x000000040000795c */ /* 0x000fe20000300000 */
.L_x_84:
[----:B------:R-:W-:Y:S01]  /*18320*/  R2UR UR16, R2 ;  /* 0x00000000021072ca */ /* 0x000fe200000e0000 */
[----:B------:R-:W-:Y:S01]  /*18330*/  ULDC.64 UR8, c[0x0][0x198] ;  /* 0x0000660000087ab9 */ /* 0x000fe20000000a00 */
[----:B------:R-:W-:Y:S01]  /*18340*/  R2UR UR5, R5 ;  /* 0x00000000050572ca */ /* 0x000fe200000e0000 */
[----:B------:R-:W-:Y:S01]  /*18350*/  UIADD3 UR8, UP0, UR8, 0xf0, URZ ;  /* 0x000000f008087890 */ /* 0x000fe2000ff1e03f */
[----:B------:R-:W-:Y:S01]  /*18360*/  R2UR UR19, R6 ;  /* 0x00000000061372ca */ /* 0x000fe200000e0000 */
[----:B------:R-:W-:Y:S01]  /*18370*/  UMOV UR12, 0x0 ;  /* 0x00000000000c7882 */ /* 0x000fe20000000000 */
[----:B------:R-:W-:Y:S01]  /*18380*/  R2UR UR17, R4 ;  /* 0x00000000041172ca */ /* 0x000fe200000e0000 */
[----:B------:R-:W-:Y:S01]  /*18390*/  UIADD3.X UR9, URZ, UR9, URZ, UP0, !UPT ;  /* 0x000000093f097290 */ /* 0x000fe200087fe43f */
[----:B------:R-:W-:Y:S01]  /*183a0*/  UMOV UR13, 0x10000000 ;  /* 0x10000000000d7882 */ /* 0x000fe20000000000 */
[----:B------:R-:W-:-:S06]  /*183b0*/  UMOV UR18, URZ ;  /* 0x0000003f00127c82 */ /* 0x000fcc0008000000 */
[----:B------:R-:W-:Y:S02]  /*183c0*/  ULEA UR16, UR16, UR5, 0xd ;  /* 0x0000000510107291 */ /* 0x000fe4000f8e683f */
[----:B------:R-:W-:Y:S02]  /*183d0*/  UIADD3 UR19, UR11, UR19, URZ ;  /* 0x000000130b137290 */ /* 0x000fe4000fffe03f */
[----:B------:R-:W-:-:S09]  /*183e0*/  UIADD3 UR17, UR17, 0x2c050, URZ ;  /* 0x0002c05011117890 */ /* 0x000fd2000fffe03f */
[----:B------:R1:W-:Y:S02]  /*183f0*/  UTMALDG.4D [UR16], [UR8], desc[UR12] ;  /* 0x00000c10080075b4 */ /* 0x0003e40008019000 */
[----:B-1----:R-:W-:Y:S01]  /*18400*/  NOP ;  /* 0x0000000000007918 */ /* 0x002fe20000000000 */
.L_x_81:
[----:B------:R-:W-:Y:S05]  /*18410*/  BSYNC B0 ;  /* 0x0000000000007941 */ /* 0x000fea0003800000 */
.L_x_80:
[----:B------:R-:W-:Y:S01]  /*18420*/  BSSY B0, `(.L_x_85) ;  /* 0x000002e000007945 */ /* 0x000fe20003800000 */
[----:B------:R-:W-:-:S03]  /*18430*/  IMAD.MOV.U32 R8, RZ, RZ, RZ ;  /* 0x000000ffff087224 */ /* 0x000fc600078e00ff */
        /* <DEDUP_REMOVED lines=9> */
.L_x_112:
        /* <DEDUP_REMOVED lines=8> */
.L_x_88:
[----:B------:R-:W-:-:S04]  /*18550*/  LOP3.LUT P0, RZ, R3, 0x1f, RZ, 0xc0, !PT ;  /* 0x0000001f03ff7812 */ /* 0x000fc8000780c0ff */
[----:B------:R-:W-:-:S13]  /*18560*/  PLOP3.LUT P0, PT, P0, P2, PT, 0x2a, 0x0 ;  /* 0x000000000000781c */ /* 0x000fda0000704572 */
[----:B------:R-:W-:Y:S05]  /*18570*/  @P0 BRA `(.L_x_89) ;  /* 0x0000000000040947 */ /* 0x000fea0003800000 */
[----:B------:R-:W-:Y:S01]  /*18580*/  BPT.TRAP 0x1 ;  /* 0x000000040000795c */ /* 0x000fe20000300000 */
.L_x_89:
[----:B------:R-:W-:Y:S01]  /*18590*/  IMAD R5, R0, 0x8000, R5 ;  /* 0x0000800000057824 */ /* 0x000fe200078e0205 */
[----:B------:R-:W-:Y:S01]  /*185a0*/  R2UR UR25, R2 ;  /* 0x00000000021972ca */ /* 0x000fe200000e0000 */
[----:B------:R-:W-:Y:S01]  /*185b0*/  ULDC.64 UR8, c[0x0][0x198] ;  /* 0x0000660000087ab9 */ /* 0x000fe20000000a00 */
[----:B------:R-:W-:Y:S01]  /*185c0*/  UMOV UR27, URZ ;  /* 0x0000003f001b7c82 */ /* 0x000fe20008000000 */
[----:B------:R-:W-:Y:S01]  /*185d0*/  UIADD3 UR8, UP0, UR8, 0x2f0, URZ ;  /* 0x000002f008087890 */ /* 0x000fe2000ff1e03f */
[----:B------:R-:W-:Y:S01]  /*185e0*/  R2UR UR16, R5 ;  /* 0x00000000051072ca */ /* 0x000fe200000e0000 */
[----:B------:R-:W-:Y:S01]  /*185f0*/  UMOV UR12, 0x0 ;  /* 0x00000000000c7882 */ /* 0x000fe20000000000 */
[----:B------:R-:W-:Y:S01]  /*18600*/  UMOV UR13, 0x10000000 ;  /* 0x10000000000d7882 */ /* 0x000fe20000000000 */
[----:B------:R-:W-:Y:S01]  /*18610*/  UIADD3.X UR9, URZ, UR9, URZ, UP0, !UPT ;  /* 0x000000093f097290 */ /* 0x000fe200087fe43f */
[----:B------:R-:W-:Y:S01]  /*18620*/  IMAD.MOV.U32 R8, RZ, RZ, 0x1 ;  /* 0x00000001ff087424 */ /* 0x000fe200078e00ff */
[----:B------:R-:W-:Y:S01]  /*18630*/  UMOV UR26, URZ ;  /* 0x0000003f001a7c82 */ /* 0x000fe20008000000 */
[----:B------:R-:W-:Y:S01]  /*18640*/  UMOV UR28, UR20 ;  /* 0x00000014001c7c82 */ /* 0x000fe20008000000 */
[----:B------:R-:W-:Y:S01]  /*18650*/  UMOV UR29, UR21 ;  /* 0x00000015001d7c82 */ /* 0x000fe20008000000 */
[----:B------:R-:W-:Y:S01]  /*18660*/  UMOV UR18, 0x80 ;  /* 0x0000008000127882 */ /* 0x000fe20000000000 */
[----:B------:R-:W-:Y:S01]  /*18670*/  UIADD3 UR25, UR25, 0x2c000, URZ ;  /* 0x0002c00019197890 */ /* 0x000fe2000fffe03f */
[----:B------:R-:W-:Y:S01]  /*18680*/  VIADD R0, R0, 0x1 ;  /* 0x0000000100007836 */ /* 0x000fe20000000000 */
[----:B------:R-:W-:-:S02]  /*18690*/  UMOV UR19, UR27 ;  /* 0x0000001b00137c82 */ /* 0x000fc40008000000 */
[----:B------:R-:W-:Y:S02]  /*186a0*/  UIADD3 UR24, UR16, 0x4000, URZ ;  /* 0x0000400010187890 */ /* 0x000fe4000fffe03f */
[----:B------:R-:W-:Y:S01]  /*186b0*/  UIADD3 UR16, UR16, 0x8000, URZ ;  /* 0x0000800010107890 */ /* 0x000fe2000fffe03f */
[----:B------:R-:W-:-:S06]  /*186c0*/  UMOV UR17, UR25 ;  /* 0x0000001900117c82 */ /* 0x000fcc0008000000 */
[----:B------:R1:W-:Y:S02]  /*186d0*/  UTMALDG.4D [UR24], [UR8], desc[UR12] ;  /* 0x00000c18080075b4 */ /* 0x0003e40008019000 */
[----:B------:R1:W-:Y:S02]  /*186e0*/  UTMALDG.4D [UR16], [UR8], desc[UR12] ;  /* 0x00000c10080075b4 */ /* 0x0003e40008019000 */
[----:B-1----:R-:W-:Y:S01]  /*186f0*/  NOP ;  /* 0x0000000000007918 */ /* 0x002fe20000000000 */
.L_x_86:
[----:B------:R-:W-:Y:S05]  /*18700*/  BSYNC B0 ;  /* 0x0000000000007941 */ /* 0x000fea0003800000 */
.L_x_85:
[----:B------:R-:W-:-:S05]  /*18710*/  IMAD.U32 R2, RZ, RZ, UR4 ;  /* 0x00000004ff027e24 */ /* 0x000fca000f8e00ff */
[----:B------:R-:W-:-:S13]  /*18720*/  ISETP.GE.AND P0, PT, R2, 0x2, PT ;  /* 0x000000020200780c */ /* 0x000fda0003f06270 */
[----:B------:R-:W-:Y:S05]  /*18730*/  @!P0 EXIT ;  /* 0x000000000000894d */ /* 0x000fea0003800000 */
[----:B------:R-:W-:Y:S01]  /*18740*/  LOP3.LUT P0, RZ, R3, 0x1f, RZ, 0xc0, !PT ;  /* 0x0000001f03ff7812 */ /* 0x000fe2000780c0ff */
[----:B------:R-:W-:Y:S01]  /*18750*/  USHF.L.U32 UR5, UR4, 0x1, URZ ;  /* 0x0000000104057899 */ /* 0x000fe2000800063f */
[----:B------:R-:W-:Y:S01]  /*18760*/  IMAD.U32 R3, RZ, RZ, UR6 ;  /* 0x00000006ff037e24 */ /* 0x000fe2000f8e00ff */
[----:B------:R-:W-:Y:S01]  /*18770*/  BSSY B0, `(.L_x_90) ;  /* 0x000005d000007945 */ /* 0x000fe20003800000 */
[----:B------:R-:W-:Y:S01]  /*18780*/  PLOP3.LUT P0, PT, P0, P2, PT, 0x2a, 0x0 ;  /* 0x000000000000781c */ /* 0x000fe20000704572 */
[----:B------:R-:W-:Y:S02]  /*18790*/  IMAD.MOV.U32 R2, RZ, RZ, 0x1 ;  /* 0x00000001ff027424 */ /* 0x000fe400078e00ff */
[----:B------:R-:W-:Y:S01]  /*187a0*/  LOP3.LUT R3, R3, 0x2, RZ, 0xfc, !PT ;  /* 0x0000000203037812 */ /* 0x000fe200078efcff */
[----:B------:R-:W-:-:S09]  /*187b0*/  IMAD.U32 R9, RZ, RZ, UR5 ;  /* 0x00000005ff097e24 */ /* 0x000fd2000f8e00ff */
.L_x_101:
[----:B------:R-:W-:Y:S04]  /*187c0*/  BSSY B1, `(.L_x_91) ;  /* 0x0000025000017945 */ /* 0x000fe80003800000 */
[----:B------:R-:W-:Y:S05]  /*187d0*/  @!P3 BRA `(.L_x_92) ;  /* 0x00000000008cb947 */ /* 0x000fea0003800000 */
[----:B------:R-:W1:Y:S01]  /*187e0*/  S2R R5, SR_CgaCtaId ;  /* 0x0000000000057919 */ /* 0x000e620000008800 */
[----:B------:R-:W-:-:S04]  /*187f0*/  MOV R4, 0x400 ;  /* 0x0000040000047802 */ /* 0x000fc80000000f00 */
[----:B-1----:R-:W-:Y:S02]  /*18800*/  LEA R5, R5, R4, 0x18 ;  /* 0x0000000405057211 */ /* 0x002fe400078ec0ff */
[----:B------:R-:W-:-:S03]  /*18810*/  SHF.L.U32 R4, R2, 0x1f, RZ ;  /* 0x0000001f02047819 */ /* 0x000fc600000006ff */
[----:B------:R-:W-:-:S04]  /*18820*/  IMAD R7, R0, 0x8, R5 ;  /* 0x0000000800077824 */ /* 0x000fc800078e0205 */
[----:B------:R-:W1:Y:S02]  /*18830*/  SYNCS.PHASECHK.TRANS64.TRYWAIT P4, [R7+URZ+0x2c028], R4 ;  /* 0x02c02804070075a7 */ /* 0x000e64000808017f */
[----:B-1----:R-:W-:Y:S05]  /*18840*/  @!P4 BRA `(.L_x_93) ;  /* 0x00000008006cc947 */ /* 0x002fea0003800000 */
.L_x_113:
[----:B-1----:R-:W-:-:S04]  /*18850*/  @P2 IMAD.MOV.U32 R4, RZ, RZ, 0x8000 ;  /* 0x00008000ff042424 */ /* 0x002fc800078e00ff */
[----:B------:R1:W-:Y:S02]  /*18860*/  @P2 SYNCS.ARRIVE.TRANS64 RZ, [R7+URZ+0x2c000], R4 ;  /* 0x02c0000407ff29a7 */ /* 0x0003e4000800003f */
[----:B-1----:R-:W-:-:S04]  /*18870*/  PRMT R4, R3, 0x9910, RZ ;  /* 0x0000991003047816 */ /* 0x002fc800000000ff */
[----:B------:R-:W-:-:S13]  /*18880*/  ISETP.NE.AND P4, PT, R4, 0x2, PT ;  /* 0x000000020400780c */ /* 0x000fda0003f85270 */
[----:B------:R-:W-:Y:S05]  /*18890*/  @P4 BRA `(.L_x_94) ;  /* 0x0000000000044947 */ /* 0x000fea0003800000 */
[----:B------:R-:W-:Y:S01]  /*188a0*/  BPT.TRAP 0x1 ;  /* 0x000000040000795c */ /* 0x000fe20000300000 */
.L_x_94:
[----:B------:R-:W-:Y:S05]  /*188b0*/  @P0 BRA `(.L_x_95) ;  /* 0x0000000000040947 */ /* 0x000fea0003800000 */
[----:B------:R-:W-:Y:S01]  /*188c0*/  BPT.TRAP 0x1 ;  /* 0x000000040000795c */ /* 0x000fe20000300000 */
.L_x_95:
[----:B------:R-:W-:Y:S01]  /*188d0*/  IMAD R5, R0, 0x8000, R5 ;  /* 0x0000800000057824 */ /* 0x000fe200078e0205 */
[----:B------:R-:W-:Y:S01]  /*188e0*/  R2UR UR17, R7 ;  /* 0x00000000071172ca */ /* 0x000fe200000e0000 */
[----:B------:R-:W-:Y:S01]  /*188f0*/  ULDC.64 UR8, c[0x0][0x198] ;  /* 0x0000660000087ab9 */ /* 0x000fe20000000a00 */
[----:B------:R-:W-:Y:S01]  /*18900*/  R2UR UR19, R8 ;  /* 0x00000000081372ca */ /* 0x000fe200000e0000 */
[----:B------:R-:W-:Y:S01]  /*18910*/  UIADD3 UR8, UP0, UR8, 0x1f0, URZ ;  /* 0x000001f008087890 */ /* 0x000fe2000ff1e03f */
[----:B------:R-:W-:Y:S01]  /*18920*/  R2UR UR16, R5 ;  /* 0x00000000051072ca */ /* 0x000fe200000e0000 */
[----:B------:R-:W-:Y:S01]  /*18930*/  UMOV UR12, 0x0 ;  /* 0x00000000000c7882 */ /* 0x000fe20000000000 */
[----:B------:R-:W-:Y:S01]  /*18940*/  UMOV UR13, 0x10000000 ;  /* 0x10000000000d7882 */ /* 0x000fe20000000000 */
[----:B------:R-:W-:Y:S01]  /*18950*/  UIADD3.X UR9, URZ, UR9, URZ, UP0, !UPT ;  /* 0x000000093f097290 */ /* 0x000fe200087fe43f */
[----:B------:R-:W-:Y:S01]  /*18960*/  VIADD R0, R0, 0x1 ;  /* 0x0000000100007836 */ /* 0x000fe20000000000 */
[----:B------:R-:W-:-:S04]  /*18970*/  UMOV UR18, URZ ;  /* 0x0000003f00127c82 */ /* 0x000fc80008000000 */
[----:B------:R-:W-:Y:S01]  /*18980*/  UIADD3 UR17, UR17, 0x2c000, URZ ;  /* 0x0002c00011117890 */ /* 0x000fe2000fffe03f */
[C---:B------:R-:W-:Y:S01]  /*18990*/  ISETP.NE.AND P4, PT, R0.reuse, 0x5, PT ;  /* 0x000000050000780c */ /* 0x040fe20003f85270 */
[----:B------:R-:W-:Y:S02]  /*189a0*/  USHF.L.U32 UR19, UR19, 0x8, URZ ;  /* 0x0000000813137899 */ /* 0x000fe4000800063f */
[----:B------:R-:W-:Y:S01]  /*189b0*/  UIADD3 UR16, UR16, 0x4000, URZ ;  /* 0x0000400010107890 */ /* 0x000fe2000fffe03f */
[----:B------:R-:W-:Y:S02]  /*189c0*/  SEL R5, RZ, 0x1, P4 ;  /* 0x00000001ff057807 */ /* 0x000fe40002000000 */
[----:B------:R-:W-:Y:S02]  /*189d0*/  SEL R0, R0, RZ, P4 ;  /* 0x000000ff00007207 */ /* 0x000fe40002000000 */
[----:B------:R-:W-:-:S04]  /*189e0*/  LOP3.LUT R2, R2, R5, RZ, 0x3c, !PT ;  /* 0x0000000502027212 */ /* 0x000fc800078e3cff */
[----:B------:R1:W-:Y:S02]  /*189f0*/  UTMALDG.4D [UR16], [UR8], desc[UR12] ;  /* 0x00000c10080075b4 */ /* 0x0003e40008019000 */
[----:B-1----:R-:W-:Y:S01]  /*18a00*/  NOP ;  /* 0x0000000000007918 */ /* 0x002fe20000000000 */
.L_x_92:
[----:B------:R-:W-:Y:S05]  /*18a10*/  BSYNC B1 ;  /* 0x0000000000017941 */ /* 0x000fea0003800000 */
.L_x_91:
[----:B------:R-:W-:Y:S01]  /*18a20*/  ISETP.LT.OR P4, PT, R9, 0x4, !P3 ;  /* 0x000000040900780c */ /* 0x000fe20005f81670 */
[----:B------:R-:W-:-:S12]  /*18a30*/  BSSY B1, `(.L_x_96) ;  /* 0x000002d000017945 */ /* 0x000fd80003800000 */
[----:B------:R-:W-:Y:S05]  /*18a40*/  @P4 BRA `(.L_x_97) ;  /* 0x0000000000ac4947 */ /* 0x000fea0003800000 */
[----:B------:R-:W1:Y:S01]  /*18a50*/  S2R R5, SR_CgaCtaId ;  /* 0x0000000000057919 */ /* 0x000e620000008800 */
[----:B------:R-:W-:Y:S02]  /*18a60*/  MOV R4, 0x400 ;  /* 0x0000040000047802 */ /* 0x000fe40000000f00 */
[----:B------:R-:W-:Y:S02]  /*18a70*/  SHF.L.U32 R7, R2, 0x1f, RZ ;  /* 0x0000001f02077819 */ /* 0x000fe400000006ff */
[----:B-1----:R-:W-:-:S05]  /*18a80*/  LEA R5, R5, R4, 0x18 ;  /* 0x0000000405057211 */ /* 0x002fca00078ec0ff */
[----:B------:R-:W-:-:S04]  /*18a90*/  IMAD R4, R0, 0x8, R5 ;  /* 0x0000000800047824 */ /* 0x000fc800078e0205 */
[----:B------:R-:W1:Y:S02]  /*18aa0*/  SYNCS.PHASECHK.TRANS64.TRYWAIT P4, [R4+URZ+0x2c028], R7 ;  /* 0x02c02807040075a7 */ /* 0x000e64000808017f */
[----:B-1----:R-:W-:Y:S05]  /*18ab0*/  @!P4 BRA `(.L_x_98) ;  /* 0x0000000400e4c947 */ /* 0x002fea0003800000 */
.L_x_114:
[----:B------:R-:W-:Y:S01]  /*18ac0*/  PRMT R6, R3, 0x9910, RZ ;  /* 0x0000991003067816 */ /* 0x000fe200000000ff */
[----:B-1----:R-:W-:-:S03]  /*18ad0*/  @P1 IMAD.MOV.U32 R7, RZ, RZ, 0x8000 ;  /* 0x00008000ff071424 */ /* 0x002fc600078e00ff */
[----:B------:R-:W-:Y:S01]  /*18ae0*/  ISETP.NE.AND P4, PT, R6, 0x2, PT ;  /* 0x000000020600780c */ /* 0x000fe20003f85270 */
[----:B------:R1:W-:-:S12]  /*18af0*/  @P1 SYNCS.ARRIVE.TRANS64 RZ, [R4+URZ+0x2c000], R7 ;  /* 0x02c0000704ff19a7 */ /* 0x0003d8000800003f */
[----:B-1----:R-:W-:Y:S05]  /*18b00*/  @P4 BRA `(.L_x_99) ;  /* 0x0000000000044947 */ /* 0x002fea0003800000 */
[----:B------:R-:W-:Y:S01]  /*18b10*/  BPT.TRAP 0x1 ;  /* 0x000000040000795c */ /* 0x000fe20000300000 */
.L_x_99:
[----:B------:R-:W-:Y:S05]  /*18b20*/  @P0 BRA `(.L_x_100) ;  /* 0x0000000000040947 */ /* 0x000fea0003800000 */
[----:B------:R-:W-:Y:S01]  /*18b30*/  BPT.TRAP 0x1 ;  /* 0x000000040000795c */ /* 0x000fe20000300000 */
.L_x_100:
[----:B------:R-:W-:Y:S01]  /*18b40*/  IMAD R5, R0, 0x8000, R5 ;  /* 0x0000800000057824 */ /* 0x000fe200078e0205 */
[----:B------:R-:W-:Y:S01]  /*18b50*/  R2UR UR26, R8 ;  /* 0x00000000081a72ca */ /* 0x000fe200000e0000 */
[----:B------:R-:W-:Y:S01]  /*18b60*/  ULDC.64 UR8, c[0x0][0x198] ;  /* 0x0000660000087ab9 */ /* 0x000fe20000000a00 */
[----:B------:R-:W-:Y:S01]  /*18b70*/  R2UR UR25, R4 ;  /* 0x00000000041972ca */ /* 0x000fe200000e0000 */
[----:B------:R-:W-:Y:S01]  /*18b80*/  UIADD3 UR8, UP0, UR8, 0x2f0, URZ ;  /* 0x000002f008087890 */ /* 0x000fe2000ff1e03f */
[----:B------:R-:W-:Y:S01]  /*18b90*/  R2UR UR16, R5 ;  /* 0x00000000051072ca */ /* 0x000fe200000e0000 */
[----:B------:R-:W-:Y:S01]  /*18ba0*/  UMOV UR27, URZ ;  /* 0x0000003f001b7c82 */ /* 0x000fe20008000000 */
[----:B------:R-:W-:Y:S01]  /*18bb0*/  UMOV UR12, 0x0 ;  /* 0x00000000000c7882 */ /* 0x000fe20000000000 */
[----:B------:R-:W-:Y:S01]  /*18bc0*/  UIADD3.X UR9, URZ, UR9, URZ, UP0, !UPT ;  /* 0x000000093f097290 */ /* 0x000fe200087fe43f */
[----:B------:R-:W-:Y:S01]  /*18bd0*/  VIADD R0, R0, 0x1 ;  /* 0x0000000100007836 */ /* 0x000fe20000000000 */
[----:B------:R-:W-:Y:S01]  /*18be0*/  UMOV UR13, 0x10000000 ;  /* 0x10000000000d7882 */ /* 0x000fe20000000000 */
[----:B------:R-:W-:Y:S01]  /*18bf0*/  UMOV UR28, UR20 ;  /* 0x00000014001c7c82 */ /* 0x000fe20008000000 */
[----:B------:R-:W-:Y:S01]  /*18c00*/  UMOV UR29, UR21 ;  /* 0x00000015001d7c82 */ /* 0x000fe20008000000 */
[----:B------:R-:W-:Y:S01]  /*18c10*/  UMOV UR19, UR27 ;  /* 0x0000001b00137c82 */ /* 0x000fe20008000000 */
[----:B------:R-:W-:Y:S01]  /*18c20*/  USHF.L.U32 UR26, UR26, 0x8, URZ ;  /* 0x000000081a1a7899 */ /* 0x000fe2000800063f */
[----:B------:R-:W-:Y:S01]  /*18c30*/  ISETP.NE.AND P4, PT, R0, 0x5, PT ;  /* 0x000000050000780c */ /* 0x000fe20003f85270 */
[----:B------:R-:W-:Y:S01]  /*18c40*/  UIADD3 UR25, UR25, 0x2c000, URZ ;  /* 0x0002c00019197890 */ /* 0x000fe2000fffe03f */
[----:B------:R-:W-:Y:S01]  /*18c50*/  VIADD R8, R8, 0x1 ;  /* 0x0000000108087836 */ /* 0x000fe20000000000 */
[----:B------:R-:W-:Y:S01]  /*18c60*/  UIADD3 UR24, UR16, 0x4000, URZ ;  /* 0x0000400010187890 */ /* 0x000fe2000fffe03f */
[----:B------:R-:W-:Y:S01]  /*18c70*/  SEL R5, RZ, 0x1, P4 ;  /* 0x00000001ff057807 */ /* 0x000fe20002000000 */
[----:B------:R-:W-:Y:S01]  /*18c80*/  UIADD3 UR18, UR26, 0x80, URZ ;  /* 0x000000801a127890 */ /* 0x000fe2000fffe03f */
[----:B------:R-:W-:Y:S01]  /*18c90*/  SEL R0, R0, RZ, P4 ;  /* 0x000000ff00007207 */ /* 0x000fe20002000000 */
[----:B------:R-:W-:Y:S01]  /*18ca0*/  UIADD3 UR16, UR16, 0x8000, URZ ;  /* 0x0000800010107890 */ /* 0x000fe2000fffe03f */
[----:B------:R-:W-:Y:S01]  /*18cb0*/  LOP3.LUT R2, R2, R5, RZ, 0x3c, !PT ;  /* 0x0000000502027212 */ /* 0x000fe200078e3cff */
[----:B------:R-:W-:-:S03]  /*18cc0*/  UMOV UR17, UR25 ;  /* 0x0000001900117c82 */ /* 0x000fc60008000000 */
[----:B------:R1:W-:Y:S04]  /*18cd0*/  UTMALDG.4D [UR24], [UR8], desc[UR12] ;  /* 0x00000c18080075b4 */ /* 0x0003e80008019000 */
[----:B------:R1:W-:Y:S02]  /*18ce0*/  UTMALDG.4D [UR16], [UR8], desc[UR12] ;  /* 0x00000c10080075b4 */ /* 0x0003e40008019000 */
[----:B-1----:R-:W-:Y:S01]  /*18cf0*/  NOP ;  /* 0x0000000000007918 */ /* 0x002fe20000000000 */
.L_x_97:
[----:B------:R-:W-:Y:S05]  /*18d00*/  BSYNC B1 ;  /* 0x0000000000017941 */ /* 0x000fea0003800000 */
.L_x_96:
[C---:B------:R-:W-:Y:S01]  /*18d10*/  ISETP.GT.AND P4, PT, R9.reuse, 0x4, PT ;  /* 0x000000040900780c */ /* 0x040fe20003f84270 */
[----:B------:R-:W-:-:S12]  /*18d20*/  VIADD R9, R9, 0xfffffffe ;  /* 0xfffffffe09097836 */ /* 0x000fd80000000000 */
[----:B------:R-:W-:Y:S05]  /*18d30*/  @P4 BRA `(.L_x_101) ;  /* 0xfffffff800a04947 */ /* 0x000fea000383ffff */
[----:B------:R-:W-:Y:S05]  /*18d40*/  BSYNC B0 ;  /* 0x0000000000007941 */ /* 0x000fea0003800000 */
.L_x_90:
[----:B------:R-:W-:Y:S05]  /*18d50*/  EXIT ;  /* 0x000000000000794d */ /* 0x000fea0003800000 */
.L_x_15:
[----:B-1----:R-:W-:-:S04]  /*18d60*/  IMAD.U32 R5, RZ, RZ, UR9 ;  /* 0x00000009ff057e24 */ /* 0x002fc8000f8e00ff */
[----:B------:R1:W2:Y:S03]  /*18d70*/  SYNCS.PHASECHK.TRANS64.TRYWAIT P1, [R5+URZ+0x2c050], R8 ;  /* 0x02c05008050075a7 */ /* 0x0002a6000802017f */
[----:B--2---:R-:W-:Y:S05]  /*18d80*/  @!P1 NANOSLEEP.SYNCS 0x989680 ;  /* 0x009896800000995d */ /* 0x004fea0003900000 */
[----:B------:R-:W2:Y:S02]  /*18d90*/  @!P1 SYNCS.PHASECHK.TRANS64 P1, [R5+URZ+0x2c050], R8 ;  /* 0x02c05008050095a7 */ /* 0x000ea4000802007f */
[----:B--2---:R-:W-:Y:S05]  /*18da0*/  @!P1 BRA `(.L_x_15) ;  /* 0xfffffffc00ec9947 */ /* 0x004fea000383ffff */
[----:B------:R-:W-:Y:S05]  /*18db0*/  BRA `(.L_x_102) ;  /* 0xfffffe8000447947 */ /* 0x000fea000383ffff */
.L_x_17:
[----:B-1----:R-:W-:-:S04]  /*18dc0*/  IMAD.U32 R5, RZ, RZ, UR36 ;  /* 0x00000024ff057e24 */ /* 0x002fc8000f8e00ff */
[----:B------:R1:W2:Y:S03]  /*18dd0*/  SYNCS.PHASECHK.TRANS64.TRYWAIT P1, [R5+URZ+0x2c000], R6 ;  /* 0x02c00006050075a7 */ /* 0x0002a6000802017f */
[----:B--2---:R-:W-:Y:S05]  /*18de0*/  @!P1 NANOSLEEP.SYNCS 0x989680 ;  /* 0x009896800000995d */ /* 0x004fea0003900000 */
[----:B------:R-:W2:Y:S02]  /*18df0*/  @!P1 SYNCS.PHASECHK.TRANS64 P1, [R5+URZ+0x2c000], R6 ;  /* 0x02c00006050095a7 */ /* 0x000ea4000802007f */
[----:B--2---:R-:W-:Y:S05]  /*18e00*/  @!P1 BRA `(.L_x_17) ;  /* 0xfffffffc00ec9947 */ /* 0x004fea000383ffff */
[----:B------:R-:W-:Y:S05]  /*18e10*/  BRA `(.L_x_103) ;  /* 0xfffffe8000507947 */ /* 0x000fea000383ffff */
.L_x_18:
[----:B-1----:R-:W-:-:S04]  /*18e20*/  IMAD.U32 R5, RZ, RZ, UR4 ;  /* 0x00000004ff057e24 */ /* 0x002fc8000f8e00ff */
[----:B------:R1:W2:Y:S03]  /*18e30*/  SYNCS.PHASECHK.TRANS64.TRYWAIT P1, [R5+URZ+-0x8], R2 ;  /* 0xfffff802050075a7 */ /* 0x0002a6000802017f */
[----:B--2---:R-:W-:Y:S05]  /*18e40*/  @!P1 NANOSLEEP.SYNCS 0x989680 ;  /* 0x009896800000995d */ /* 0x004fea0003900000 */
[----:B------:R-:W2:Y:S02]  /*18e50*/  @!P1 SYNCS.PHASECHK.TRANS64 P1, [R5+URZ+-0x8], R2 ;  /* 0xfffff802050095a7 */ /* 0x000ea4000802007f */
[----:B--2---:R-:W-:Y:S05]  /*18e60*/  @!P1 BRA `(.L_x_18) ;  /* 0xfffffffc00ec9947 */ /* 0x004fea000383ffff */
[----:B------:R-:W-:Y:S05]  /*18e70*/  BRA `(.L_x_104) ;  /* 0xfffffe80004c7947 */ /* 0x000fea000383ffff */
.L_x_20:
[----:B-1----:R-:W-:-:S04]  /*18e80*/  IMAD.U32 R3, RZ, RZ, UR36 ;  /* 0x00000024ff037e24 */ /* 0x002fc8000f8e00ff */
[----:B------:R1:W2:Y:S03]  /*18e90*/  SYNCS.PHASECHK.TRANS64.TRYWAIT P1, [R3+URZ+0x2c008], R6 ;  /* 0x02c00806030075a7 */ /* 0x0002a6000802017f */
[----:B--2---:R-:W-:Y:S05]  /*18ea0*/  @!P1 NANOSLEEP.SYNCS 0x989680 ;  /* 0x009896800000995d */ /* 0x004fea0003900000 */
[----:B------:R-:W2:Y:S02]  /*18eb0*/  @!P1 SYNCS.PHASECHK.TRANS64 P1, [R3+URZ+0x2c008], R6 ;  /* 0x02c00806030095a7 */ /* 0x000ea4000802007f */
[----:B--2---:R-:W-:Y:S05]  /*18ec0*/  @!P1 BRA `(.L_x_20) ;  /* 0xfffffffc00ec9947 */ /* 0x004fea000383ffff */
[----:B------:R-:W-:Y:S05]  /*18ed0*/  BRA `(.L_x_105) ;  /* 0xfffffef000e47947 */ /* 0x000fea000383ffff */
.L_x_25:
[----:B-1----:R-:W-:-:S04]  /*18ee0*/  IMAD.U32 R10, RZ, RZ, UR6 ;  /* 0x00000006ff0a7e24 */ /* 0x002fc8000f8e00ff */
[----:B------:R1:W2:Y:S03]  /*18ef0*/  SYNCS.PHASECHK.TRANS64.TRYWAIT P2, [R10+URZ+0x2c000], R9 ;  /* 0x02c000090a0075a7 */ /* 0x0002a6000804017f */
[----:B--2---:R-:W-:Y:S05]  /*18f00*/  @!P2 NANOSLEEP.SYNCS 0x989680 ;  /* 0x009896800000a95d */ /* 0x004fea0003900000 */
[----:B------:R-:W2:Y:S02]  /*18f10*/  @!P2 SYNCS.PHASECHK.TRANS64 P2, [R10+URZ+0x2c000], R9 ;  /* 0x02c000090a00a5a7 */ /* 0x000ea4000804007f */
[----:B--2---:R-:W-:Y:S05]  /*18f20*/  @!P2 BRA `(.L_x_25) ;  /* 0xfffffffc00eca947 */ /* 0x004fea000383ffff */
[----:B------:R-:W-:Y:S05]  /*18f30*/  BRA `(.L_x_106) ;  /* 0xfffffef400e07947 */ /* 0x000fea000383ffff */
.L_x_29:
[----:B-1----:R-:W-:-:S04]  /*18f40*/  IMAD.U32 R14, RZ, RZ, UR6 ;  /* 0x00000006ff0e7e24 */ /* 0x002fc8000f8e00ff */
[----:B------:R1:W2:Y:S03]  /*18f50*/  SYNCS.PHASECHK.TRANS64.TRYWAIT P2, [R14+URZ+0x2c000], R57 ;  /* 0x02c000390e0075a7 */ /* 0x0002a6000804017f */
[----:B--2---:R-:W-:Y:S05]  /*18f60*/  @!P2 NANOSLEEP.SYNCS 0x989680 ;  /* 0x009896800000a95d */ /* 0x004fea0003900000 */
[----:B------:R-:W2:Y:S02]  /*18f70*/  @!P2 SYNCS.PHASECHK.TRANS64 P2, [R14+URZ+0x2c000], R57 ;  /* 0x02c000390e00a5a7 */ /* 0x000ea4000804007f */
[----:B--2---:R-:W-:Y:S05]  /*18f80*/  @!P2 BRA `(.L_x_29) ;  /* 0xfffffffc00eca947 */ /* 0x004fea000383ffff */
[----:B------:R-:W-:Y:S05]  /*18f90*/  BRA `(.L_x_28) ;  /* 0xffffff54005c7947 */ /* 0x000fea000383ffff */
.L_x_37:
[----:B-1----:R-:W-:-:S04]  /*18fa0*/  IMAD.U32 R16, RZ, RZ, UR6 ;  /* 0x00000006ff107e24 */ /* 0x002fc8000f8e00ff */
[----:B------:R1:W2:Y:S03]  /*18fb0*/  SYNCS.PHASECHK.TRANS64.TRYWAIT P2, [R16+URZ+0x2c000], R9 ;  /* 0x02c00009100075a7 */ /* 0x0002a6000804017f */
[----:B--2---:R-:W-:Y:S05]  /*18fc0*/  @!P2 NANOSLEEP.SYNCS 0x989680 ;  /* 0x009896800000a95d */ /* 0x004fea0003900000 */
[----:B------:R-:W2:Y:S02]  /*18fd0*/  @!P2 SYNCS.PHASECHK.TRANS64 P2, [R16+URZ+0x2c000], R9 ;  /* 0x02c000091000a5a7 */ /* 0x000ea4000804007f */
[----:B--2---:R-:W-:Y:S05]  /*18fe0*/  @!P2 BRA `(.L_x_37) ;  /* 0xfffffffc00eca947 */ /* 0x004fea000383ffff */
[----:B------:R-:W-:Y:S05]  /*18ff0*/  BRA `(.L_x_107) ;  /* 0xffffff5800947947 */ /* 0x000fea000383ffff */
.L_x_41:
[----:B-1----:R-:W-:-:S04]  /*19000*/  IMAD.U32 R17, RZ, RZ, UR6 ;  /* 0x00000006ff117e24 */ /* 0x002fc8000f8e00ff */
[----:B------:R1:W2:Y:S03]  /*19010*/  SYNCS.PHASECHK.TRANS64.TRYWAIT P2, [R17+URZ+0x2c000], R18 ;  /* 0x02c00012110075a7 */ /* 0x0002a6000804017f */
[----:B--2---:R-:W-:Y:S05]  /*19020*/  @!P2 NANOSLEEP.SYNCS 0x989680 ;  /* 0x009896800000a95d */ /* 0x004fea0003900000 */
[----:B------:R-:W2:Y:S02]  /*19030*/  @!P2 SYNCS.PHASECHK.TRANS64 P2, [R17+URZ+0x2c000], R18 ;  /* 0x02c000121100a5a7 */ /* 0x000ea4000804007f */
[----:B--2---:R-:W-:Y:S05]  /*19040*/  @!P2 BRA `(.L_x_41) ;  /* 0xfffffffc00eca947 */ /* 0x004fea000383ffff */
[----:B------:R-:W-:Y:S05]  /*19050*/  BRA `(.L_x_40) ;  /* 0xffffffc800747947 */ /* 0x000fea000383ffff */
.L_x_57:
[----:B-1----:R-:W-:-:S04]  /*19060*/  IMAD.U32 R3, RZ, RZ, UR4 ;  /* 0x00000004ff037e24 */ /* 0x002fc8000f8e00ff */
[----:B------:R1:W2:Y:S03]  /*19070*/  SYNCS.PHASECHK.TRANS64.TRYWAIT P0, [R3+URZ+0x8], R0 ;  /* 0x00000800030075a7 */ /* 0x0002a6000800017f */
[----:B--2---:R-:W-:Y:S05]  /*19080*/  @!P0 NANOSLEEP.SYNCS 0x989680 ;  /* 0x009896800000895d */ /* 0x004fea0003900000 */
[----:B------:R-:W2:Y:S02]  /*19090*/  @!P0 SYNCS.PHASECHK.TRANS64 P0, [R3+URZ+0x8], R0 ;  /* 0x00000800030085a7 */ /* 0x000ea4000800007f */
[----:B--2---:R-:W-:Y:S05]  /*190a0*/  @!P0 BRA `(.L_x_57) ;  /* 0xfffffffc00ec8947 */ /* 0x004fea000383ffff */
[----:B------:R-:W-:Y:S05]  /*190b0*/  BRA `(.L_x_108) ;  /* 0xffffffd400bc7947 */ /* 0x000fea000383ffff */
.L_x_72:
[----:B-1----:R1:W2:Y:S02]  /*190c0*/  SYNCS.PHASECHK.TRANS64.TRYWAIT P0, [R5+URZ+0x2c060], R2 ;  /* 0x02c06002050075a7 */ /* 0x0022a4000800017f */
[----:B--2---:R-:W-:Y:S05]  /*190d0*/  @!P0 NANOSLEEP.SYNCS 0x989680 ;  /* 0x009896800000895d */ /* 0x004fea0003900000 */
[----:B------:R-:W2:Y:S02]  /*190e0*/  @!P0 SYNCS.PHASECHK.TRANS64 P0, [R5+URZ+0x2c060], R2 ;  /* 0x02c06002050085a7 */ /* 0x000ea4000800007f */
[----:B--2---:R-:W-:Y:S05]  /*190f0*/  @!P0 BRA `(.L_x_72) ;  /* 0xfffffffc00f08947 */ /* 0x004fea000383ffff */
[----:B------:R-:W-:Y:S05]  /*19100*/  BRA `(.L_x_109) ;  /* 0xffffffec00307947 */ /* 0x000fea000383ffff */
.L_x_77:
[----:B-1----:R1:W2:Y:S02]  /*19110*/  SYNCS.PHASECHK.TRANS64.TRYWAIT P0, [R5+URZ+0x2c028], R0 ;  /* 0x02c02800050075a7 */ /* 0x0022a4000800017f */
[----:B--2---:R-:W-:Y:S05]  /*19120*/  @!P0 NANOSLEEP.SYNCS 0x989680 ;  /* 0x009896800000895d */ /* 0x004fea0003900000 */
[----:B------:R-:W2:Y:S02]  /*19130*/  @!P0 SYNCS.PHASECHK.TRANS64 P0, [R5+URZ+0x2c028], R0 ;  /* 0x02c02800050085a7 */ /* 0x000ea4000800007f */
[----:B--2---:R-:W-:Y:S05]  /*19140*/  @!P0 BRA `(.L_x_77) ;  /* 0xfffffffc00f08947 */ /* 0x004fea000383ffff */
[----:B------:R-:W-:Y:S05]  /*19150*/  BRA `(.L_x_110) ;  /* 0xffffffec00b07947 */ /* 0x000fea000383ffff */
.L_x_82:
[----:B-1----:R1:W2:Y:S02]  /*19160*/  SYNCS.PHASECHK.TRANS64.TRYWAIT P0, [R4+URZ+0x2c060], R7 ;  /* 0x02c06007040075a7 */ /* 0x0022a4000800017f */
[----:B--2---:R-:W-:Y:S05]  /*19170*/  @!P0 NANOSLEEP.SYNCS 0x989680 ;  /* 0x009896800000895d */ /* 0x004fea0003900000 */
[----:B------:R-:W2:Y:S02]  /*19180*/  @!P0 SYNCS.PHASECHK.TRANS64 P0, [R4+URZ+0x2c060], R7 ;  /* 0x02c06007040085a7 */ /* 0x000ea4000800007f */
[----:B--2---:R-:W-:Y:S05]  /*19190*/  @!P0 BRA `(.L_x_82) ;  /* 0xfffffffc00f08947 */ /* 0x004fea000383ffff */
[----:B------:R-:W-:Y:S05]  /*191a0*/  BRA `(.L_x_111) ;  /* 0xfffffff0002c7947 */ /* 0x000fea000383ffff */
.L_x_87:
[----:B-1----:R1:W2:Y:S02]  /*191b0*/  SYNCS.PHASECHK.TRANS64.TRYWAIT P0, [R2+URZ+0x2c028], R7 ;  /* 0x02c02807020075a7 */ /* 0x0022a4000800017f */
[----:B--2---:R-:W-:Y:S05]  /*191c0*/  @!P0 NANOSLEEP.SYNCS 0x989680 ;  /* 0x009896800000895d */ /* 0x004fea0003900000 */
[----:B------:R-:W2:Y:S02]  /*191d0*/  @!P0 SYNCS.PHASECHK.TRANS64 P0, [R2+URZ+0x2c028], R7 ;  /* 0x02c02807020085a7 */ /* 0x000ea4000800007f */
[----:B--2---:R-:W-:Y:S05]  /*191e0*/  @!P0 BRA `(.L_x_87) ;  /* 0xfffffffc00f08947 */ /* 0x004fea000383ffff */
[----:B------:R-:W-:Y:S05]  /*191f0*/  BRA `(.L_x_112) ;  /* 0xfffffff000b47947 */ /* 0x000fea000383ffff */
.L_x_93:
[----:B-1----:R1:W2:Y:S02]  /*19200*/  SYNCS.PHASECHK.TRANS64.TRYWAIT P4, [R7+URZ+0x2c028], R4 ;  /* 0x02c02804070075a7 */ /* 0x0022a4000808017f */
[----:B--2---:R-:W-:Y:S05]  /*19210*/  @!P4 NANOSLEEP.SYNCS 0x989680 ;  /* 0x009896800000c95d */ /* 0x004fea0003900000 */
[----:B------:R-:W2:Y:S02]  /*19220*/  @!P4 SYNCS.PHASECHK.TRANS64 P4, [R7+URZ+0x2c028], R4 ;  /* 0x02c028040700c5a7 */ /* 0x000ea4000808007f */
[----:B--2---:R-:W-:Y:S05]  /*19230*/  @!P4 BRA `(.L_x_93) ;  /* 0xfffffffc00f0c947 */ /* 0x004fea000383ffff */
[----:B------:R-:W-:Y:S05]  /*19240*/  BRA `(.L_x_113) ;  /* 0xfffffff400807947 */ /* 0x000fea000383ffff */
.L_x_98:
[----:B-1----:R1:W2:Y:S02]  /*19250*/  SYNCS.PHASECHK.TRANS64.TRYWAIT P4, [R4+URZ+0x2c028], R7 ;  /* 0x02c02807040075a7 */ /* 0x0022a4000808017f */
[----:B--2---:R-:W-:Y:S05]  /*19260*/  @!P4 NANOSLEEP.SYNCS 0x989680 ;  /* 0x009896800000c95d */ /* 0x004fea0003900000 */
[----:B------:R-:W2:Y:S02]  /*19270*/  @!P4 SYNCS.PHASECHK.TRANS64 P4, [R4+URZ+0x2c028], R7 ;  /* 0x02c028070400c5a7 */ /* 0x000ea4000808007f */
[----:B--2---:R-:W-:Y:S05]  /*19280*/  @!P4 BRA `(.L_x_98) ;  /* 0xfffffffc00f0c947 */ /* 0x004fea000383ffff */
[----:B------:R-:W-:Y:S05]  /*19290*/  BRA `(.L_x_114) ;  /* 0xfffffff800087947 */ /* 0x000fea000383ffff */
        .weak           $__internal_0_$__cuda_sm20_rcp_rn_f32_slowpath
        .type           $__internal_0_$__cuda_sm20_rcp_rn_f32_slowpath,@function
        .size           $__internal_0_$__cuda_sm20_rcp_rn_f32_slowpath,(.L_x_120 - $__internal_0_$__cuda_sm20_rcp_rn_f32_slowpath)
$__internal_0_$__cuda_sm20_rcp_rn_f32_slowpath:
[----:B------:R-:W-:Y:S01]  /*192a0*/  IMAD.SHL.U32 R0, R2, 0x2, RZ ;  /* 0x0000000202007824 */ /* 0x000fe200078e00ff */
[----:B------:R-:W-:Y:S04]  /*192b0*/  BSSY B2, `(.L_x_115) ;  /* 0x0000030000027945 */ /* 0x000fe80003800000 */
[----:B------:R-:W-:-:S04]  /*192c0*/  SHF.R.U32.HI R18, RZ, 0x18, R0 ;  /* 0x00000018ff127819 */ /* 0x000fc80000011600 */
[----:B------:R-:W-:-:S13]  /*192d0*/  ISETP.NE.U32.AND P0, PT, R18, RZ, PT ;  /* 0x000000ff1200720c */ /* 0x000fda0003f05070 */
[----:B------:R-:W-:Y:S05]  /*192e0*/  @P0 BRA `(.L_x_116) ;  /* 0x0000000000280947 */ /* 0x000fea0003800000 */
[----:B------:R-:W-:-:S05]  /*192f0*/  IMAD.SHL.U32 R0, R2, 0x2, RZ ;  /* 0x0000000202007824 */ /* 0x000fca00078e00ff */
[----:B------:R-:W-:-:S13]  /*19300*/  ISETP.NE.AND P0, PT, R0, RZ, PT ;  /* 0x000000ff0000720c */ /* 0x000fda0003f05270 */
[----:B------:R-:W-:Y:S01]  /*19310*/  @P0 FFMA R8, R2, 1.84467440737095516160e+19, RZ ;  /* 0x5f80000002080823 */ /* 0x000fe200000000ff */
[----:B------:R-:W-:Y:S08]  /*19320*/  @!P0 MUFU.RCP R3, R2 ;  /* 0x0000000200038308 */ /* 0x000ff00000001000 */
[----:B------:R-:W1:Y:S02]  /*19330*/  @P0 MUFU.RCP R13, R8 ;  /* 0x00000008000d0308 */ /* 0x000e640000001000 */
[----:B-1----:R-:W-:-:S04]  /*19340*/  @P0 FFMA R0, R8, R13, -1 ;  /* 0xbf80000008000423 */ /* 0x002fc8000000000d */
[----:B------:R-:W-:-:S04]  /*19350*/  @P0 FADD.FTZ R0, -R0, -RZ ;  /* 0x800000ff00000221 */ /* 0x000fc80000010100 */
[----:B------:R-:W-:-:S04]  /*19360*/  @P0 FFMA R0, R13, R0, R13 ;  /* 0x000000000d000223 */ /* 0x000fc8000000000d */
[----:B------:R-:W-:Y:S01]  /*19370*/  @P0 FFMA R3, R0, 1.84467440737095516160e+19, RZ ;  /* 0x5f80000000030823 */ /* 0x000fe200000000ff */
[----:B------:R-:W-:Y:S06]  /*19380*/  BRA `(.L_x_117) ;  /* 0x0000000000887947 */ /* 0x000fec0003800000 */
.L_x_116:
[----:B------:R-:W-:-:S05]  /*19390*/  VIADD R19, R18, 0xffffff03 ;  /* 0xffffff0312137836 */ /* 0x000fca0000000000 */
[----:B------:R-:W-:-:S13]  /*193a0*/  ISETP.GT.U32.AND P0, PT, R19, 0x1, PT ;  /* 0x000000011300780c */ /* 0x000fda0003f04070 */
[----:B------:R-:W-:Y:S05]  /*193b0*/  @P0 BRA `(.L_x_118) ;  /* 0x0000000000780947 */ /* 0x000fea0003800000 */
[----:B------:R-:W-:Y:S01]  /*193c0*/  LOP3.LUT R0, R2, 0x7fffff, RZ, 0xc0, !PT ;  /* 0x007fffff02007812 */ /* 0x000fe200078ec0ff */
[----:B------:R-:W-:-:S03]  /*193d0*/  IMAD.MOV.U32 R12, RZ, RZ, 0x3 ;  /* 0x00000003ff0c7424 */ /* 0x000fc600078e00ff */
[----:B------:R-:W-:Y:S02]  /*193e0*/  LOP3.LUT R0, R0, 0x3f800000, RZ, 0xfc, !PT ;  /* 0x3f80000000007812 */ /* 0x000fe400078efcff */
[----:B------:R-:W-:Y:S02]  /*193f0*/  SHF.L.U32 R12, R12, R19, RZ ;  /* 0x000000130c0c7219 */ /* 0x000fe400000006ff */
[----:B------:R-:W1:Y:S02]  /*19400*/  MUFU.RCP R3, R0 ;  /* 0x0000000000037308 */ /* 0x000e640000001000 */
[----:B-1----:R-:W-:-:S04]  /*19410*/  FFMA R8, R0, R3, -1 ;  /* 0xbf80000000087423 */ /* 0x002fc80000000003 */
[----:B------:R-:W-:-:S04]  /*19420*/  FADD.FTZ R8, -R8, -RZ ;  /* 0x800000ff08087221 */ /* 0x000fc80000010100 */
[CCC-:B------:R-:W-:Y:S01]  /*19430*/  FFMA.RM R10, R3.reuse, R8.reuse, R3.reuse ;  /* 0x00000008030a7223 */ /* 0x1c0fe20000004003 */
[----:B------:R-:W-:-:S04]  /*19440*/  FFMA.RP R13, R3, R8, R3 ;  /* 0x00000008030d7223 */ /* 0x000fc80000008003 */
[C---:B------:R-:W-:Y:S02]  /*19450*/  LOP3.LUT R3, R10.reuse, 0x7fffff, RZ, 0xc0, !PT ;  /* 0x007fffff0a037812 */ /* 0x040fe400078ec0ff */
[----:B------:R-:W-:Y:S02]  /*19460*/  FSETP.NEU.FTZ.AND P0, PT, R10, R13, PT ;  /* 0x0000000d0a00720b */ /* 0x000fe40003f1d000 */
[----:B------:R-:W-:Y:S02]  /*19470*/  LOP3.LUT R3, R3, 0x800000, RZ, 0xfc, !PT ;  /* 0x0080000003037812 */ /* 0x000fe400078efcff */
[----:B------:R-:W-:Y:S02]  /*19480*/  SEL R8, RZ, 0xffffffff, !P0 ;  /* 0xffffffffff087807 */ /* 0x000fe40004000000 */
[----:B------:R-:W-:-:S03]  /*19490*/  LOP3.LUT R12, R12, R3, RZ, 0xc0, !PT ;  /* 0x000000030c0c7212 */ /* 0x000fc600078ec0ff */
[----:B------:R-:W-:Y:S01]  /*194a0*/  IMAD.MOV R8, RZ, RZ, -R8 ;  /* 0x000000ffff087224 */ /* 0x000fe200078e0a08 */
[----:B------:R-:W-:-:S04]  /*194b0*/  SHF.R.U32.HI R12, RZ, R19, R12 ;  /* 0x00000013ff0c7219 */ /* 0x000fc8000001160c */
[----:B------:R-:W-:Y:S02]  /*194c0*/  LOP3.LUT P1, RZ, R8, R19, R3, 0xf8, !PT ;  /* 0x0000001308ff7212 */ /* 0x000fe4000782f803 */
[C---:B------:R-:W-:Y:S02]  /*194d0*/  LOP3.LUT P0, RZ, R12.reuse, 0x1, RZ, 0xc0, !PT ;  /* 0x000000010cff7812 */ /* 0x040fe4000780c0ff */
[----:B------:R-:W-:-:S04]  /*194e0*/  LOP3.LUT P2, RZ, R12, 0x2, RZ, 0xc0, !PT ;  /* 0x000000020cff7812 */ /* 0x000fc8000784c0ff */
[----:B------:R-:W-:Y:S02]  /*194f0*/  PLOP3.LUT P0, PT, P0, P1, P2, 0xe0, 0x0 ;  /* 0x000000000000781c */ /* 0x000fe40000703c20 */
[----:B------:R-:W-:Y:S02]  /*19500*/  LOP3.LUT P1, RZ, R2, 0x7fffff, RZ, 0xc0, !PT ;  /* 0x007fffff02ff7812 */ /* 0x000fe4000782c0ff */
[----:B------:R-:W-:-:S05]  /*19510*/  SEL R0, RZ, 0x1, !P0 ;  /* 0x00000001ff007807 */ /* 0x000fca0004000000 */
[----:B------:R-:W-:-:S05]  /*19520*/  IMAD.MOV R0, RZ, RZ, -R0 ;  /* 0x000000ffff007224 */ /* 0x000fca00078e0a00 */
[----:B------:R-:W-:Y:S01]  /*19530*/  ISETP.GE.AND P0, PT, R0, RZ, PT ;  /* 0x000000ff0000720c */ /* 0x000fe20003f06270 */
[----:B------:R-:W-:-:S05]  /*19540*/  VIADD R0, R18, 0xffffff04 ;  /* 0xffffff0412007836 */ /* 0x000fca0000000000 */
[----:B------:R-:W-:-:S07]  /*19550*/  SHF.R.U32.HI R3, RZ, R0, R3 ;  /* 0x00000000ff037219 */ /* 0x000fce0000011603 */
[----:B------:R-:W-:-:S04]  /*19560*/  @!P0 VIADD R3, R3, 0x1 ;  /* 0x0000000103038836 */ /* 0x000fc80000000000 */
[----:B------:R-:W-:-:S05]  /*19570*/  @!P1 IMAD.SHL.U32 R3, R3, 0x2, RZ ;  /* 0x0000000203039824 */ /* 0x000fca00078e00ff */
[----:B------:R-:W-:Y:S01]  /*19580*/  LOP3.LUT R3, R3, 0x80000000, R2, 0xf8, !PT ;  /* 0x8000000003037812 */ /* 0x000fe200078ef802 */
[----:B------:R-:W-:Y:S06]  /*19590*/  BRA `(.L_x_117) ;  /* 0x0000000000047947 */ /* 0x000fec0003800000 */
.L_x_118:
[----:B------:R1:W2:Y:S02]  /*195a0*/  MUFU.RCP R3, R2 ;  /* 0x0000000200037308 */ /* 0x0002a40000001000 */
.L_x_117:
[----:B------:R-:W-:Y:S05]  /*195b0*/  BSYNC B2 ;  /* 0x0000000000027941 */ /* 0x000fea0003800000 */
.L_x_115:
[----:B--2---:R-:W-:Y:S02]  /*195c0*/  IMAD.MOV.U32 R0, RZ, RZ, R3 ;  /* 0x000000ffff007224 */ /* 0x004fe400078e0003 */
[----:B-1----:R-:W-:Y:S02]  /*195d0*/  IMAD.MOV.U32 R2, RZ, RZ, R14 ;  /* 0x000000ffff027224 */ /* 0x002fe400078e000e */
[----:B------:R-:W-:-:S04]  /*195e0*/  IMAD.MOV.U32 R3, RZ, RZ, 0x0 ;  /* 0x00000000ff037424 */ /* 0x000fc800078e00ff */
[----:B------:R-:W-:Y:S05]  /*195f0*/  RET.REL.NODEC R2 `(_ZN7cutlass13device_kernelINS_4fmha6kernel28FmhaKernelTmaWarpSpecializedINS1_10collective30FmhaMainloopTmaWarpSpecializedINS_12float_e4m3_tEffN4cute5tupleIJNS7_1CILi128EEENS9_ILi256EEESA_EEENS8_IJiNS9_ILi1EEENS8_IJiiEEEEEESF_NS8_IJSD_iSE_EEENS4_12CausalFusionEJEEENS4_15FmhaFwdEpilogueIS6_fNS8_IJNS9_ILi64EEESA_SB_EEEEENS2_23IndividualTileSchedulerEJEEEEEvNT_6ParamsE) ;  /* 0xfffffe6802807950 */ /* 0x000fea0003c3ffff */
.L_x_119:
[----:B------:R-:W-:-:S00]  /*19600*/  BRA `(.L_x_119) ;  /* 0xfffffffc00fc7947 */ /* 0x000fc0000383ffff */
[----:B------:R-:W-:-:S00]  /*19610*/  NOP ;  /* 0x0000000000007918 */ /* 0x000fc00000000000 */
        /* <DEDUP_REMOVED lines=14> */
.L_x_120:


//--------------------- .nv.global.init           --------------------------
	.section	.nv.global.init,"aw",@progbits
.nv.global.init:
	.type		$str$24,@object
	.size		$str$24,($str$25 - $str$24)
$str$24:
        /*0000*/ 	.byte	0x28, 0x61, 0x64, 0x64, 0x72, 0x65, 0x73, 0x73, 0x20, 0x26, 0x20, 0x6d, 0x61, 0x73, 0x6b, 0x29
        /*0010*/ 	.byte	0x20, 0x3d, 0x3d, 0x20, 0x30, 0x00
	.type		$str$25,@object
	.size		$str$25,(__unnamed_1 - $str$25)
$str$25:
        /*0016*/ 	.byte	0x2f, 0x74, 0x6d, 0x70, 0x2f, 0x63, 0x75, 0x74, 0x6c, 0x61, 0x73, 0x73, 0x5f, 0x73, 0x77, 0x65
        /*0026*/ 	.byte	0x65, 0x70, 0x5f, 0x73, 0x72, 0x63, 0x2f, 0x69, 0x6e, 0x63, 0x6c, 0x75, 0x64, 0x65, 0x2f, 0x63
        /*0036*/ 	.byte	0x75, 0x74, 0x65, 0x2f, 0x70, 0x6f, 0x69, 0x6e, 0x74, 0x65, 0x72, 0x5f, 0x66, 0x6c, 0x61, 0x67
        /*0046*/ 	.byte	0x67, 0x65, 0x64, 0x2e, 0x68, 0x70, 0x70, 0x00
	.type		__unnamed_1,@object
	.size		__unnamed_1,(.L_0 - __unnamed_1)
__unnamed_1:
        /*004e*/ 	.byte	0x61, 0x75, 0x74, 0x6f, 0x20, 0x63, 0x75, 0x74, 0x65, 0x3a, 0x3a, 0x61, 0x73, 0x5f, 0x70, 0x6f
        /* <DEDUP_REMOVED lines=27> */
        /*020e*/ 	.byte	0x43, 0x3c, 0x34, 0x30, 0x39, 0x36, 0x3e, 0x3e, 0x3e, 0x3e, 0x3e, 0x5d, 0x00
.L_0:


//--------------------- .nv.shared._ZN7cutlass13device_kernelINS_4fmha6kernel28FmhaKernelTmaWarpSpecializedINS1_10collective30FmhaMainloopTmaWarpSpecializedINS_12float_e4m3_tEffN4cute5tupleIJNS7_1CILi128EEENS9_ILi256EEESA_EEENS8_IJiNS9_ILi1EEENS8_IJiiEEEEEESF_NS8_IJSD_iSE_EEENS4_12CausalFusionEJEEENS4_15FmhaFwdEpilogueIS6_fNS8_IJNS9_ILi64EEESA_SB_EEEEENS2_23IndividualTileSchedulerEJEEEEEvNT_6ParamsE --------------------------
	.section	.nv.shared._ZN7cutlass13device_kernelINS_4fmha6kernel28FmhaKernelTmaWarpSpecializedINS1_10collective30FmhaMainloopTmaWarpSpecializedINS_12float_e4m3_tEffN4cute5tupleIJNS7_1CILi128EEENS9_ILi256EEESA_EEENS8_IJiNS9_ILi1EEENS8_IJiiEEEEEESF_NS8_IJSD_iSE_EEENS4_12CausalFusionEJEEENS4_15FmhaFwdEpilogueIS6_fNS8_IJNS9_ILi64EEESA_SB_EEEEENS2_23IndividualTileSchedulerEJEEEEEvNT_6ParamsE,"aw",@nobits
	.sectionflags	@""
	.align	16
	.zero		1024


//--------------------- .nv.shared.reserved.0     --------------------------
	.section	.nv.shared.reserved.0,"aw",@nobits
	.weak		__nv_reservedSMEM_offset_0_alias
	.size		__nv_reservedSMEM_offset_0_alias, 0, 0
	.other		__nv_reservedSMEM_offset_0_alias,@"STO_CUDA_RESERVED_SHARED STV_DEFAULT"
__nv_reservedSMEM_offset_0_alias:
	.zero		0


//--------------------- .nv.global                --------------------------
	.section	.nv.global,"aw",@nobits
.nv.global:
	.type		_ZN39_INTERNAL_b81e8454_4_k_cu_89b6ef59_29554cute1_E,@object
	.size		_ZN39_INTERNAL_b81e8454_4_k_cu_89b6ef59_29554cute1_E,(_ZN39_INTERNAL_b81e8454_4_k_cu_89b6ef59_29554cuda3std3__45__cpo6cbeginE - _ZN39_INTERNAL_b81e8454_4_k_cu_89b6ef59_29554cute1_E)
_ZN39_INTERNAL_b81e8454_4_k_cu_89b6ef59_29554cute1_E:
	.zero		1
	.type		_ZN39_INTERNAL_b81e8454_4_k_cu_89b6ef59_29554cuda3std3__45__cpo6cbeginE,@object
	.size		_ZN39_INTERNAL_b81e8454_4_k_cu_89b6ef59_29554cuda3std3__45__cpo6cbeginE,(_ZN39_INTERNAL_b81e8454_4_k_cu_89b6ef59_29554cuda3std3__48in_placeE - _ZN39_INTERNAL_b81e8454_4_k_cu_89b6ef59_29554cuda3std3__45__cpo6cbeginE)
_ZN39_INTERNAL_b81e8454_4_k_cu_89b6ef59_29554cuda3std3__45__cpo6cbeginE:
	.zero		1
	.type		_ZN39_INTERNAL_b81e8454_4_k_cu_89b6ef59_29554cuda3std3__48in_placeE,@object
	.size		_ZN39_INTERNAL_b81e8454_4_k_cu_89b6ef59_29554cuda3std3__48in_placeE,(_ZN39_INTERNAL_b81e8454_4_k_cu_89b6ef59_29554cuda3std6ranges3__45__cpo9iter_moveE - _ZN39_INTERNAL_b81e8454_4_k_cu_89b6ef59_29554cuda3std3__48in_placeE)
_ZN39_INTERNAL_b81e8454_4_k_cu_89b6ef59_29554cuda3std3__48in_placeE:
	.zero		1
	.type		_ZN39_INTERNAL_b81e8454_4_k_cu_89b6ef59_29554cuda3std6ranges3__45__cpo9iter_moveE,@object
	.size		_ZN39_INTERNAL_b81e8454_4_k_cu_89b6ef59_29554cuda3std6ranges3__45__cpo9iter_moveE,(_ZN39_INTERNAL_b81e8454_4_k_cu_89b6ef59_29554cuda3std3__45__cpo5beginE - _ZN39_INTERNAL_b81e8454_4_k_cu_89b6ef59_29554cuda3std6ranges3__45__cpo9iter_moveE)
_ZN39_INTERNAL_b81e8454_4_k_cu_89b6ef59_29554cuda3std6ranges3__45__cpo9iter_moveE:
	.zero		1
	.type		_ZN39_INTERNAL_b81e8454_4_k_cu_89b6ef59_29554cuda3std3__45__cpo5beginE,@object
	.size		_ZN39_INTERNAL_b81e8454_4_k_cu_89b6ef59_29554cuda3std3__45__cpo5beginE,(_ZN39_INTERNAL_b81e8454_4_k_cu_89b6ef59_29554cuda3std3__441_GLOBAL__N__b81e8454_4_k_cu_89b6ef59_29556ignoreE - _ZN39_INTERNAL_b81e8454_4_k_cu_89b6ef59_29554cuda3std3__45__cpo5beginE)
_ZN39_INTERNAL_b81e8454_4_k_cu_89b6ef59_29554cuda3std3__45__cpo5beginE:
	.zero		1
	.type		_ZN39_INTERNAL_b81e8454_4_k_cu_89b6ef59_29554cuda3std3__441_GLOBAL__N__b81e8454_4_k_cu_89b6ef59_29556ignoreE,@object
	.size		_ZN39_INTERNAL_b81e8454_4_k_cu_89b6ef59_29554cuda3std3__441_GLOBAL__N__b81e8454_4_k_cu_89b6ef59_29556ignoreE,(_ZN39_INTERNAL_b81e8454_4_k_cu_89b6ef59_29554cute7productE - _ZN39_INTERNAL_b81e8454_4_k_cu_89b6ef59_29554cuda3std3__441_GLOBAL__N__b81e8454_4_k_cu_89b6ef59_29556ignoreE)
_ZN39_INTERNAL_b81e8454_4_k_cu_89b6ef59_29554cuda3std3__441_GLOBAL__N__b81e8454_4_k_cu_89b6ef59_29556ignoreE:
	.zero		1
	.type		_ZN39_INTERNAL_b81e8454_4_k_cu_89b6ef59_29554cute7productE,@object
	.size		_ZN39_INTERNAL_b81e8454_4_k_cu_89b6ef59_29554cute7productE,(_ZN39_INTERNAL_b81e8454_4_k_cu_89b6ef59_29554cuda3std3__45__cpo3endE - _ZN39_INTERNAL_b81e8454_4_k_cu_89b6ef59_29554cute7productE)
_ZN39_INTERNAL_b81e8454_4_k_cu_89b6ef59_29554cute7productE:
	.zero		1
	.type		_ZN39_INTERNAL_b81e8454_4_k_cu_89b6ef59_29554cuda3std3__45__cpo3endE,@object
	.size		_ZN39_INTERNAL_b81e8454_4_k_cu_89b6ef59_29554cuda3std3__45__cpo3endE,(_ZN39_INTERNAL_b81e8454_4_k_cu_89b6ef59_29554cuda3std3__419piecewise_constructE - _ZN39_INTERNAL_b81e8454_4_k_cu_89b6ef59_29554cuda3std3__45__cpo3endE)
_ZN39_INTERNAL_b81e8454_4_k_cu_89b6ef59_29554cuda3std3__45__cpo3endE:
	.zero		1
	.type		_ZN39_INTERNAL_b81e8454_4_k_cu_89b6ef59_29554cuda3std3__419piecewise_constructE,@object
	.size		_ZN39_INTERNAL_b81e8454_4_k_cu_89b6ef59_29554cuda3std3__419piecewise_constructE,(_ZN39_INTERNAL_b81e8454_4_k_cu_89b6ef59_29554cuda3std3__45__cpo4cendE - _ZN39_INTERNAL_b81e8454_4_k_cu_89b6ef59_29554cuda3std3__419piecewise_constructE)
_ZN39_INTERNAL_b81e8454_4_k_cu_89b6ef59_29554cuda3std3__419piecewise_constructE:
	.zero		1
	.type		_ZN39_INTERNAL_b81e8454_4_k_cu_89b6ef59_29554cuda3std3__45__cpo4cendE,@object
	.size		_ZN39_INTERNAL_b81e8454_4_k_cu_89b6ef59_29554cuda3std3__45__cpo4cendE,(_ZN39_INTERNAL_b81e8454_4_k_cu_89b6ef59_29554cuda3std6ranges3__45__cpo4swapE - _ZN39_INTERNAL_b81e8454_4_k_cu_89b6ef59_29554cuda3std3__45__cpo4cendE)
_ZN39_INTERNAL_b81e8454_4_k_cu_89b6ef59_29554cuda3std3__45__cpo4cendE:
	.zero		1
	.type		_ZN39_INTERNAL_b81e8454_4_k_cu_89b6ef59_29554cuda3std6ranges3__45__cpo4swapE,@object
	.size		_ZN39_INTERNAL_b81e8454_4_k_cu_89b6ef59_29554cuda3std6ranges3__45__cpo4swapE,(.L_8 - _ZN39_INTERNAL_b81e8454_4_k_cu_89b6ef59_29554cuda3std6ranges3__45__cpo4swapE)
_ZN39_INTERNAL_b81e8454_4_k_cu_89b6ef59_29554cuda3std6ranges3__45__cpo4swapE:
	.zero		1
.L_8:


//--------------------- .nv.constant0._ZN7cutlass13device_kernelINS_4fmha6kernel28FmhaKernelTmaWarpSpecializedINS1_10collective30FmhaMainloopTmaWarpSpecializedINS_12float_e4m3_tEffN4cute5tupleIJNS7_1CILi128EEENS9_ILi256EEESA_EEENS8_IJiNS9_ILi1EEENS8_IJiiEEEEEESF_NS8_IJSD_iSE_EEENS4_12CausalFusionEJEEENS4_15FmhaFwdEpilogueIS6_fNS8_IJNS9_ILi64EEESA_SB_EEEEENS2_23IndividualTileSchedulerEJEEEEEvNT_6ParamsE --------------------------
	.section	.nv.constant0._ZN7cutlass13device_kernelINS_4fmha6kernel28FmhaKernelTmaWarpSpecializedINS1_10collective30FmhaMainloopTmaWarpSpecializedINS_12float_e4m3_tEffN4cute5tupleIJNS7_1CILi128EEENS9_ILi256EEESA_EEENS8_IJiNS9_ILi1EEENS8_IJiiEEEEEESF_NS8_IJSD_iSE_EEENS4_12CausalFusionEJEEENS4_15FmhaFwdEpilogueIS6_fNS8_IJNS9_ILi64EEESA_SB_EEEEENS2_23IndividualTileSchedulerEJEEEEEvNT_6ParamsE,"a",@progbits
	.sectionflags	@""
	.align	4
.nv.constant0._ZN7cutlass13device_kernelINS_4fmha6kernel28FmhaKernelTmaWarpSpecializedINS1_10collective30FmhaMainloopTmaWarpSpecializedINS_12float_e4m3_tEffN4cute5tupleIJNS7_1CILi128EEENS9_ILi256EEESA_EEENS8_IJiNS9_ILi1EEENS8_IJiiEEEEEESF_NS8_IJSD_iSE_EEENS4_12CausalFusionEJEEENS4_15FmhaFwdEpilogueIS6_fNS8_IJNS9_ILi64EEESA_SB_EEEEENS2_23IndividualTileSchedulerEJEEEEEvNT_6ParamsE:
	.zero		2688


//--------------------- SYMBOLS --------------------------

	.type		.nv.reservedSmem.offset0,@object
	.size		.nv.reservedSmem.offset0,0x4
	.type		__assertfail,@function
